//
// Generated by NVIDIA NVVM Compiler
//
// Compiler Build ID: CL-36424714
// Cuda compilation tools, release 13.0, V13.0.88
// Based on NVVM 20.0.0
//

.version 9.0
.target sm_100
.address_size 64

	// .globl	_Z8SwapRowsPdiii
.global .align 1 .b8 _ZN34_INTERNAL_85b66831_4_k_cu_e286c4064cuda3std3__45__cpo5beginE[1];
.global .align 1 .b8 _ZN34_INTERNAL_85b66831_4_k_cu_e286c4064cuda3std3__45__cpo3endE[1];
.global .align 1 .b8 _ZN34_INTERNAL_85b66831_4_k_cu_e286c4064cuda3std3__45__cpo6cbeginE[1];
.global .align 1 .b8 _ZN34_INTERNAL_85b66831_4_k_cu_e286c4064cuda3std3__45__cpo4cendE[1];
.global .align 1 .b8 _ZN34_INTERNAL_85b66831_4_k_cu_e286c4064cuda3std3__45__cpo6rbeginE[1];
.global .align 1 .b8 _ZN34_INTERNAL_85b66831_4_k_cu_e286c4064cuda3std3__45__cpo4rendE[1];
.global .align 1 .b8 _ZN34_INTERNAL_85b66831_4_k_cu_e286c4064cuda3std3__45__cpo7crbeginE[1];
.global .align 1 .b8 _ZN34_INTERNAL_85b66831_4_k_cu_e286c4064cuda3std3__45__cpo5crendE[1];
.global .align 1 .b8 _ZN34_INTERNAL_85b66831_4_k_cu_e286c4064cuda3std3__436_GLOBAL__N__85b66831_4_k_cu_e286c4066ignoreE[1];
.global .align 1 .b8 _ZN34_INTERNAL_85b66831_4_k_cu_e286c4064cuda3std3__419piecewise_constructE[1];
.global .align 1 .b8 _ZN34_INTERNAL_85b66831_4_k_cu_e286c4064cuda3std3__48in_placeE[1];
.global .align 1 .b8 _ZN34_INTERNAL_85b66831_4_k_cu_e286c4064cuda3std3__420unreachable_sentinelE[1];
.global .align 1 .b8 _ZN34_INTERNAL_85b66831_4_k_cu_e286c4064cuda3std3__47nulloptE[1];
.global .align 1 .b8 _ZN34_INTERNAL_85b66831_4_k_cu_e286c4064cuda3std3__48unexpectE[1];
.global .align 1 .b8 _ZN34_INTERNAL_85b66831_4_k_cu_e286c4064cuda3std6ranges3__45__cpo4swapE[1];
.global .align 1 .b8 _ZN34_INTERNAL_85b66831_4_k_cu_e286c4064cuda3std6ranges3__45__cpo9iter_moveE[1];
.global .align 1 .b8 _ZN34_INTERNAL_85b66831_4_k_cu_e286c4064cuda3std6ranges3__45__cpo5beginE[1];
.global .align 1 .b8 _ZN34_INTERNAL_85b66831_4_k_cu_e286c4064cuda3std6ranges3__45__cpo3endE[1];
.global .align 1 .b8 _ZN34_INTERNAL_85b66831_4_k_cu_e286c4064cuda3std6ranges3__45__cpo6cbeginE[1];
.global .align 1 .b8 _ZN34_INTERNAL_85b66831_4_k_cu_e286c4064cuda3std6ranges3__45__cpo4cendE[1];
.global .align 1 .b8 _ZN34_INTERNAL_85b66831_4_k_cu_e286c4064cuda3std6ranges3__45__cpo7advanceE[1];
.global .align 1 .b8 _ZN34_INTERNAL_85b66831_4_k_cu_e286c4064cuda3std6ranges3__45__cpo9iter_swapE[1];
.global .align 1 .b8 _ZN34_INTERNAL_85b66831_4_k_cu_e286c4064cuda3std6ranges3__45__cpo4nextE[1];
.global .align 1 .b8 _ZN34_INTERNAL_85b66831_4_k_cu_e286c4064cuda3std6ranges3__45__cpo4prevE[1];
.global .align 1 .b8 _ZN34_INTERNAL_85b66831_4_k_cu_e286c4064cuda3std6ranges3__45__cpo4dataE[1];
.global .align 1 .b8 _ZN34_INTERNAL_85b66831_4_k_cu_e286c4064cuda3std6ranges3__45__cpo5cdataE[1];
.global .align 1 .b8 _ZN34_INTERNAL_85b66831_4_k_cu_e286c4064cuda3std6ranges3__45__cpo4sizeE[1];
.global .align 1 .b8 _ZN34_INTERNAL_85b66831_4_k_cu_e286c4064cuda3std6ranges3__45__cpo5ssizeE[1];
.global .align 1 .b8 _ZN34_INTERNAL_85b66831_4_k_cu_e286c4064cuda3std6ranges3__45__cpo8distanceE[1];
.global .align 1 .b8 _ZN34_INTERNAL_85b66831_4_k_cu_e286c4066thrust24THRUST_300001_SM_1000_NS8cuda_cub3parE[1];
.global .align 1 .b8 _ZN34_INTERNAL_85b66831_4_k_cu_e286c4066thrust24THRUST_300001_SM_1000_NS8cuda_cub10par_nosyncE[1];
.global .align 1 .b8 _ZN34_INTERNAL_85b66831_4_k_cu_e286c4066thrust24THRUST_300001_SM_1000_NS6system6detail10sequential3seqE[1];
.global .align 1 .b8 _ZN34_INTERNAL_85b66831_4_k_cu_e286c4066thrust24THRUST_300001_SM_1000_NS6system3cpp3parE[1];
.global .align 1 .b8 _ZN34_INTERNAL_85b66831_4_k_cu_e286c4066thrust24THRUST_300001_SM_1000_NS12placeholders2_1E[1];
.global .align 1 .b8 _ZN34_INTERNAL_85b66831_4_k_cu_e286c4066thrust24THRUST_300001_SM_1000_NS12placeholders2_2E[1];
.global .align 1 .b8 _ZN34_INTERNAL_85b66831_4_k_cu_e286c4066thrust24THRUST_300001_SM_1000_NS12placeholders2_3E[1];
.global .align 1 .b8 _ZN34_INTERNAL_85b66831_4_k_cu_e286c4066thrust24THRUST_300001_SM_1000_NS12placeholders2_4E[1];
.global .align 1 .b8 _ZN34_INTERNAL_85b66831_4_k_cu_e286c4066thrust24THRUST_300001_SM_1000_NS12placeholders2_5E[1];
.global .align 1 .b8 _ZN34_INTERNAL_85b66831_4_k_cu_e286c4066thrust24THRUST_300001_SM_1000_NS12placeholders2_6E[1];
.global .align 1 .b8 _ZN34_INTERNAL_85b66831_4_k_cu_e286c4066thrust24THRUST_300001_SM_1000_NS12placeholders2_7E[1];
.global .align 1 .b8 _ZN34_INTERNAL_85b66831_4_k_cu_e286c4066thrust24THRUST_300001_SM_1000_NS12placeholders2_8E[1];
.global .align 1 .b8 _ZN34_INTERNAL_85b66831_4_k_cu_e286c4066thrust24THRUST_300001_SM_1000_NS12placeholders2_9E[1];
.global .align 1 .b8 _ZN34_INTERNAL_85b66831_4_k_cu_e286c4066thrust24THRUST_300001_SM_1000_NS12placeholders3_10E[1];
.global .align 1 .b8 _ZN34_INTERNAL_85b66831_4_k_cu_e286c4066thrust24THRUST_300001_SM_1000_NS3seqE[1];
.global .align 1 .b8 _ZN34_INTERNAL_85b66831_4_k_cu_e286c4066thrust24THRUST_300001_SM_1000_NS6deviceE[1];
.extern .shared .align 16 .b8 _ZN6thrust24THRUST_300001_SM_1000_NS8cuda_cub4core6detail5shmemE[];

.visible .entry _Z8SwapRowsPdiii(
	.param .u64 .ptr .align 1 _Z8SwapRowsPdiii_param_0,
	.param .u32 _Z8SwapRowsPdiii_param_1,
	.param .u32 _Z8SwapRowsPdiii_param_2,
	.param .u32 _Z8SwapRowsPdiii_param_3
)
{
	.reg .pred 	%p<7>;
	.reg .b32 	%r<58>;
	.reg .b64 	%rd<23>;
	.reg .b64 	%fd<11>;

	ld.param.u64 	%rd2, [_Z8SwapRowsPdiii_param_0];
	ld.param.u32 	%r20, [_Z8SwapRowsPdiii_param_1];
	ld.param.u32 	%r21, [_Z8SwapRowsPdiii_param_2];
	ld.param.u32 	%r22, [_Z8SwapRowsPdiii_param_3];
	cvta.to.global.u64 	%rd1, %rd2;
	mov.u32 	%r23, %ntid.x;
	mov.u32 	%r24, %ctaid.x;
	mov.u32 	%r25, %tid.x;
	mad.lo.s32 	%r56, %r23, %r24, %r25;
	mov.u32 	%r26, %nctaid.x;
	mul.lo.s32 	%r2, %r23, %r26;
	shl.b32 	%r3, %r20, 1;
	setp.ge.s32 	%p1, %r56, %r3;
	@%p1 bra 	$L__BB0_6;
	add.s32 	%r27, %r56, %r2;
	max.s32 	%r28, %r3, %r27;
	setp.lt.s32 	%p2, %r27, %r3;
	selp.u32 	%r29, 1, 0, %p2;
	add.s32 	%r30, %r27, %r29;
	sub.s32 	%r31, %r28, %r30;
	div.u32 	%r32, %r31, %r2;
	add.s32 	%r4, %r32, %r29;
	and.b32  	%r33, %r4, 3;
	setp.eq.s32 	%p3, %r33, 3;
	@%p3 bra 	$L__BB0_4;
	mul.lo.s32 	%r34, %r20, %r56;
	add.s32 	%r54, %r22, %r34;
	mul.lo.s32 	%r6, %r2, %r20;
	add.s32 	%r53, %r21, %r34;
	add.s32 	%r35, %r4, 1;
	and.b32  	%r36, %r35, 3;
	neg.s32 	%r52, %r36;
$L__BB0_3:
	.pragma "nounroll";
	mul.wide.s32 	%rd3, %r53, 8;
	add.s64 	%rd4, %rd1, %rd3;
	ld.global.f64 	%fd1, [%rd4];
	mul.wide.s32 	%rd5, %r54, 8;
	add.s64 	%rd6, %rd1, %rd5;
	ld.global.f64 	%fd2, [%rd6];
	st.global.f64 	[%rd4], %fd2;
	st.global.f64 	[%rd6], %fd1;
	add.s32 	%r56, %r56, %r2;
	add.s32 	%r54, %r54, %r6;
	add.s32 	%r53, %r53, %r6;
	add.s32 	%r52, %r52, 1;
	setp.ne.s32 	%p4, %r52, 0;
	@%p4 bra 	$L__BB0_3;
$L__BB0_4:
	setp.lt.u32 	%p5, %r4, 3;
	@%p5 bra 	$L__BB0_6;
$L__BB0_5:
	mul.lo.s32 	%r37, %r56, %r20;
	add.s32 	%r38, %r37, %r21;
	mul.wide.s32 	%rd7, %r38, 8;
	add.s64 	%rd8, %rd1, %rd7;
	ld.global.f64 	%fd3, [%rd8];
	add.s32 	%r39, %r37, %r22;
	mul.wide.s32 	%rd9, %r39, 8;
	add.s64 	%rd10, %rd1, %rd9;
	ld.global.f64 	%fd4, [%rd10];
	st.global.f64 	[%rd8], %fd4;
	st.global.f64 	[%rd10], %fd3;
	add.s32 	%r40, %r56, %r2;
	mul.lo.s32 	%r41, %r40, %r20;
	add.s32 	%r42, %r41, %r21;
	mul.wide.s32 	%rd11, %r42, 8;
	add.s64 	%rd12, %rd1, %rd11;
	ld.global.f64 	%fd5, [%rd12];
	add.s32 	%r43, %r41, %r22;
	mul.wide.s32 	%rd13, %r43, 8;
	add.s64 	%rd14, %rd1, %rd13;
	ld.global.f64 	%fd6, [%rd14];
	st.global.f64 	[%rd12], %fd6;
	st.global.f64 	[%rd14], %fd5;
	add.s32 	%r44, %r40, %r2;
	mul.lo.s32 	%r45, %r44, %r20;
	add.s32 	%r46, %r45, %r21;
	mul.wide.s32 	%rd15, %r46, 8;
	add.s64 	%rd16, %rd1, %rd15;
	ld.global.f64 	%fd7, [%rd16];
	add.s32 	%r47, %r45, %r22;
	mul.wide.s32 	%rd17, %r47, 8;
	add.s64 	%rd18, %rd1, %rd17;
	ld.global.f64 	%fd8, [%rd18];
	st.global.f64 	[%rd16], %fd8;
	st.global.f64 	[%rd18], %fd7;
	add.s32 	%r48, %r44, %r2;
	mul.lo.s32 	%r49, %r48, %r20;
	add.s32 	%r50, %r49, %r21;
	mul.wide.s32 	%rd19, %r50, 8;
	add.s64 	%rd20, %rd1, %rd19;
	ld.global.f64 	%fd9, [%rd20];
	add.s32 	%r51, %r49, %r22;
	mul.wide.s32 	%rd21, %r51, 8;
	add.s64 	%rd22, %rd1, %rd21;
	ld.global.f64 	%fd10, [%rd22];
	st.global.f64 	[%rd20], %fd10;
	st.global.f64 	[%rd22], %fd9;
	add.s32 	%r56, %r48, %r2;
	setp.lt.s32 	%p6, %r56, %r3;
	@%p6 bra 	$L__BB0_5;
$L__BB0_6:
	ret;

}
	// .globl	_Z19ZeroingLowerColumnsPdii
.visible .entry _Z19ZeroingLowerColumnsPdii(
	.param .u64 .ptr .align 1 _Z19ZeroingLowerColumnsPdii_param_0,
	.param .u32 _Z19ZeroingLowerColumnsPdii_param_1,
	.param .u32 _Z19ZeroingLowerColumnsPdii_param_2
)
{
	.reg .pred 	%p<10>;
	.reg .b32 	%r<53>;
	.reg .b64 	%rd<25>;
	.reg .b64 	%fd<50>;

	ld.param.u64 	%rd10, [_Z19ZeroingLowerColumnsPdii_param_0];
	ld.param.u32 	%r22, [_Z19ZeroingLowerColumnsPdii_param_1];
	ld.param.u32 	%r23, [_Z19ZeroingLowerColumnsPdii_param_2];
	cvta.to.global.u64 	%rd1, %rd10;
	mov.u32 	%r1, %ntid.x;
	mov.u32 	%r2, %ntid.y;
	mov.u32 	%r24, %ctaid.y;
	mov.u32 	%r25, %tid.y;
	mov.u32 	%r26, %nctaid.x;
	mul.lo.s32 	%r3, %r1, %r26;
	mad.lo.s32 	%r27, %r2, %r24, %r25;
	add.s32 	%r28, %r27, %r23;
	add.s32 	%r50, %r28, 1;
	shl.b32 	%r5, %r22, 1;
	setp.ge.s32 	%p1, %r50, %r5;
	@%p1 bra 	$L__BB1_10;
	mov.u32 	%r29, %ctaid.x;
	mul.lo.s32 	%r30, %r1, %r29;
	mov.u32 	%r31, %tid.x;
	add.s32 	%r32, %r31, %r30;
	add.s32 	%r33, %r32, 1;
	add.s32 	%r6, %r33, %r23;
	mul.lo.s32 	%r7, %r23, %r22;
	add.s32 	%r34, %r7, %r23;
	mul.wide.s32 	%rd11, %r34, 8;
	add.s64 	%rd2, %rd1, %rd11;
	add.s32 	%r35, %r31, %r23;
	add.s32 	%r36, %r3, %r30;
	add.s32 	%r37, %r35, %r36;
	add.s32 	%r38, %r37, 1;
	max.s32 	%r39, %r22, %r38;
	not.b32 	%r40, %r36;
	add.s32 	%r41, %r39, %r40;
	sub.s32 	%r42, %r41, %r35;
	setp.ne.s32 	%p2, %r42, 0;
	selp.u32 	%r8, 1, 0, %p2;
	selp.s32 	%r43, -1, 0, %p2;
	add.s32 	%r9, %r42, %r43;
	mul.wide.s32 	%rd3, %r33, 8;
	add.s64 	%rd4, %rd2, %rd3;
	add.s32 	%r10, %r6, %r3;
	mul.wide.s32 	%rd5, %r3, 8;
	add.s64 	%rd6, %rd4, %rd5;
	add.s32 	%r11, %r10, %r3;
	mov.u32 	%r44, %nctaid.y;
	mul.lo.s32 	%r12, %r2, %r44;
	div.u32 	%r46, %r9, %r3;
	add.s32 	%r15, %r46, %r8;
$L__BB1_2:
	setp.ge.s32 	%p3, %r6, %r22;
	@%p3 bra 	$L__BB1_9;
	mul.lo.s32 	%r14, %r50, %r22;
	add.s32 	%r45, %r14, %r23;
	mul.wide.s32 	%rd12, %r45, 8;
	add.s64 	%rd7, %rd1, %rd12;
	and.b32  	%r16, %r15, 3;
	setp.eq.s32 	%p4, %r16, 3;
	mov.u32 	%r51, %r6;
	@%p4 bra 	$L__BB1_7;
	ld.global.f64 	%fd1, [%rd7];
	ld.global.f64 	%fd2, [%rd4];
	ld.global.f64 	%fd3, [%rd2];
	div.rn.f64 	%fd4, %fd2, %fd3;
	mul.f64 	%fd5, %fd1, %fd4;
	add.s64 	%rd8, %rd7, %rd3;
	ld.global.f64 	%fd6, [%rd8];
	sub.f64 	%fd7, %fd6, %fd5;
	st.global.f64 	[%rd8], %fd7;
	setp.eq.s32 	%p5, %r16, 0;
	mov.u32 	%r51, %r10;
	@%p5 bra 	$L__BB1_7;
	ld.global.f64 	%fd8, [%rd7];
	ld.global.f64 	%fd9, [%rd6];
	ld.global.f64 	%fd10, [%rd2];
	div.rn.f64 	%fd11, %fd9, %fd10;
	mul.f64 	%fd12, %fd8, %fd11;
	add.s64 	%rd9, %rd8, %rd5;
	ld.global.f64 	%fd13, [%rd9];
	sub.f64 	%fd14, %fd13, %fd12;
	st.global.f64 	[%rd9], %fd14;
	setp.eq.s32 	%p6, %r16, 1;
	mov.u32 	%r51, %r11;
	@%p6 bra 	$L__BB1_7;
	add.s32 	%r51, %r11, %r3;
	ld.global.f64 	%fd15, [%rd7];
	add.s64 	%rd13, %rd6, %rd5;
	ld.global.f64 	%fd16, [%rd13];
	ld.global.f64 	%fd17, [%rd2];
	div.rn.f64 	%fd18, %fd16, %fd17;
	mul.f64 	%fd19, %fd15, %fd18;
	add.s64 	%rd14, %rd9, %rd5;
	ld.global.f64 	%fd20, [%rd14];
	sub.f64 	%fd21, %fd20, %fd19;
	st.global.f64 	[%rd14], %fd21;
$L__BB1_7:
	setp.lt.u32 	%p7, %r15, 3;
	@%p7 bra 	$L__BB1_9;
$L__BB1_8:
	ld.global.f64 	%fd22, [%rd7];
	add.s32 	%r47, %r51, %r7;
	mul.wide.s32 	%rd15, %r47, 8;
	add.s64 	%rd16, %rd1, %rd15;
	ld.global.f64 	%fd23, [%rd16];
	ld.global.f64 	%fd24, [%rd2];
	div.rn.f64 	%fd25, %fd23, %fd24;
	mul.f64 	%fd26, %fd22, %fd25;
	add.s32 	%r48, %r51, %r14;
	mul.wide.s32 	%rd17, %r48, 8;
	add.s64 	%rd18, %rd1, %rd17;
	ld.global.f64 	%fd27, [%rd18];
	sub.f64 	%fd28, %fd27, %fd26;
	st.global.f64 	[%rd18], %fd28;
	ld.global.f64 	%fd29, [%rd7];
	add.s64 	%rd19, %rd16, %rd5;
	ld.global.f64 	%fd30, [%rd19];
	ld.global.f64 	%fd31, [%rd2];
	div.rn.f64 	%fd32, %fd30, %fd31;
	mul.f64 	%fd33, %fd29, %fd32;
	add.s64 	%rd20, %rd18, %rd5;
	ld.global.f64 	%fd34, [%rd20];
	sub.f64 	%fd35, %fd34, %fd33;
	st.global.f64 	[%rd20], %fd35;
	ld.global.f64 	%fd36, [%rd7];
	add.s64 	%rd21, %rd19, %rd5;
	ld.global.f64 	%fd37, [%rd21];
	ld.global.f64 	%fd38, [%rd2];
	div.rn.f64 	%fd39, %fd37, %fd38;
	mul.f64 	%fd40, %fd36, %fd39;
	add.s64 	%rd22, %rd20, %rd5;
	ld.global.f64 	%fd41, [%rd22];
	sub.f64 	%fd42, %fd41, %fd40;
	st.global.f64 	[%rd22], %fd42;
	ld.global.f64 	%fd43, [%rd7];
	add.s64 	%rd23, %rd21, %rd5;
	ld.global.f64 	%fd44, [%rd23];
	ld.global.f64 	%fd45, [%rd2];
	div.rn.f64 	%fd46, %fd44, %fd45;
	mul.f64 	%fd47, %fd43, %fd46;
	add.s64 	%rd24, %rd22, %rd5;
	ld.global.f64 	%fd48, [%rd24];
	sub.f64 	%fd49, %fd48, %fd47;
	st.global.f64 	[%rd24], %fd49;
	shl.b32 	%r49, %r3, 2;
	add.s32 	%r51, %r49, %r51;
	setp.lt.s32 	%p8, %r51, %r22;
	@%p8 bra 	$L__BB1_8;
$L__BB1_9:
	add.s32 	%r50, %r50, %r12;
	setp.lt.s32 	%p9, %r50, %r5;
	@%p9 bra 	$L__BB1_2;
$L__BB1_10:
	ret;

}
	// .globl	_Z19ZeroingUpperColumnsPdii
.visible .entry _Z19ZeroingUpperColumnsPdii(
	.param .u64 .ptr .align 1 _Z19ZeroingUpperColumnsPdii_param_0,
	.param .u32 _Z19ZeroingUpperColumnsPdii_param_1,
	.param .u32 _Z19ZeroingUpperColumnsPdii_param_2
)
{
	.reg .pred 	%p<5>;
	.reg .b32 	%r<32>;
	.reg .b64 	%rd<11>;
	.reg .b64 	%fd<8>;

	ld.param.u64 	%rd4, [_Z19ZeroingUpperColumnsPdii_param_0];
	ld.param.u32 	%r13, [_Z19ZeroingUpperColumnsPdii_param_1];
	ld.param.u32 	%r14, [_Z19ZeroingUpperColumnsPdii_param_2];
	cvta.to.global.u64 	%rd1, %rd4;
	mov.u32 	%r1, %ntid.y;
	mov.u32 	%r15, %ctaid.y;
	mov.u32 	%r16, %tid.y;
	mad.lo.s32 	%r17, %r1, %r15, %r16;
	add.s32 	%r18, %r17, %r14;
	add.s32 	%r30, %r18, 1;
	shl.b32 	%r3, %r13, 1;
	setp.ge.s32 	%p1, %r30, %r3;
	@%p1 bra 	$L__BB2_6;
	mov.u32 	%r19, %ntid.x;
	mov.u32 	%r20, %tid.x;
	mov.u32 	%r21, %ctaid.x;
	mad.lo.s32 	%r22, %r19, %r21, %r20;
	not.b32 	%r23, %r22;
	add.s32 	%r4, %r14, %r23;
	mul.lo.s32 	%r5, %r14, %r13;
	add.s32 	%r24, %r5, %r14;
	mul.wide.s32 	%rd5, %r24, 8;
	add.s64 	%rd2, %rd1, %rd5;
	mov.u32 	%r25, %nctaid.y;
	mul.lo.s32 	%r6, %r1, %r25;
	mov.u32 	%r26, %nctaid.x;
	mul.lo.s32 	%r7, %r19, %r26;
$L__BB2_2:
	setp.lt.s32 	%p2, %r4, 0;
	@%p2 bra 	$L__BB2_5;
	mul.lo.s32 	%r9, %r30, %r13;
	add.s32 	%r27, %r9, %r14;
	mul.wide.s32 	%rd6, %r27, 8;
	add.s64 	%rd3, %rd1, %rd6;
	mov.u32 	%r31, %r4;
$L__BB2_4:
	ld.global.f64 	%fd1, [%rd3];
	add.s32 	%r28, %r31, %r5;
	mul.wide.s32 	%rd7, %r28, 8;
	add.s64 	%rd8, %rd1, %rd7;
	ld.global.f64 	%fd2, [%rd8];
	ld.global.f64 	%fd3, [%rd2];
	div.rn.f64 	%fd4, %fd2, %fd3;
	mul.f64 	%fd5, %fd1, %fd4;
	add.s32 	%r29, %r31, %r9;
	mul.wide.s32 	%rd9, %r29, 8;
	add.s64 	%rd10, %rd1, %rd9;
	ld.global.f64 	%fd6, [%rd10];
	sub.f64 	%fd7, %fd6, %fd5;
	st.global.f64 	[%rd10], %fd7;
	sub.s32 	%r31, %r31, %r7;
	setp.gt.s32 	%p3, %r31, -1;
	@%p3 bra 	$L__BB2_4;
$L__BB2_5:
	add.s32 	%r30, %r30, %r6;
	setp.lt.s32 	%p4, %r30, %r3;
	@%p4 bra 	$L__BB2_2;
$L__BB2_6:
	ret;

}
	// .globl	_ZN6thrust24THRUST_300001_SM_1000_NS8cuda_cub4core6detail13_kernel_agentINS1_8__reduce11ReduceAgentINS0_12zip_iteratorIN4cuda3std3__45tupleIJNS0_10device_ptrIdEENS0_17counting_iteratorIlNS0_11use_defaultESF_SF_EEEEEEEPNSB_IJdlEEESJ_iNS1_9__extrema9arg_max_fIdl13AbsComparatorEEEEJSI_SK_iSO_EEEvDpT0_
.visible .entry _ZN6thrust24THRUST_300001_SM_1000_NS8cuda_cub4core6detail13_kernel_agentINS1_8__reduce11ReduceAgentINS0_12zip_iteratorIN4cuda3std3__45tupleIJNS0_10device_ptrIdEENS0_17counting_iteratorIlNS0_11use_defaultESF_SF_EEEEEEEPNSB_IJdlEEESJ_iNS1_9__extrema9arg_max_fIdl13AbsComparatorEEEEJSI_SK_iSO_EEEvDpT0_(
	.param .align 8 .b8 _ZN6thrust24THRUST_300001_SM_1000_NS8cuda_cub4core6detail13_kernel_agentINS1_8__reduce11ReduceAgentINS0_12zip_iteratorIN4cuda3std3__45tupleIJNS0_10device_ptrIdEENS0_17counting_iteratorIlNS0_11use_defaultESF_SF_EEEEEEEPNSB_IJdlEEESJ_iNS1_9__extrema9arg_max_fIdl13AbsComparatorEEEEJSI_SK_iSO_EEEvDpT0__param_0[16],
	.param .u64 .ptr .align 1 _ZN6thrust24THRUST_300001_SM_1000_NS8cuda_cub4core6detail13_kernel_agentINS1_8__reduce11ReduceAgentINS0_12zip_iteratorIN4cuda3std3__45tupleIJNS0_10device_ptrIdEENS0_17counting_iteratorIlNS0_11use_defaultESF_SF_EEEEEEEPNSB_IJdlEEESJ_iNS1_9__extrema9arg_max_fIdl13AbsComparatorEEEEJSI_SK_iSO_EEEvDpT0__param_1,
	.param .u32 _ZN6thrust24THRUST_300001_SM_1000_NS8cuda_cub4core6detail13_kernel_agentINS1_8__reduce11ReduceAgentINS0_12zip_iteratorIN4cuda3std3__45tupleIJNS0_10device_ptrIdEENS0_17counting_iteratorIlNS0_11use_defaultESF_SF_EEEEEEEPNSB_IJdlEEESJ_iNS1_9__extrema9arg_max_fIdl13AbsComparatorEEEEJSI_SK_iSO_EEEvDpT0__param_2,
	.param .align 1 .b8 _ZN6thrust24THRUST_300001_SM_1000_NS8cuda_cub4core6detail13_kernel_agentINS1_8__reduce11ReduceAgentINS0_12zip_iteratorIN4cuda3std3__45tupleIJNS0_10device_ptrIdEENS0_17counting_iteratorIlNS0_11use_defaultESF_SF_EEEEEEEPNSB_IJdlEEESJ_iNS1_9__extrema9arg_max_fIdl13AbsComparatorEEEEJSI_SK_iSO_EEEvDpT0__param_3[1]
)
.maxntid 256
{
	.reg .pred 	%p<213>;
	.reg .b32 	%r<400>;
	.reg .b64 	%rd<368>;
	.reg .b64 	%fd<352>;

	ld.param.u64 	%rd198, [_ZN6thrust24THRUST_300001_SM_1000_NS8cuda_cub4core6detail13_kernel_agentINS1_8__reduce11ReduceAgentINS0_12zip_iteratorIN4cuda3std3__45tupleIJNS0_10device_ptrIdEENS0_17counting_iteratorIlNS0_11use_defaultESF_SF_EEEEEEEPNSB_IJdlEEESJ_iNS1_9__extrema9arg_max_fIdl13AbsComparatorEEEEJSI_SK_iSO_EEEvDpT0__param_0+8];
	ld.param.u64 	%rd197, [_ZN6thrust24THRUST_300001_SM_1000_NS8cuda_cub4core6detail13_kernel_agentINS1_8__reduce11ReduceAgentINS0_12zip_iteratorIN4cuda3std3__45tupleIJNS0_10device_ptrIdEENS0_17counting_iteratorIlNS0_11use_defaultESF_SF_EEEEEEEPNSB_IJdlEEESJ_iNS1_9__extrema9arg_max_fIdl13AbsComparatorEEEEJSI_SK_iSO_EEEvDpT0__param_0];
	ld.param.u32 	%r36, [_ZN6thrust24THRUST_300001_SM_1000_NS8cuda_cub4core6detail13_kernel_agentINS1_8__reduce11ReduceAgentINS0_12zip_iteratorIN4cuda3std3__45tupleIJNS0_10device_ptrIdEENS0_17counting_iteratorIlNS0_11use_defaultESF_SF_EEEEEEEPNSB_IJdlEEESJ_iNS1_9__extrema9arg_max_fIdl13AbsComparatorEEEEJSI_SK_iSO_EEEvDpT0__param_2];
	setp.eq.s32 	%p1, %r36, 0;
	@%p1 bra 	$L__BB3_206;
	cvta.to.global.u64 	%rd1, %rd197;
	setp.gt.s32 	%p2, %r36, 1279;
	@%p2 bra 	$L__BB3_122;
	mov.u32 	%r1, %tid.x;
	setp.ge.s32 	%p96, %r1, %r36;
	mov.f64 	%fd298, 0d0000000000000000;
	mov.b64 	%rd309, 0;
	mov.u32 	%r391, %r1;
	@%p96 bra 	$L__BB3_4;
	cvt.u64.u32 	%rd265, %r1;
	mul.wide.u32 	%rd266, %r1, 8;
	add.s64 	%rd267, %rd1, %rd266;
	add.s64 	%rd309, %rd198, %rd265;
	ld.global.f64 	%fd298, [%rd267];
	add.s32 	%r391, %r1, 256;
$L__BB3_4:
	setp.ge.s32 	%p97, %r391, %r36;
	@%p97 bra 	$L__BB3_26;
	not.b32 	%r160, %r391;
	add.s32 	%r4, %r36, %r160;
	and.b32  	%r161, %r4, 768;
	setp.eq.s32 	%p98, %r161, 768;
	@%p98 bra 	$L__BB3_11;
	cvt.u64.u32 	%rd269, %r391;
	add.s64 	%rd300, %rd198, %rd269;
	mul.wide.u32 	%rd270, %r391, 8;
	add.s64 	%rd299, %rd1, %rd270;
	shr.u32 	%r162, %r4, 8;
	add.s32 	%r163, %r162, 1;
	and.b32  	%r164, %r163, 3;
	neg.s32 	%r389, %r164;
$L__BB3_7:
	.pragma "nounroll";
	mov.u64 	%rd9, %rd309;
	mov.f64 	%fd3, %fd298;
	ld.global.f64 	%fd4, [%rd299];
	abs.f64 	%fd5, %fd3;
	abs.f64 	%fd6, %fd4;
	setp.lt.f64 	%p99, %fd5, %fd6;
	mov.u64 	%rd309, %rd300;
	mov.f64 	%fd298, %fd4;
	@%p99 bra 	$L__BB3_10;
	setp.lt.f64 	%p100, %fd6, %fd5;
	mov.u64 	%rd309, %rd9;
	mov.f64 	%fd298, %fd3;
	@%p100 bra 	$L__BB3_10;
	setp.lt.s64 	%p101, %rd9, %rd300;
	min.s64 	%rd309, %rd9, %rd300;
	selp.f64 	%fd298, %fd3, %fd4, %p101;
$L__BB3_10:
	add.s32 	%r391, %r391, 256;
	add.s64 	%rd300, %rd300, 256;
	add.s64 	%rd299, %rd299, 2048;
	add.s32 	%r389, %r389, 1;
	setp.ne.s32 	%p102, %r389, 0;
	@%p102 bra 	$L__BB3_7;
$L__BB3_11:
	setp.lt.u32 	%p103, %r4, 768;
	@%p103 bra 	$L__BB3_26;
	add.s32 	%r392, %r391, 512;
$L__BB3_13:
	mov.u32 	%r12, %r392;
	add.s32 	%r165, %r12, -512;
	cvt.s64.s32 	%rd271, %r165;
	mul.wide.s32 	%rd272, %r165, 8;
	add.s64 	%rd17, %rd1, %rd272;
	add.s64 	%rd18, %rd198, %rd271;
	ld.global.f64 	%fd12, [%rd17];
	abs.f64 	%fd13, %fd298;
	abs.f64 	%fd14, %fd12;
	setp.lt.f64 	%p104, %fd13, %fd14;
	mov.u64 	%rd306, %rd18;
	mov.f64 	%fd295, %fd12;
	@%p104 bra 	$L__BB3_16;
	setp.lt.f64 	%p105, %fd14, %fd13;
	mov.u64 	%rd306, %rd309;
	mov.f64 	%fd295, %fd298;
	@%p105 bra 	$L__BB3_16;
	setp.lt.s64 	%p106, %rd309, %rd18;
	min.s64 	%rd306, %rd309, %rd18;
	selp.f64 	%fd295, %fd298, %fd12, %p106;
$L__BB3_16:
	add.s32 	%r166, %r12, -256;
	cvt.s64.s32 	%rd273, %r166;
	add.s64 	%rd21, %rd198, %rd273;
	ld.global.f64 	%fd17, [%rd17+2048];
	abs.f64 	%fd18, %fd295;
	abs.f64 	%fd19, %fd17;
	setp.lt.f64 	%p107, %fd18, %fd19;
	mov.u64 	%rd307, %rd21;
	mov.f64 	%fd296, %fd17;
	@%p107 bra 	$L__BB3_19;
	setp.lt.f64 	%p108, %fd19, %fd18;
	mov.u64 	%rd307, %rd306;
	mov.f64 	%fd296, %fd295;
	@%p108 bra 	$L__BB3_19;
	setp.lt.s64 	%p109, %rd306, %rd21;
	min.s64 	%rd307, %rd306, %rd21;
	selp.f64 	%fd296, %fd295, %fd17, %p109;
$L__BB3_19:
	cvt.s64.s32 	%rd274, %r12;
	add.s64 	%rd24, %rd198, %rd274;
	ld.global.f64 	%fd22, [%rd17+4096];
	abs.f64 	%fd23, %fd296;
	abs.f64 	%fd24, %fd22;
	setp.lt.f64 	%p110, %fd23, %fd24;
	mov.u64 	%rd308, %rd24;
	mov.f64 	%fd297, %fd22;
	@%p110 bra 	$L__BB3_22;
	setp.lt.f64 	%p111, %fd24, %fd23;
	mov.u64 	%rd308, %rd307;
	mov.f64 	%fd297, %fd296;
	@%p111 bra 	$L__BB3_22;
	setp.lt.s64 	%p112, %rd307, %rd24;
	min.s64 	%rd308, %rd307, %rd24;
	selp.f64 	%fd297, %fd296, %fd22, %p112;
$L__BB3_22:
	add.s32 	%r167, %r12, 256;
	cvt.s64.s32 	%rd275, %r167;
	add.s64 	%rd27, %rd198, %rd275;
	ld.global.f64 	%fd27, [%rd17+6144];
	abs.f64 	%fd28, %fd297;
	abs.f64 	%fd29, %fd27;
	setp.lt.f64 	%p113, %fd28, %fd29;
	mov.u64 	%rd309, %rd27;
	mov.f64 	%fd298, %fd27;
	@%p113 bra 	$L__BB3_25;
	setp.lt.f64 	%p114, %fd29, %fd28;
	mov.u64 	%rd309, %rd308;
	mov.f64 	%fd298, %fd297;
	@%p114 bra 	$L__BB3_25;
	setp.lt.s64 	%p115, %rd308, %rd27;
	min.s64 	%rd309, %rd308, %rd27;
	selp.f64 	%fd298, %fd297, %fd27, %p115;
$L__BB3_25:
	add.s32 	%r392, %r12, 1024;
	add.s32 	%r168, %r12, 512;
	setp.lt.s32 	%p116, %r168, %r36;
	@%p116 bra 	$L__BB3_13;
$L__BB3_26:
	setp.lt.s32 	%p117, %r36, 256;
	@%p117 bra 	$L__BB3_71;
	// begin inline asm
	mov.u32 %r282, %laneid;
	// end inline asm
	mov.b64 	%rd286, %fd298;
	mov.b64 	{%r284, %r289}, %rd286;
	mov.b32 	%r300, 1;
	mov.b32 	%r301, 31;
	mov.b32 	%r302, -1;
	// begin inline asm
	shfl.sync.down.b32 %r283, %r284, %r300, %r301, %r302;
	// end inline asm
	// begin inline asm
	shfl.sync.down.b32 %r288, %r289, %r300, %r301, %r302;
	// end inline asm
	mov.b64 	%rd287, {%r283, %r288};
	mov.b64 	%fd33, %rd287;
	mov.b64 	{%r294, %r299}, %rd309;
	// begin inline asm
	shfl.sync.down.b32 %r293, %r294, %r300, %r301, %r302;
	// end inline asm
	// begin inline asm
	shfl.sync.down.b32 %r298, %r299, %r300, %r301, %r302;
	// end inline asm
	mov.b64 	%rd31, {%r293, %r298};
	setp.gt.s32 	%p169, %r282, 30;
	mov.u64 	%rd311, %rd309;
	mov.f64 	%fd300, %fd298;
	@%p169 bra 	$L__BB3_31;
	abs.f64 	%fd34, %fd298;
	abs.f64 	%fd35, %fd33;
	setp.lt.f64 	%p170, %fd34, %fd35;
	mov.u64 	%rd311, %rd31;
	mov.f64 	%fd300, %fd33;
	@%p170 bra 	$L__BB3_31;
	setp.lt.f64 	%p171, %fd35, %fd34;
	mov.u64 	%rd311, %rd309;
	mov.f64 	%fd300, %fd298;
	@%p171 bra 	$L__BB3_31;
	setp.lt.s64 	%p172, %rd309, %rd31;
	min.s64 	%rd311, %rd309, %rd31;
	selp.f64 	%fd300, %fd298, %fd33, %p172;
$L__BB3_31:
	mov.b64 	%rd288, %fd300;
	mov.b64 	{%r304, %r309}, %rd288;
	mov.b32 	%r320, 2;
	mov.b32 	%r321, 31;
	mov.b32 	%r322, -1;
	// begin inline asm
	shfl.sync.down.b32 %r303, %r304, %r320, %r321, %r322;
	// end inline asm
	// begin inline asm
	shfl.sync.down.b32 %r308, %r309, %r320, %r321, %r322;
	// end inline asm
	mov.b64 	%rd289, {%r303, %r308};
	mov.b64 	%fd38, %rd289;
	mov.b64 	{%r314, %r319}, %rd311;
	// begin inline asm
	shfl.sync.down.b32 %r313, %r314, %r320, %r321, %r322;
	// end inline asm
	// begin inline asm
	shfl.sync.down.b32 %r318, %r319, %r320, %r321, %r322;
	// end inline asm
	mov.b64 	%rd34, {%r313, %r318};
	setp.gt.s32 	%p173, %r282, 29;
	mov.u64 	%rd312, %rd311;
	mov.f64 	%fd301, %fd300;
	@%p173 bra 	$L__BB3_35;
	abs.f64 	%fd39, %fd300;
	abs.f64 	%fd40, %fd38;
	setp.lt.f64 	%p174, %fd39, %fd40;
	mov.u64 	%rd312, %rd34;
	mov.f64 	%fd301, %fd38;
	@%p174 bra 	$L__BB3_35;
	setp.lt.f64 	%p175, %fd40, %fd39;
	mov.u64 	%rd312, %rd311;
	mov.f64 	%fd301, %fd300;
	@%p175 bra 	$L__BB3_35;
	setp.lt.s64 	%p176, %rd311, %rd34;
	min.s64 	%rd312, %rd311, %rd34;
	selp.f64 	%fd301, %fd300, %fd38, %p176;
$L__BB3_35:
	mov.b64 	%rd290, %fd301;
	mov.b64 	{%r324, %r329}, %rd290;
	mov.b32 	%r340, 4;
	mov.b32 	%r341, 31;
	mov.b32 	%r342, -1;
	// begin inline asm
	shfl.sync.down.b32 %r323, %r324, %r340, %r341, %r342;
	// end inline asm
	// begin inline asm
	shfl.sync.down.b32 %r328, %r329, %r340, %r341, %r342;
	// end inline asm
	mov.b64 	%rd291, {%r323, %r328};
	mov.b64 	%fd43, %rd291;
	mov.b64 	{%r334, %r339}, %rd312;
	// begin inline asm
	shfl.sync.down.b32 %r333, %r334, %r340, %r341, %r342;
	// end inline asm
	// begin inline asm
	shfl.sync.down.b32 %r338, %r339, %r340, %r341, %r342;
	// end inline asm
	mov.b64 	%rd37, {%r333, %r338};
	setp.gt.s32 	%p177, %r282, 27;
	mov.u64 	%rd313, %rd312;
	mov.f64 	%fd302, %fd301;
	@%p177 bra 	$L__BB3_39;
	abs.f64 	%fd44, %fd301;
	abs.f64 	%fd45, %fd43;
	setp.lt.f64 	%p178, %fd44, %fd45;
	mov.u64 	%rd313, %rd37;
	mov.f64 	%fd302, %fd43;
	@%p178 bra 	$L__BB3_39;
	setp.lt.f64 	%p179, %fd45, %fd44;
	mov.u64 	%rd313, %rd312;
	mov.f64 	%fd302, %fd301;
	@%p179 bra 	$L__BB3_39;
	setp.lt.s64 	%p180, %rd312, %rd37;
	min.s64 	%rd313, %rd312, %rd37;
	selp.f64 	%fd302, %fd301, %fd43, %p180;
$L__BB3_39:
	mov.b64 	%rd292, %fd302;
	mov.b64 	{%r344, %r349}, %rd292;
	mov.b32 	%r360, 8;
	mov.b32 	%r361, 31;
	mov.b32 	%r362, -1;
	// begin inline asm
	shfl.sync.down.b32 %r343, %r344, %r360, %r361, %r362;
	// end inline asm
	// begin inline asm
	shfl.sync.down.b32 %r348, %r349, %r360, %r361, %r362;
	// end inline asm
	mov.b64 	%rd293, {%r343, %r348};
	mov.b64 	%fd48, %rd293;
	mov.b64 	{%r354, %r359}, %rd313;
	// begin inline asm
	shfl.sync.down.b32 %r353, %r354, %r360, %r361, %r362;
	// end inline asm
	// begin inline asm
	shfl.sync.down.b32 %r358, %r359, %r360, %r361, %r362;
	// end inline asm
	mov.b64 	%rd40, {%r353, %r358};
	setp.gt.s32 	%p181, %r282, 23;
	mov.u64 	%rd314, %rd313;
	mov.f64 	%fd303, %fd302;
	@%p181 bra 	$L__BB3_43;
	abs.f64 	%fd49, %fd302;
	abs.f64 	%fd50, %fd48;
	setp.lt.f64 	%p182, %fd49, %fd50;
	mov.u64 	%rd314, %rd40;
	mov.f64 	%fd303, %fd48;
	@%p182 bra 	$L__BB3_43;
	setp.lt.f64 	%p183, %fd50, %fd49;
	mov.u64 	%rd314, %rd313;
	mov.f64 	%fd303, %fd302;
	@%p183 bra 	$L__BB3_43;
	setp.lt.s64 	%p184, %rd313, %rd40;
	min.s64 	%rd314, %rd313, %rd40;
	selp.f64 	%fd303, %fd302, %fd48, %p184;
$L__BB3_43:
	mov.b64 	%rd294, %fd303;
	mov.b64 	{%r364, %r369}, %rd294;
	mov.b32 	%r380, 16;
	mov.b32 	%r381, 31;
	mov.b32 	%r382, -1;
	// begin inline asm
	shfl.sync.down.b32 %r363, %r364, %r380, %r381, %r382;
	// end inline asm
	// begin inline asm
	shfl.sync.down.b32 %r368, %r369, %r380, %r381, %r382;
	// end inline asm
	mov.b64 	%rd295, {%r363, %r368};
	mov.b64 	%fd53, %rd295;
	mov.b64 	{%r374, %r379}, %rd314;
	// begin inline asm
	shfl.sync.down.b32 %r373, %r374, %r380, %r381, %r382;
	// end inline asm
	// begin inline asm
	shfl.sync.down.b32 %r378, %r379, %r380, %r381, %r382;
	// end inline asm
	mov.b64 	%rd43, {%r373, %r378};
	setp.gt.s32 	%p185, %r282, 15;
	mov.u64 	%rd367, %rd314;
	mov.f64 	%fd351, %fd303;
	@%p185 bra 	$L__BB3_47;
	abs.f64 	%fd54, %fd303;
	abs.f64 	%fd55, %fd53;
	setp.lt.f64 	%p186, %fd54, %fd55;
	mov.u64 	%rd367, %rd43;
	mov.f64 	%fd351, %fd53;
	@%p186 bra 	$L__BB3_47;
	setp.lt.f64 	%p187, %fd55, %fd54;
	mov.u64 	%rd367, %rd314;
	mov.f64 	%fd351, %fd303;
	@%p187 bra 	$L__BB3_47;
	setp.lt.s64 	%p188, %rd314, %rd43;
	min.s64 	%rd367, %rd314, %rd43;
	selp.f64 	%fd351, %fd303, %fd53, %p188;
$L__BB3_47:
	setp.ne.s32 	%p189, %r282, 0;
	@%p189 bra 	$L__BB3_49;
	shr.u32 	%r383, %r1, 1;
	and.b32  	%r384, %r383, 496;
	mov.u32 	%r385, _ZN6thrust24THRUST_300001_SM_1000_NS8cuda_cub4core6detail5shmemE;
	add.s32 	%r386, %r385, %r384;
	st.shared.f64 	[%r386+8], %fd351;
	st.shared.u64 	[%r386+16], %rd367;
$L__BB3_49:
	bar.sync 	0;
	setp.ne.s32 	%p190, %r1, 0;
	@%p190 bra 	$L__BB3_204;
	ld.shared.f64 	%fd58, [_ZN6thrust24THRUST_300001_SM_1000_NS8cuda_cub4core6detail5shmemE+24];
	ld.shared.u64 	%rd46, [_ZN6thrust24THRUST_300001_SM_1000_NS8cuda_cub4core6detail5shmemE+32];
	abs.f64 	%fd59, %fd351;
	abs.f64 	%fd60, %fd58;
	setp.lt.f64 	%p191, %fd59, %fd60;
	mov.u64 	%rd316, %rd46;
	mov.f64 	%fd305, %fd58;
	@%p191 bra 	$L__BB3_53;
	setp.lt.f64 	%p192, %fd60, %fd59;
	mov.u64 	%rd316, %rd367;
	mov.f64 	%fd305, %fd351;
	@%p192 bra 	$L__BB3_53;
	setp.lt.s64 	%p193, %rd367, %rd46;
	min.s64 	%rd316, %rd367, %rd46;
	selp.f64 	%fd305, %fd351, %fd58, %p193;
$L__BB3_53:
	ld.shared.f64 	%fd63, [_ZN6thrust24THRUST_300001_SM_1000_NS8cuda_cub4core6detail5shmemE+40];
	ld.shared.u64 	%rd49, [_ZN6thrust24THRUST_300001_SM_1000_NS8cuda_cub4core6detail5shmemE+48];
	abs.f64 	%fd64, %fd305;
	abs.f64 	%fd65, %fd63;
	setp.lt.f64 	%p194, %fd64, %fd65;
	mov.u64 	%rd317, %rd49;
	mov.f64 	%fd306, %fd63;
	@%p194 bra 	$L__BB3_56;
	setp.lt.f64 	%p195, %fd65, %fd64;
	mov.u64 	%rd317, %rd316;
	mov.f64 	%fd306, %fd305;
	@%p195 bra 	$L__BB3_56;
	setp.lt.s64 	%p196, %rd316, %rd49;
	min.s64 	%rd317, %rd316, %rd49;
	selp.f64 	%fd306, %fd305, %fd63, %p196;
$L__BB3_56:
	ld.shared.f64 	%fd68, [_ZN6thrust24THRUST_300001_SM_1000_NS8cuda_cub4core6detail5shmemE+56];
	ld.shared.u64 	%rd52, [_ZN6thrust24THRUST_300001_SM_1000_NS8cuda_cub4core6detail5shmemE+64];
	abs.f64 	%fd69, %fd306;
	abs.f64 	%fd70, %fd68;
	setp.lt.f64 	%p197, %fd69, %fd70;
	mov.u64 	%rd318, %rd52;
	mov.f64 	%fd307, %fd68;
	@%p197 bra 	$L__BB3_59;
	setp.lt.f64 	%p198, %fd70, %fd69;
	mov.u64 	%rd318, %rd317;
	mov.f64 	%fd307, %fd306;
	@%p198 bra 	$L__BB3_59;
	setp.lt.s64 	%p199, %rd317, %rd52;
	min.s64 	%rd318, %rd317, %rd52;
	selp.f64 	%fd307, %fd306, %fd68, %p199;
$L__BB3_59:
	ld.shared.f64 	%fd73, [_ZN6thrust24THRUST_300001_SM_1000_NS8cuda_cub4core6detail5shmemE+72];
	ld.shared.u64 	%rd55, [_ZN6thrust24THRUST_300001_SM_1000_NS8cuda_cub4core6detail5shmemE+80];
	abs.f64 	%fd74, %fd307;
	abs.f64 	%fd75, %fd73;
	setp.lt.f64 	%p200, %fd74, %fd75;
	mov.u64 	%rd319, %rd55;
	mov.f64 	%fd308, %fd73;
	@%p200 bra 	$L__BB3_62;
	setp.lt.f64 	%p201, %fd75, %fd74;
	mov.u64 	%rd319, %rd318;
	mov.f64 	%fd308, %fd307;
	@%p201 bra 	$L__BB3_62;
	setp.lt.s64 	%p202, %rd318, %rd55;
	min.s64 	%rd319, %rd318, %rd55;
	selp.f64 	%fd308, %fd307, %fd73, %p202;
$L__BB3_62:
	ld.shared.f64 	%fd78, [_ZN6thrust24THRUST_300001_SM_1000_NS8cuda_cub4core6detail5shmemE+88];
	ld.shared.u64 	%rd58, [_ZN6thrust24THRUST_300001_SM_1000_NS8cuda_cub4core6detail5shmemE+96];
	abs.f64 	%fd79, %fd308;
	abs.f64 	%fd80, %fd78;
	setp.lt.f64 	%p203, %fd79, %fd80;
	mov.u64 	%rd320, %rd58;
	mov.f64 	%fd309, %fd78;
	@%p203 bra 	$L__BB3_65;
	setp.lt.f64 	%p204, %fd80, %fd79;
	mov.u64 	%rd320, %rd319;
	mov.f64 	%fd309, %fd308;
	@%p204 bra 	$L__BB3_65;
	setp.lt.s64 	%p205, %rd319, %rd58;
	min.s64 	%rd320, %rd319, %rd58;
	selp.f64 	%fd309, %fd308, %fd78, %p205;
$L__BB3_65:
	ld.shared.f64 	%fd83, [_ZN6thrust24THRUST_300001_SM_1000_NS8cuda_cub4core6detail5shmemE+104];
	ld.shared.u64 	%rd61, [_ZN6thrust24THRUST_300001_SM_1000_NS8cuda_cub4core6detail5shmemE+112];
	abs.f64 	%fd84, %fd309;
	abs.f64 	%fd85, %fd83;
	setp.lt.f64 	%p206, %fd84, %fd85;
	mov.u64 	%rd321, %rd61;
	mov.f64 	%fd310, %fd83;
	@%p206 bra 	$L__BB3_68;
	setp.lt.f64 	%p207, %fd85, %fd84;
	mov.u64 	%rd321, %rd320;
	mov.f64 	%fd310, %fd309;
	@%p207 bra 	$L__BB3_68;
	setp.lt.s64 	%p208, %rd320, %rd61;
	min.s64 	%rd321, %rd320, %rd61;
	selp.f64 	%fd310, %fd309, %fd83, %p208;
$L__BB3_68:
	ld.shared.f64 	%fd88, [_ZN6thrust24THRUST_300001_SM_1000_NS8cuda_cub4core6detail5shmemE+120];
	ld.shared.u64 	%rd64, [_ZN6thrust24THRUST_300001_SM_1000_NS8cuda_cub4core6detail5shmemE+128];
	abs.f64 	%fd89, %fd310;
	abs.f64 	%fd90, %fd88;
	setp.lt.f64 	%p209, %fd89, %fd90;
	mov.u64 	%rd367, %rd64;
	mov.f64 	%fd351, %fd88;
	@%p209 bra 	$L__BB3_204;
	setp.lt.f64 	%p210, %fd90, %fd89;
	mov.u64 	%rd367, %rd321;
	mov.f64 	%fd351, %fd310;
	@%p210 bra 	$L__BB3_204;
	setp.lt.s64 	%p211, %rd321, %rd64;
	min.s64 	%rd367, %rd321, %rd64;
	selp.f64 	%fd351, %fd310, %fd88, %p211;
	bra.uni 	$L__BB3_204;
$L__BB3_71:
	// begin inline asm
	mov.u32 %r169, %laneid;
	// end inline asm
	and.b32  	%r190, %r1, 992;
	add.s32 	%r191, %r190, 32;
	setp.gt.s32 	%p118, %r191, %r36;
	not.b32 	%r192, %r190;
	add.s32 	%r193, %r36, %r192;
	selp.b32 	%r188, %r193, 31, %p118;
	mov.b64 	%rd276, %fd298;
	mov.b64 	{%r171, %r176}, %rd276;
	mov.b32 	%r187, 1;
	mov.b32 	%r189, -1;
	// begin inline asm
	shfl.sync.down.b32 %r170, %r171, %r187, %r188, %r189;
	// end inline asm
	// begin inline asm
	shfl.sync.down.b32 %r175, %r176, %r187, %r188, %r189;
	// end inline asm
	mov.b64 	%rd277, {%r170, %r175};
	mov.b64 	%fd92, %rd277;
	mov.b64 	{%r181, %r186}, %rd309;
	// begin inline asm
	shfl.sync.down.b32 %r180, %r181, %r187, %r188, %r189;
	// end inline asm
	// begin inline asm
	shfl.sync.down.b32 %r185, %r186, %r187, %r188, %r189;
	// end inline asm
	mov.b64 	%rd66, {%r180, %r185};
	setp.ge.s32 	%p119, %r169, %r188;
	mov.u64 	%rd322, %rd309;
	mov.f64 	%fd311, %fd298;
	@%p119 bra 	$L__BB3_75;
	abs.f64 	%fd93, %fd298;
	abs.f64 	%fd94, %fd92;
	setp.lt.f64 	%p120, %fd93, %fd94;
	mov.u64 	%rd322, %rd66;
	mov.f64 	%fd311, %fd92;
	@%p120 bra 	$L__BB3_75;
	setp.lt.f64 	%p121, %fd94, %fd93;
	mov.u64 	%rd322, %rd309;
	mov.f64 	%fd311, %fd298;
	@%p121 bra 	$L__BB3_75;
	setp.lt.s64 	%p122, %rd309, %rd66;
	min.s64 	%rd322, %rd309, %rd66;
	selp.f64 	%fd311, %fd298, %fd92, %p122;
$L__BB3_75:
	mov.b64 	%rd278, %fd311;
	mov.b64 	{%r195, %r200}, %rd278;
	mov.b32 	%r211, 2;
	mov.b32 	%r213, -1;
	// begin inline asm
	shfl.sync.down.b32 %r194, %r195, %r211, %r188, %r213;
	// end inline asm
	// begin inline asm
	shfl.sync.down.b32 %r199, %r200, %r211, %r188, %r213;
	// end inline asm
	mov.b64 	%rd279, {%r194, %r199};
	mov.b64 	%fd97, %rd279;
	mov.b64 	{%r205, %r210}, %rd322;
	// begin inline asm
	shfl.sync.down.b32 %r204, %r205, %r211, %r188, %r213;
	// end inline asm
	// begin inline asm
	shfl.sync.down.b32 %r209, %r210, %r211, %r188, %r213;
	// end inline asm
	mov.b64 	%rd69, {%r204, %r209};
	add.s32 	%r214, %r169, 2;
	setp.gt.s32 	%p123, %r214, %r188;
	mov.u64 	%rd323, %rd322;
	mov.f64 	%fd312, %fd311;
	@%p123 bra 	$L__BB3_79;
	abs.f64 	%fd98, %fd311;
	abs.f64 	%fd99, %fd97;
	setp.lt.f64 	%p124, %fd98, %fd99;
	mov.u64 	%rd323, %rd69;
	mov.f64 	%fd312, %fd97;
	@%p124 bra 	$L__BB3_79;
	setp.lt.f64 	%p125, %fd99, %fd98;
	mov.u64 	%rd323, %rd322;
	mov.f64 	%fd312, %fd311;
	@%p125 bra 	$L__BB3_79;
	setp.lt.s64 	%p126, %rd322, %rd69;
	min.s64 	%rd323, %rd322, %rd69;
	selp.f64 	%fd312, %fd311, %fd97, %p126;
$L__BB3_79:
	mov.b64 	%rd280, %fd312;
	mov.b64 	{%r216, %r221}, %rd280;
	mov.b32 	%r232, 4;
	mov.b32 	%r234, -1;
	// begin inline asm
	shfl.sync.down.b32 %r215, %r216, %r232, %r188, %r234;
	// end inline asm
	// begin inline asm
	shfl.sync.down.b32 %r220, %r221, %r232, %r188, %r234;
	// end inline asm
	mov.b64 	%rd281, {%r215, %r220};
	mov.b64 	%fd102, %rd281;
	mov.b64 	{%r226, %r231}, %rd323;
	// begin inline asm
	shfl.sync.down.b32 %r225, %r226, %r232, %r188, %r234;
	// end inline asm
	// begin inline asm
	shfl.sync.down.b32 %r230, %r231, %r232, %r188, %r234;
	// end inline asm
	mov.b64 	%rd72, {%r225, %r230};
	add.s32 	%r235, %r169, 4;
	setp.gt.s32 	%p127, %r235, %r188;
	mov.u64 	%rd324, %rd323;
	mov.f64 	%fd313, %fd312;
	@%p127 bra 	$L__BB3_83;
	abs.f64 	%fd103, %fd312;
	abs.f64 	%fd104, %fd102;
	setp.lt.f64 	%p128, %fd103, %fd104;
	mov.u64 	%rd324, %rd72;
	mov.f64 	%fd313, %fd102;
	@%p128 bra 	$L__BB3_83;
	setp.lt.f64 	%p129, %fd104, %fd103;
	mov.u64 	%rd324, %rd323;
	mov.f64 	%fd313, %fd312;
	@%p129 bra 	$L__BB3_83;
	setp.lt.s64 	%p130, %rd323, %rd72;
	min.s64 	%rd324, %rd323, %rd72;
	selp.f64 	%fd313, %fd312, %fd102, %p130;
$L__BB3_83:
	mov.b64 	%rd282, %fd313;
	mov.b64 	{%r237, %r242}, %rd282;
	mov.b32 	%r253, 8;
	mov.b32 	%r255, -1;
	// begin inline asm
	shfl.sync.down.b32 %r236, %r237, %r253, %r188, %r255;
	// end inline asm
	// begin inline asm
	shfl.sync.down.b32 %r241, %r242, %r253, %r188, %r255;
	// end inline asm
	mov.b64 	%rd283, {%r236, %r241};
	mov.b64 	%fd107, %rd283;
	mov.b64 	{%r247, %r252}, %rd324;
	// begin inline asm
	shfl.sync.down.b32 %r246, %r247, %r253, %r188, %r255;
	// end inline asm
	// begin inline asm
	shfl.sync.down.b32 %r251, %r252, %r253, %r188, %r255;
	// end inline asm
	mov.b64 	%rd75, {%r246, %r251};
	add.s32 	%r256, %r169, 8;
	setp.gt.s32 	%p131, %r256, %r188;
	mov.u64 	%rd325, %rd324;
	mov.f64 	%fd314, %fd313;
	@%p131 bra 	$L__BB3_87;
	abs.f64 	%fd108, %fd313;
	abs.f64 	%fd109, %fd107;
	setp.lt.f64 	%p132, %fd108, %fd109;
	mov.u64 	%rd325, %rd75;
	mov.f64 	%fd314, %fd107;
	@%p132 bra 	$L__BB3_87;
	setp.lt.f64 	%p133, %fd109, %fd108;
	mov.u64 	%rd325, %rd324;
	mov.f64 	%fd314, %fd313;
	@%p133 bra 	$L__BB3_87;
	setp.lt.s64 	%p134, %rd324, %rd75;
	min.s64 	%rd325, %rd324, %rd75;
	selp.f64 	%fd314, %fd313, %fd107, %p134;
$L__BB3_87:
	mov.b64 	%rd284, %fd314;
	mov.b64 	{%r258, %r263}, %rd284;
	mov.b32 	%r274, 16;
	mov.b32 	%r276, -1;
	// begin inline asm
	shfl.sync.down.b32 %r257, %r258, %r274, %r188, %r276;
	// end inline asm
	// begin inline asm
	shfl.sync.down.b32 %r262, %r263, %r274, %r188, %r276;
	// end inline asm
	mov.b64 	%rd285, {%r257, %r262};
	mov.b64 	%fd112, %rd285;
	mov.b64 	{%r268, %r273}, %rd325;
	// begin inline asm
	shfl.sync.down.b32 %r267, %r268, %r274, %r188, %r276;
	// end inline asm
	// begin inline asm
	shfl.sync.down.b32 %r272, %r273, %r274, %r188, %r276;
	// end inline asm
	mov.b64 	%rd78, {%r267, %r272};
	add.s32 	%r277, %r169, 16;
	setp.gt.s32 	%p135, %r277, %r188;
	mov.u64 	%rd367, %rd325;
	mov.f64 	%fd351, %fd314;
	@%p135 bra 	$L__BB3_91;
	abs.f64 	%fd113, %fd314;
	abs.f64 	%fd114, %fd112;
	setp.lt.f64 	%p136, %fd113, %fd114;
	mov.u64 	%rd367, %rd78;
	mov.f64 	%fd351, %fd112;
	@%p136 bra 	$L__BB3_91;
	setp.lt.f64 	%p137, %fd114, %fd113;
	mov.u64 	%rd367, %rd325;
	mov.f64 	%fd351, %fd314;
	@%p137 bra 	$L__BB3_91;
	setp.lt.s64 	%p138, %rd325, %rd78;
	min.s64 	%rd367, %rd325, %rd78;
	selp.f64 	%fd351, %fd314, %fd112, %p138;
$L__BB3_91:
	setp.ne.s32 	%p139, %r169, 0;
	@%p139 bra 	$L__BB3_93;
	shr.u32 	%r278, %r1, 1;
	and.b32  	%r279, %r278, 496;
	mov.u32 	%r280, _ZN6thrust24THRUST_300001_SM_1000_NS8cuda_cub4core6detail5shmemE;
	add.s32 	%r281, %r280, %r279;
	st.shared.f64 	[%r281+8], %fd351;
	st.shared.u64 	[%r281+16], %rd367;
$L__BB3_93:
	bar.sync 	0;
	setp.ne.s32 	%p140, %r1, 0;
	@%p140 bra 	$L__BB3_204;
	setp.lt.s32 	%p141, %r36, 33;
	mov.f64 	%fd316, %fd351;
	mov.u64 	%rd327, %rd367;
	@%p141 bra 	$L__BB3_98;
	ld.shared.f64 	%fd117, [_ZN6thrust24THRUST_300001_SM_1000_NS8cuda_cub4core6detail5shmemE+24];
	ld.shared.u64 	%rd81, [_ZN6thrust24THRUST_300001_SM_1000_NS8cuda_cub4core6detail5shmemE+32];
	abs.f64 	%fd118, %fd351;
	abs.f64 	%fd119, %fd117;
	setp.lt.f64 	%p142, %fd118, %fd119;
	mov.f64 	%fd316, %fd117;
	mov.u64 	%rd327, %rd81;
	@%p142 bra 	$L__BB3_98;
	setp.lt.f64 	%p143, %fd119, %fd118;
	mov.f64 	%fd316, %fd351;
	mov.u64 	%rd327, %rd367;
	@%p143 bra 	$L__BB3_98;
	setp.lt.s64 	%p144, %rd367, %rd81;
	min.s64 	%rd327, %rd367, %rd81;
	selp.f64 	%fd316, %fd351, %fd117, %p144;
$L__BB3_98:
	setp.lt.s32 	%p145, %r36, 65;
	mov.f64 	%fd317, %fd316;
	mov.u64 	%rd328, %rd327;
	@%p145 bra 	$L__BB3_102;
	ld.shared.f64 	%fd122, [_ZN6thrust24THRUST_300001_SM_1000_NS8cuda_cub4core6detail5shmemE+40];
	ld.shared.u64 	%rd84, [_ZN6thrust24THRUST_300001_SM_1000_NS8cuda_cub4core6detail5shmemE+48];
	abs.f64 	%fd123, %fd316;
	abs.f64 	%fd124, %fd122;
	setp.lt.f64 	%p146, %fd123, %fd124;
	mov.f64 	%fd317, %fd122;
	mov.u64 	%rd328, %rd84;
	@%p146 bra 	$L__BB3_102;
	setp.lt.f64 	%p147, %fd124, %fd123;
	mov.f64 	%fd317, %fd316;
	mov.u64 	%rd328, %rd327;
	@%p147 bra 	$L__BB3_102;
	setp.lt.s64 	%p148, %rd327, %rd84;
	min.s64 	%rd328, %rd327, %rd84;
	selp.f64 	%fd317, %fd316, %fd122, %p148;
$L__BB3_102:
	setp.lt.s32 	%p149, %r36, 97;
	mov.f64 	%fd318, %fd317;
	mov.u64 	%rd329, %rd328;
	@%p149 bra 	$L__BB3_106;
	ld.shared.f64 	%fd127, [_ZN6thrust24THRUST_300001_SM_1000_NS8cuda_cub4core6detail5shmemE+56];
	ld.shared.u64 	%rd87, [_ZN6thrust24THRUST_300001_SM_1000_NS8cuda_cub4core6detail5shmemE+64];
	abs.f64 	%fd128, %fd317;
	abs.f64 	%fd129, %fd127;
	setp.lt.f64 	%p150, %fd128, %fd129;
	mov.f64 	%fd318, %fd127;
	mov.u64 	%rd329, %rd87;
	@%p150 bra 	$L__BB3_106;
	setp.lt.f64 	%p151, %fd129, %fd128;
	mov.f64 	%fd318, %fd317;
	mov.u64 	%rd329, %rd328;
	@%p151 bra 	$L__BB3_106;
	setp.lt.s64 	%p152, %rd328, %rd87;
	min.s64 	%rd329, %rd328, %rd87;
	selp.f64 	%fd318, %fd317, %fd127, %p152;
$L__BB3_106:
	setp.lt.s32 	%p153, %r36, 129;
	mov.f64 	%fd319, %fd318;
	mov.u64 	%rd330, %rd329;
	@%p153 bra 	$L__BB3_110;
	ld.shared.f64 	%fd132, [_ZN6thrust24THRUST_300001_SM_1000_NS8cuda_cub4core6detail5shmemE+72];
	ld.shared.u64 	%rd90, [_ZN6thrust24THRUST_300001_SM_1000_NS8cuda_cub4core6detail5shmemE+80];
	abs.f64 	%fd133, %fd318;
	abs.f64 	%fd134, %fd132;
	setp.lt.f64 	%p154, %fd133, %fd134;
	mov.f64 	%fd319, %fd132;
	mov.u64 	%rd330, %rd90;
	@%p154 bra 	$L__BB3_110;
	setp.lt.f64 	%p155, %fd134, %fd133;
	mov.f64 	%fd319, %fd318;
	mov.u64 	%rd330, %rd329;
	@%p155 bra 	$L__BB3_110;
	setp.lt.s64 	%p156, %rd329, %rd90;
	min.s64 	%rd330, %rd329, %rd90;
	selp.f64 	%fd319, %fd318, %fd132, %p156;
$L__BB3_110:
	setp.lt.s32 	%p157, %r36, 161;
	mov.f64 	%fd320, %fd319;
	mov.u64 	%rd331, %rd330;
	@%p157 bra 	$L__BB3_114;
	ld.shared.f64 	%fd137, [_ZN6thrust24THRUST_300001_SM_1000_NS8cuda_cub4core6detail5shmemE+88];
	ld.shared.u64 	%rd93, [_ZN6thrust24THRUST_300001_SM_1000_NS8cuda_cub4core6detail5shmemE+96];
	abs.f64 	%fd138, %fd319;
	abs.f64 	%fd139, %fd137;
	setp.lt.f64 	%p158, %fd138, %fd139;
	mov.f64 	%fd320, %fd137;
	mov.u64 	%rd331, %rd93;
	@%p158 bra 	$L__BB3_114;
	setp.lt.f64 	%p159, %fd139, %fd138;
	mov.f64 	%fd320, %fd319;
	mov.u64 	%rd331, %rd330;
	@%p159 bra 	$L__BB3_114;
	setp.lt.s64 	%p160, %rd330, %rd93;
	min.s64 	%rd331, %rd330, %rd93;
	selp.f64 	%fd320, %fd319, %fd137, %p160;
$L__BB3_114:
	setp.lt.s32 	%p161, %r36, 193;
	mov.f64 	%fd321, %fd320;
	mov.u64 	%rd332, %rd331;
	@%p161 bra 	$L__BB3_118;
	ld.shared.f64 	%fd142, [_ZN6thrust24THRUST_300001_SM_1000_NS8cuda_cub4core6detail5shmemE+104];
	ld.shared.u64 	%rd96, [_ZN6thrust24THRUST_300001_SM_1000_NS8cuda_cub4core6detail5shmemE+112];
	abs.f64 	%fd143, %fd320;
	abs.f64 	%fd144, %fd142;
	setp.lt.f64 	%p162, %fd143, %fd144;
	mov.f64 	%fd321, %fd142;
	mov.u64 	%rd332, %rd96;
	@%p162 bra 	$L__BB3_118;
	setp.lt.f64 	%p163, %fd144, %fd143;
	mov.f64 	%fd321, %fd320;
	mov.u64 	%rd332, %rd331;
	@%p163 bra 	$L__BB3_118;
	setp.lt.s64 	%p164, %rd331, %rd96;
	min.s64 	%rd332, %rd331, %rd96;
	selp.f64 	%fd321, %fd320, %fd142, %p164;
$L__BB3_118:
	setp.lt.s32 	%p165, %r36, 225;
	mov.u64 	%rd367, %rd332;
	mov.f64 	%fd351, %fd321;
	@%p165 bra 	$L__BB3_204;
	ld.shared.f64 	%fd147, [_ZN6thrust24THRUST_300001_SM_1000_NS8cuda_cub4core6detail5shmemE+120];
	ld.shared.u64 	%rd99, [_ZN6thrust24THRUST_300001_SM_1000_NS8cuda_cub4core6detail5shmemE+128];
	abs.f64 	%fd148, %fd321;
	abs.f64 	%fd149, %fd147;
	setp.lt.f64 	%p166, %fd148, %fd149;
	mov.u64 	%rd367, %rd99;
	mov.f64 	%fd351, %fd147;
	@%p166 bra 	$L__BB3_204;
	setp.lt.f64 	%p167, %fd149, %fd148;
	mov.u64 	%rd367, %rd332;
	mov.f64 	%fd351, %fd321;
	@%p167 bra 	$L__BB3_204;
	setp.lt.s64 	%p168, %rd332, %rd99;
	min.s64 	%rd367, %rd332, %rd99;
	selp.f64 	%fd351, %fd321, %fd147, %p168;
	bra.uni 	$L__BB3_204;
$L__BB3_122:
	mov.u32 	%r17, %tid.x;
	cvt.u64.u32 	%rd200, %r17;
	cvta.to.global.u64 	%rd201, %rd197;
	mul.wide.u32 	%rd202, %r17, 8;
	add.s64 	%rd203, %rd201, %rd202;
	ld.global.f64 	%fd274, [%rd203];
	add.s32 	%r37, %r17, 256;
	cvt.u64.u32 	%rd204, %r37;
	ld.global.f64 	%fd275, [%rd203+2048];
	add.s32 	%r38, %r17, 512;
	cvt.u64.u32 	%rd205, %r38;
	ld.global.f64 	%fd276, [%rd203+4096];
	add.s32 	%r39, %r17, 768;
	cvt.u64.u32 	%rd206, %r39;
	ld.global.f64 	%fd277, [%rd203+6144];
	or.b32  	%r40, %r17, 1024;
	cvt.u64.u32 	%rd101, %r40;
	add.s64 	%rd354, %rd198, %rd101;
	ld.global.f64 	%fd338, [%rd203+8192];
	abs.f64 	%fd278, %fd274;
	abs.f64 	%fd279, %fd275;
	setp.geu.f64 	%p3, %fd278, %fd279;
	selp.f64 	%fd280, %fd274, %fd275, %p3;
	selp.b64 	%rd207, %rd200, %rd204, %p3;
	abs.f64 	%fd281, %fd280;
	abs.f64 	%fd282, %fd276;
	setp.geu.f64 	%p4, %fd281, %fd282;
	selp.f64 	%fd283, %fd280, %fd276, %p4;
	selp.b64 	%rd208, %rd207, %rd205, %p4;
	abs.f64 	%fd284, %fd283;
	abs.f64 	%fd285, %fd277;
	setp.geu.f64 	%p5, %fd284, %fd285;
	selp.f64 	%fd152, %fd283, %fd277, %p5;
	selp.b64 	%rd104, %rd208, %rd206, %p5;
	abs.f64 	%fd153, %fd152;
	abs.f64 	%fd154, %fd338;
	setp.lt.f64 	%p6, %fd153, %fd154;
	@%p6 bra 	$L__BB3_124;
	setp.lt.f64 	%p7, %fd154, %fd153;
	setp.lt.u64 	%p8, %rd104, %rd101;
	or.pred  	%p9, %p7, %p8;
	selp.f64 	%fd338, %fd152, %fd338, %p9;
	add.s64 	%rd211, %rd198, %rd104;
	selp.b64 	%rd354, %rd211, %rd354, %p9;
$L__BB3_124:
	setp.lt.u32 	%p10, %r36, 2560;
	mov.b32 	%r394, 1280;
	@%p10 bra 	$L__BB3_137;
	mov.b32 	%r393, 1280;
	mov.f64 	%fd323, %fd338;
$L__BB3_126:
	cvt.u64.u32 	%rd212, %r393;
	add.s64 	%rd213, %rd200, %rd212;
	mul.wide.u32 	%rd214, %r393, 8;
	cvta.to.global.u64 	%rd215, %rd197;
	add.s64 	%rd217, %rd215, %rd202;
	add.s64 	%rd218, %rd217, %rd214;
	add.s64 	%rd335, %rd213, %rd198;
	ld.global.f64 	%fd324, [%rd218];
	ld.global.f64 	%fd325, [%rd218+2048];
	ld.global.f64 	%fd326, [%rd218+4096];
	ld.global.f64 	%fd327, [%rd218+6144];
	ld.global.f64 	%fd338, [%rd218+8192];
	abs.f64 	%fd163, %fd323;
	abs.f64 	%fd164, %fd324;
	setp.lt.f64 	%p11, %fd163, %fd164;
	@%p11 bra 	$L__BB3_128;
	setp.lt.f64 	%p12, %fd164, %fd163;
	setp.lt.s64 	%p13, %rd354, %rd335;
	or.pred  	%p14, %p12, %p13;
	selp.f64 	%fd324, %fd323, %fd324, %p14;
	selp.b64 	%rd335, %rd354, %rd335, %p14;
$L__BB3_128:
	cvt.u64.u32 	%rd219, %r393;
	add.s64 	%rd220, %rd200, %rd219;
	add.s64 	%rd221, %rd220, %rd198;
	add.s64 	%rd336, %rd221, 256;
	abs.f64 	%fd167, %fd324;
	abs.f64 	%fd168, %fd325;
	setp.lt.f64 	%p15, %fd167, %fd168;
	@%p15 bra 	$L__BB3_130;
	setp.lt.f64 	%p16, %fd168, %fd167;
	add.s64 	%rd226, %rd221, 256;
	setp.lt.s64 	%p17, %rd335, %rd226;
	or.pred  	%p18, %p16, %p17;
	selp.f64 	%fd325, %fd324, %fd325, %p18;
	selp.b64 	%rd336, %rd335, %rd226, %p18;
$L__BB3_130:
	add.s64 	%rd337, %rd221, 512;
	abs.f64 	%fd171, %fd325;
	abs.f64 	%fd172, %fd326;
	setp.lt.f64 	%p19, %fd171, %fd172;
	@%p19 bra 	$L__BB3_132;
	setp.lt.f64 	%p20, %fd172, %fd171;
	add.s64 	%rd234, %rd221, 512;
	setp.lt.s64 	%p21, %rd336, %rd234;
	or.pred  	%p22, %p20, %p21;
	selp.f64 	%fd326, %fd325, %fd326, %p22;
	selp.b64 	%rd337, %rd336, %rd234, %p22;
$L__BB3_132:
	add.s64 	%rd338, %rd221, 768;
	abs.f64 	%fd175, %fd326;
	abs.f64 	%fd176, %fd327;
	setp.lt.f64 	%p23, %fd175, %fd176;
	@%p23 bra 	$L__BB3_134;
	setp.lt.f64 	%p24, %fd176, %fd175;
	setp.lt.s64 	%p25, %rd337, %rd338;
	or.pred  	%p26, %p24, %p25;
	selp.f64 	%fd327, %fd326, %fd327, %p26;
	selp.b64 	%rd338, %rd337, %rd338, %p26;
$L__BB3_134:
	add.s64 	%rd354, %rd221, 1024;
	abs.f64 	%fd179, %fd327;
	abs.f64 	%fd180, %fd338;
	setp.lt.f64 	%p27, %fd179, %fd180;
	@%p27 bra 	$L__BB3_136;
	setp.lt.f64 	%p28, %fd180, %fd179;
	setp.lt.s64 	%p29, %rd338, %rd354;
	or.pred  	%p30, %p28, %p29;
	selp.f64 	%fd338, %fd327, %fd338, %p30;
	selp.b64 	%rd354, %rd338, %rd354, %p30;
$L__BB3_136:
	add.s32 	%r394, %r393, 1280;
	add.s32 	%r43, %r393, 2560;
	setp.le.s32 	%p31, %r43, %r36;
	mov.u32 	%r393, %r394;
	mov.f64 	%fd323, %fd338;
	@%p31 bra 	$L__BB3_126;
$L__BB3_137:
	setp.le.s32 	%p32, %r36, %r394;
	@%p32 bra 	$L__BB3_160;
	sub.s32 	%r21, %r36, %r394;
	setp.ge.s32 	%p33, %r17, %r21;
	@%p33 bra 	$L__BB3_160;
	cvta.to.global.u64 	%rd127, %rd197;
	not.b32 	%r44, %r17;
	add.s32 	%r45, %r36, %r44;
	sub.s32 	%r22, %r45, %r394;
	and.b32  	%r46, %r22, 768;
	setp.eq.s32 	%p34, %r46, 768;
	mov.u32 	%r397, %r17;
	@%p34 bra 	$L__BB3_145;
	add.s32 	%r47, %r17, %r394;
	cvt.u64.u32 	%rd242, %r47;
	add.s64 	%rd342, %rd198, %rd242;
	mul.wide.u32 	%rd243, %r47, 8;
	add.s64 	%rd341, %rd127, %rd243;
	shr.u32 	%r48, %r22, 8;
	add.s32 	%r49, %r48, 1;
	and.b32  	%r50, %r49, 3;
	neg.s32 	%r395, %r50;
	mov.u32 	%r397, %r17;
$L__BB3_141:
	.pragma "nounroll";
	mov.u64 	%rd132, %rd354;
	mov.f64 	%fd184, %fd338;
	ld.global.f64 	%fd185, [%rd341];
	abs.f64 	%fd186, %fd184;
	abs.f64 	%fd187, %fd185;
	setp.lt.f64 	%p35, %fd186, %fd187;
	mov.f64 	%fd338, %fd185;
	mov.u64 	%rd354, %rd342;
	@%p35 bra 	$L__BB3_144;
	setp.lt.f64 	%p36, %fd187, %fd186;
	mov.f64 	%fd338, %fd184;
	mov.u64 	%rd354, %rd132;
	@%p36 bra 	$L__BB3_144;
	setp.lt.s64 	%p37, %rd132, %rd342;
	selp.f64 	%fd338, %fd184, %fd185, %p37;
	min.s64 	%rd354, %rd132, %rd342;
$L__BB3_144:
	add.s32 	%r397, %r397, 256;
	add.s64 	%rd342, %rd342, 256;
	add.s64 	%rd341, %rd341, 2048;
	add.s32 	%r395, %r395, 1;
	setp.ne.s32 	%p38, %r395, 0;
	@%p38 bra 	$L__BB3_141;
$L__BB3_145:
	setp.lt.u32 	%p39, %r22, 768;
	@%p39 bra 	$L__BB3_160;
	add.s32 	%r398, %r397, %r394;
	cvt.u64.u32 	%rd244, %r398;
	add.s64 	%rd349, %rd198, %rd244;
	cvt.u64.u32 	%rd245, %r397;
	cvt.u64.u32 	%rd246, %r394;
	add.s64 	%rd247, %rd245, %rd246;
	shl.b64 	%rd248, %rd247, 3;
	add.s64 	%rd249, %rd248, %rd127;
	add.s64 	%rd348, %rd249, 6144;
	mul.wide.u32 	%rd250, %r398, 8;
	add.s64 	%rd347, %rd127, %rd250;
	add.s32 	%r399, %r397, 512;
$L__BB3_147:
	mov.u32 	%r32, %r399;
	ld.global.f64 	%fd193, [%rd347];
	abs.f64 	%fd194, %fd338;
	abs.f64 	%fd195, %fd193;
	setp.lt.f64 	%p40, %fd194, %fd195;
	mov.f64 	%fd335, %fd193;
	mov.u64 	%rd351, %rd349;
	@%p40 bra 	$L__BB3_150;
	setp.lt.f64 	%p41, %fd195, %fd194;
	mov.f64 	%fd335, %fd338;
	mov.u64 	%rd351, %rd354;
	@%p41 bra 	$L__BB3_150;
	setp.lt.s64 	%p42, %rd354, %rd349;
	selp.f64 	%fd335, %fd338, %fd193, %p42;
	min.s64 	%rd351, %rd354, %rd349;
$L__BB3_150:
	add.s32 	%r51, %r398, 256;
	cvt.u64.u32 	%rd251, %r51;
	add.s64 	%rd148, %rd198, %rd251;
	ld.global.f64 	%fd198, [%rd348+-4096];
	abs.f64 	%fd199, %fd335;
	abs.f64 	%fd200, %fd198;
	setp.lt.f64 	%p43, %fd199, %fd200;
	mov.f64 	%fd336, %fd198;
	mov.u64 	%rd352, %rd148;
	@%p43 bra 	$L__BB3_153;
	setp.lt.f64 	%p44, %fd200, %fd199;
	mov.f64 	%fd336, %fd335;
	mov.u64 	%rd352, %rd351;
	@%p44 bra 	$L__BB3_153;
	setp.lt.s64 	%p45, %rd351, %rd148;
	selp.f64 	%fd336, %fd335, %fd198, %p45;
	min.s64 	%rd352, %rd351, %rd148;
$L__BB3_153:
	add.s32 	%r52, %r398, 512;
	cvt.u64.u32 	%rd252, %r52;
	add.s64 	%rd151, %rd198, %rd252;
	ld.global.f64 	%fd203, [%rd348+-2048];
	abs.f64 	%fd204, %fd336;
	abs.f64 	%fd205, %fd203;
	setp.lt.f64 	%p46, %fd204, %fd205;
	mov.f64 	%fd337, %fd203;
	mov.u64 	%rd353, %rd151;
	@%p46 bra 	$L__BB3_156;
	setp.lt.f64 	%p47, %fd205, %fd204;
	mov.f64 	%fd337, %fd336;
	mov.u64 	%rd353, %rd352;
	@%p47 bra 	$L__BB3_156;
	setp.lt.s64 	%p48, %rd352, %rd151;
	selp.f64 	%fd337, %fd336, %fd203, %p48;
	min.s64 	%rd353, %rd352, %rd151;
$L__BB3_156:
	add.s32 	%r53, %r398, 768;
	cvt.u64.u32 	%rd253, %r53;
	add.s64 	%rd154, %rd198, %rd253;
	ld.global.f64 	%fd208, [%rd348];
	abs.f64 	%fd209, %fd337;
	abs.f64 	%fd210, %fd208;
	setp.lt.f64 	%p49, %fd209, %fd210;
	mov.f64 	%fd338, %fd208;
	mov.u64 	%rd354, %rd154;
	@%p49 bra 	$L__BB3_159;
	setp.lt.f64 	%p50, %fd210, %fd209;
	mov.f64 	%fd338, %fd337;
	mov.u64 	%rd354, %rd353;
	@%p50 bra 	$L__BB3_159;
	setp.lt.s64 	%p51, %rd353, %rd154;
	selp.f64 	%fd338, %fd337, %fd208, %p51;
	min.s64 	%rd354, %rd353, %rd154;
$L__BB3_159:
	add.s64 	%rd349, %rd349, 1024;
	add.s64 	%rd348, %rd348, 8192;
	add.s64 	%rd347, %rd347, 8192;
	add.s32 	%r399, %r32, 1024;
	add.s32 	%r54, %r32, 512;
	add.s32 	%r398, %r398, 1024;
	setp.lt.s32 	%p52, %r54, %r21;
	@%p52 bra 	$L__BB3_147;
$L__BB3_160:
	// begin inline asm
	mov.u32 %r55, %laneid;
	// end inline asm
	mov.b64 	%rd254, %fd338;
	mov.b64 	{%r57, %r62}, %rd254;
	mov.b32 	%r73, 1;
	mov.b32 	%r74, 31;
	mov.b32 	%r75, -1;
	// begin inline asm
	shfl.sync.down.b32 %r56, %r57, %r73, %r74, %r75;
	// end inline asm
	// begin inline asm
	shfl.sync.down.b32 %r61, %r62, %r73, %r74, %r75;
	// end inline asm
	mov.b64 	%rd255, {%r56, %r61};
	mov.b64 	%fd214, %rd255;
	mov.b64 	{%r67, %r72}, %rd354;
	// begin inline asm
	shfl.sync.down.b32 %r66, %r67, %r73, %r74, %r75;
	// end inline asm
	// begin inline asm
	shfl.sync.down.b32 %r71, %r72, %r73, %r74, %r75;
	// end inline asm
	mov.b64 	%rd161, {%r66, %r71};
	setp.gt.s32 	%p53, %r55, 30;
	mov.f64 	%fd340, %fd338;
	mov.u64 	%rd356, %rd354;
	@%p53 bra 	$L__BB3_164;
	abs.f64 	%fd215, %fd338;
	abs.f64 	%fd216, %fd214;
	setp.lt.f64 	%p54, %fd215, %fd216;
	mov.f64 	%fd340, %fd214;
	mov.u64 	%rd356, %rd161;
	@%p54 bra 	$L__BB3_164;
	setp.lt.f64 	%p55, %fd216, %fd215;
	mov.f64 	%fd340, %fd338;
	mov.u64 	%rd356, %rd354;
	@%p55 bra 	$L__BB3_164;
	setp.lt.s64 	%p56, %rd354, %rd161;
	selp.f64 	%fd340, %fd338, %fd214, %p56;
	min.s64 	%rd356, %rd354, %rd161;
$L__BB3_164:
	mov.b64 	%rd256, %fd340;
	mov.b64 	{%r77, %r82}, %rd256;
	mov.b32 	%r93, 2;
	mov.b32 	%r94, 31;
	mov.b32 	%r95, -1;
	// begin inline asm
	shfl.sync.down.b32 %r76, %r77, %r93, %r94, %r95;
	// end inline asm
	// begin inline asm
	shfl.sync.down.b32 %r81, %r82, %r93, %r94, %r95;
	// end inline asm
	mov.b64 	%rd257, {%r76, %r81};
	mov.b64 	%fd219, %rd257;
	mov.b64 	{%r87, %r92}, %rd356;
	// begin inline asm
	shfl.sync.down.b32 %r86, %r87, %r93, %r94, %r95;
	// end inline asm
	// begin inline asm
	shfl.sync.down.b32 %r91, %r92, %r93, %r94, %r95;
	// end inline asm
	mov.b64 	%rd164, {%r86, %r91};
	setp.gt.s32 	%p57, %r55, 29;
	mov.f64 	%fd341, %fd340;
	mov.u64 	%rd357, %rd356;
	@%p57 bra 	$L__BB3_168;
	abs.f64 	%fd220, %fd340;
	abs.f64 	%fd221, %fd219;
	setp.lt.f64 	%p58, %fd220, %fd221;
	mov.f64 	%fd341, %fd219;
	mov.u64 	%rd357, %rd164;
	@%p58 bra 	$L__BB3_168;
	setp.lt.f64 	%p59, %fd221, %fd220;
	mov.f64 	%fd341, %fd340;
	mov.u64 	%rd357, %rd356;
	@%p59 bra 	$L__BB3_168;
	setp.lt.s64 	%p60, %rd356, %rd164;
	selp.f64 	%fd341, %fd340, %fd219, %p60;
	min.s64 	%rd357, %rd356, %rd164;
$L__BB3_168:
	mov.b64 	%rd258, %fd341;
	mov.b64 	{%r97, %r102}, %rd258;
	mov.b32 	%r113, 4;
	mov.b32 	%r114, 31;
	mov.b32 	%r115, -1;
	// begin inline asm
	shfl.sync.down.b32 %r96, %r97, %r113, %r114, %r115;
	// end inline asm
	// begin inline asm
	shfl.sync.down.b32 %r101, %r102, %r113, %r114, %r115;
	// end inline asm
	mov.b64 	%rd259, {%r96, %r101};
	mov.b64 	%fd224, %rd259;
	mov.b64 	{%r107, %r112}, %rd357;
	// begin inline asm
	shfl.sync.down.b32 %r106, %r107, %r113, %r114, %r115;
	// end inline asm
	// begin inline asm
	shfl.sync.down.b32 %r111, %r112, %r113, %r114, %r115;
	// end inline asm
	mov.b64 	%rd167, {%r106, %r111};
	setp.gt.s32 	%p61, %r55, 27;
	mov.f64 	%fd342, %fd341;
	mov.u64 	%rd358, %rd357;
	@%p61 bra 	$L__BB3_172;
	abs.f64 	%fd225, %fd341;
	abs.f64 	%fd226, %fd224;
	setp.lt.f64 	%p62, %fd225, %fd226;
	mov.f64 	%fd342, %fd224;
	mov.u64 	%rd358, %rd167;
	@%p62 bra 	$L__BB3_172;
	setp.lt.f64 	%p63, %fd226, %fd225;
	mov.f64 	%fd342, %fd341;
	mov.u64 	%rd358, %rd357;
	@%p63 bra 	$L__BB3_172;
	setp.lt.s64 	%p64, %rd357, %rd167;
	selp.f64 	%fd342, %fd341, %fd224, %p64;
	min.s64 	%rd358, %rd357, %rd167;
$L__BB3_172:
	mov.b64 	%rd260, %fd342;
	mov.b64 	{%r117, %r122}, %rd260;
	mov.b32 	%r133, 8;
	mov.b32 	%r134, 31;
	mov.b32 	%r135, -1;
	// begin inline asm
	shfl.sync.down.b32 %r116, %r117, %r133, %r134, %r135;
	// end inline asm
	// begin inline asm
	shfl.sync.down.b32 %r121, %r122, %r133, %r134, %r135;
	// end inline asm
	mov.b64 	%rd261, {%r116, %r121};
	mov.b64 	%fd229, %rd261;
	mov.b64 	{%r127, %r132}, %rd358;
	// begin inline asm
	shfl.sync.down.b32 %r126, %r127, %r133, %r134, %r135;
	// end inline asm
	// begin inline asm
	shfl.sync.down.b32 %r131, %r132, %r133, %r134, %r135;
	// end inline asm
	mov.b64 	%rd170, {%r126, %r131};
	setp.gt.s32 	%p65, %r55, 23;
	mov.f64 	%fd343, %fd342;
	mov.u64 	%rd359, %rd358;
	@%p65 bra 	$L__BB3_176;
	abs.f64 	%fd230, %fd342;
	abs.f64 	%fd231, %fd229;
	setp.lt.f64 	%p66, %fd230, %fd231;
	mov.f64 	%fd343, %fd229;
	mov.u64 	%rd359, %rd170;
	@%p66 bra 	$L__BB3_176;
	setp.lt.f64 	%p67, %fd231, %fd230;
	mov.f64 	%fd343, %fd342;
	mov.u64 	%rd359, %rd358;
	@%p67 bra 	$L__BB3_176;
	setp.lt.s64 	%p68, %rd358, %rd170;
	selp.f64 	%fd343, %fd342, %fd229, %p68;
	min.s64 	%rd359, %rd358, %rd170;
$L__BB3_176:
	mov.b64 	%rd262, %fd343;
	mov.b64 	{%r137, %r142}, %rd262;
	mov.b32 	%r153, 16;
	mov.b32 	%r154, 31;
	mov.b32 	%r155, -1;
	// begin inline asm
	shfl.sync.down.b32 %r136, %r137, %r153, %r154, %r155;
	// end inline asm
	// begin inline asm
	shfl.sync.down.b32 %r141, %r142, %r153, %r154, %r155;
	// end inline asm
	mov.b64 	%rd263, {%r136, %r141};
	mov.b64 	%fd234, %rd263;
	mov.b64 	{%r147, %r152}, %rd359;
	// begin inline asm
	shfl.sync.down.b32 %r146, %r147, %r153, %r154, %r155;
	// end inline asm
	// begin inline asm
	shfl.sync.down.b32 %r151, %r152, %r153, %r154, %r155;
	// end inline asm
	mov.b64 	%rd173, {%r146, %r151};
	setp.gt.s32 	%p69, %r55, 15;
	mov.f64 	%fd351, %fd343;
	mov.u64 	%rd367, %rd359;
	@%p69 bra 	$L__BB3_180;
	abs.f64 	%fd235, %fd343;
	abs.f64 	%fd236, %fd234;
	setp.lt.f64 	%p70, %fd235, %fd236;
	mov.f64 	%fd351, %fd234;
	mov.u64 	%rd367, %rd173;
	@%p70 bra 	$L__BB3_180;
	setp.lt.f64 	%p71, %fd236, %fd235;
	mov.f64 	%fd351, %fd343;
	mov.u64 	%rd367, %rd359;
	@%p71 bra 	$L__BB3_180;
	setp.lt.s64 	%p72, %rd359, %rd173;
	selp.f64 	%fd351, %fd343, %fd234, %p72;
	min.s64 	%rd367, %rd359, %rd173;
$L__BB3_180:
	setp.ne.s32 	%p73, %r55, 0;
	@%p73 bra 	$L__BB3_182;
	shr.u32 	%r156, %r17, 1;
	and.b32  	%r157, %r156, 496;
	mov.u32 	%r158, _ZN6thrust24THRUST_300001_SM_1000_NS8cuda_cub4core6detail5shmemE;
	add.s32 	%r159, %r158, %r157;
	st.shared.f64 	[%r159+8], %fd351;
	st.shared.u64 	[%r159+16], %rd367;
$L__BB3_182:
	bar.sync 	0;
	setp.ne.s32 	%p74, %r17, 0;
	@%p74 bra 	$L__BB3_204;
	ld.shared.f64 	%fd239, [_ZN6thrust24THRUST_300001_SM_1000_NS8cuda_cub4core6detail5shmemE+24];
	ld.shared.u64 	%rd176, [_ZN6thrust24THRUST_300001_SM_1000_NS8cuda_cub4core6detail5shmemE+32];
	abs.f64 	%fd240, %fd351;
	abs.f64 	%fd241, %fd239;
	setp.lt.f64 	%p75, %fd240, %fd241;
	mov.f64 	%fd345, %fd239;
	mov.u64 	%rd361, %rd176;
	@%p75 bra 	$L__BB3_186;
	setp.lt.f64 	%p76, %fd241, %fd240;
	mov.f64 	%fd345, %fd351;
	mov.u64 	%rd361, %rd367;
	@%p76 bra 	$L__BB3_186;
	setp.lt.s64 	%p77, %rd367, %rd176;
	selp.f64 	%fd345, %fd351, %fd239, %p77;
	min.s64 	%rd361, %rd367, %rd176;
$L__BB3_186:
	ld.shared.f64 	%fd244, [_ZN6thrust24THRUST_300001_SM_1000_NS8cuda_cub4core6detail5shmemE+40];
	ld.shared.u64 	%rd179, [_ZN6thrust24THRUST_300001_SM_1000_NS8cuda_cub4core6detail5shmemE+48];
	abs.f64 	%fd245, %fd345;
	abs.f64 	%fd246, %fd244;
	setp.lt.f64 	%p78, %fd245, %fd246;
	mov.f64 	%fd346, %fd244;
	mov.u64 	%rd362, %rd179;
	@%p78 bra 	$L__BB3_189;
	setp.lt.f64 	%p79, %fd246, %fd245;
	mov.f64 	%fd346, %fd345;
	mov.u64 	%rd362, %rd361;
	@%p79 bra 	$L__BB3_189;
	setp.lt.s64 	%p80, %rd361, %rd179;
	selp.f64 	%fd346, %fd345, %fd244, %p80;
	min.s64 	%rd362, %rd361, %rd179;
$L__BB3_189:
	ld.shared.f64 	%fd249, [_ZN6thrust24THRUST_300001_SM_1000_NS8cuda_cub4core6detail5shmemE+56];
	ld.shared.u64 	%rd182, [_ZN6thrust24THRUST_300001_SM_1000_NS8cuda_cub4core6detail5shmemE+64];
	abs.f64 	%fd250, %fd346;
	abs.f64 	%fd251, %fd249;
	setp.lt.f64 	%p81, %fd250, %fd251;
	mov.f64 	%fd347, %fd249;
	mov.u64 	%rd363, %rd182;
	@%p81 bra 	$L__BB3_192;
	setp.lt.f64 	%p82, %fd251, %fd250;
	mov.f64 	%fd347, %fd346;
	mov.u64 	%rd363, %rd362;
	@%p82 bra 	$L__BB3_192;
	setp.lt.s64 	%p83, %rd362, %rd182;
	selp.f64 	%fd347, %fd346, %fd249, %p83;
	min.s64 	%rd363, %rd362, %rd182;
$L__BB3_192:
	ld.shared.f64 	%fd254, [_ZN6thrust24THRUST_300001_SM_1000_NS8cuda_cub4core6detail5shmemE+72];
	ld.shared.u64 	%rd185, [_ZN6thrust24THRUST_300001_SM_1000_NS8cuda_cub4core6detail5shmemE+80];
	abs.f64 	%fd255, %fd347;
	abs.f64 	%fd256, %fd254;
	setp.lt.f64 	%p84, %fd255, %fd256;
	mov.f64 	%fd348, %fd254;
	mov.u64 	%rd364, %rd185;
	@%p84 bra 	$L__BB3_195;
	setp.lt.f64 	%p85, %fd256, %fd255;
	mov.f64 	%fd348, %fd347;
	mov.u64 	%rd364, %rd363;
	@%p85 bra 	$L__BB3_195;
	setp.lt.s64 	%p86, %rd363, %rd185;
	selp.f64 	%fd348, %fd347, %fd254, %p86;
	min.s64 	%rd364, %rd363, %rd185;
$L__BB3_195:
	ld.shared.f64 	%fd259, [_ZN6thrust24THRUST_300001_SM_1000_NS8cuda_cub4core6detail5shmemE+88];
	ld.shared.u64 	%rd188, [_ZN6thrust24THRUST_300001_SM_1000_NS8cuda_cub4core6detail5shmemE+96];
	abs.f64 	%fd260, %fd348;
	abs.f64 	%fd261, %fd259;
	setp.lt.f64 	%p87, %fd260, %fd261;
	mov.f64 	%fd349, %fd259;
	mov.u64 	%rd365, %rd188;
	@%p87 bra 	$L__BB3_198;
	setp.lt.f64 	%p88, %fd261, %fd260;
	mov.f64 	%fd349, %fd348;
	mov.u64 	%rd365, %rd364;
	@%p88 bra 	$L__BB3_198;
	setp.lt.s64 	%p89, %rd364, %rd188;
	selp.f64 	%fd349, %fd348, %fd259, %p89;
	min.s64 	%rd365, %rd364, %rd188;
$L__BB3_198:
	ld.shared.f64 	%fd264, [_ZN6thrust24THRUST_300001_SM_1000_NS8cuda_cub4core6detail5shmemE+104];
	ld.shared.u64 	%rd191, [_ZN6thrust24THRUST_300001_SM_1000_NS8cuda_cub4core6detail5shmemE+112];
	abs.f64 	%fd265, %fd349;
	abs.f64 	%fd266, %fd264;
	setp.lt.f64 	%p90, %fd265, %fd266;
	mov.f64 	%fd350, %fd264;
	mov.u64 	%rd366, %rd191;
	@%p90 bra 	$L__BB3_201;
	setp.lt.f64 	%p91, %fd266, %fd265;
	mov.f64 	%fd350, %fd349;
	mov.u64 	%rd366, %rd365;
	@%p91 bra 	$L__BB3_201;
	setp.lt.s64 	%p92, %rd365, %rd191;
	selp.f64 	%fd350, %fd349, %fd264, %p92;
	min.s64 	%rd366, %rd365, %rd191;
$L__BB3_201:
	ld.shared.f64 	%fd269, [_ZN6thrust24THRUST_300001_SM_1000_NS8cuda_cub4core6detail5shmemE+120];
	ld.shared.u64 	%rd194, [_ZN6thrust24THRUST_300001_SM_1000_NS8cuda_cub4core6detail5shmemE+128];
	abs.f64 	%fd270, %fd350;
	abs.f64 	%fd271, %fd269;
	setp.lt.f64 	%p93, %fd270, %fd271;
	mov.u64 	%rd367, %rd194;
	mov.f64 	%fd351, %fd269;
	@%p93 bra 	$L__BB3_204;
	setp.lt.f64 	%p94, %fd271, %fd270;
	mov.u64 	%rd367, %rd366;
	mov.f64 	%fd351, %fd350;
	@%p94 bra 	$L__BB3_204;
	setp.lt.s64 	%p95, %rd366, %rd194;
	selp.f64 	%fd351, %fd350, %fd269, %p95;
	min.s64 	%rd367, %rd366, %rd194;
$L__BB3_204:
	mov.u32 	%r387, %tid.x;
	setp.ne.s32 	%p212, %r387, 0;
	@%p212 bra 	$L__BB3_206;
	ld.param.u64 	%rd297, [_ZN6thrust24THRUST_300001_SM_1000_NS8cuda_cub4core6detail13_kernel_agentINS1_8__reduce11ReduceAgentINS0_12zip_iteratorIN4cuda3std3__45tupleIJNS0_10device_ptrIdEENS0_17counting_iteratorIlNS0_11use_defaultESF_SF_EEEEEEEPNSB_IJdlEEESJ_iNS1_9__extrema9arg_max_fIdl13AbsComparatorEEEEJSI_SK_iSO_EEEvDpT0__param_1];
	cvta.to.global.u64 	%rd296, %rd297;
	st.global.f64 	[%rd296], %fd351;
	st.global.u64 	[%rd296+8], %rd367;
$L__BB3_206:
	ret;

}
	// .globl	_ZN6thrust24THRUST_300001_SM_1000_NS8cuda_cub4core6detail13_kernel_agentINS1_8__reduce11ReduceAgentINS0_12zip_iteratorIN4cuda3std3__45tupleIJNS0_10device_ptrIdEENS0_17counting_iteratorIlNS0_11use_defaultESF_SF_EEEEEEEPNSB_IJdlEEESJ_iNS1_9__extrema9arg_max_fIdl13AbsComparatorEEEEJSI_SK_iN3cub18CUB_300001_SM_100013GridEvenShareIiEENSR_9GridQueueIjEESO_EEEvDpT0_
.visible .entry _ZN6thrust24THRUST_300001_SM_1000_NS8cuda_cub4core6detail13_kernel_agentINS1_8__reduce11ReduceAgentINS0_12zip_iteratorIN4cuda3std3__45tupleIJNS0_10device_ptrIdEENS0_17counting_iteratorIlNS0_11use_defaultESF_SF_EEEEEEEPNSB_IJdlEEESJ_iNS1_9__extrema9arg_max_fIdl13AbsComparatorEEEEJSI_SK_iN3cub18CUB_300001_SM_100013GridEvenShareIiEENSR_9GridQueueIjEESO_EEEvDpT0_(
	.param .align 8 .b8 _ZN6thrust24THRUST_300001_SM_1000_NS8cuda_cub4core6detail13_kernel_agentINS1_8__reduce11ReduceAgentINS0_12zip_iteratorIN4cuda3std3__45tupleIJNS0_10device_ptrIdEENS0_17counting_iteratorIlNS0_11use_defaultESF_SF_EEEEEEEPNSB_IJdlEEESJ_iNS1_9__extrema9arg_max_fIdl13AbsComparatorEEEEJSI_SK_iN3cub18CUB_300001_SM_100013GridEvenShareIiEENSR_9GridQueueIjEESO_EEEvDpT0__param_0[16],
	.param .u64 .ptr .align 1 _ZN6thrust24THRUST_300001_SM_1000_NS8cuda_cub4core6detail13_kernel_agentINS1_8__reduce11ReduceAgentINS0_12zip_iteratorIN4cuda3std3__45tupleIJNS0_10device_ptrIdEENS0_17counting_iteratorIlNS0_11use_defaultESF_SF_EEEEEEEPNSB_IJdlEEESJ_iNS1_9__extrema9arg_max_fIdl13AbsComparatorEEEEJSI_SK_iN3cub18CUB_300001_SM_100013GridEvenShareIiEENSR_9GridQueueIjEESO_EEEvDpT0__param_1,
	.param .u32 _ZN6thrust24THRUST_300001_SM_1000_NS8cuda_cub4core6detail13_kernel_agentINS1_8__reduce11ReduceAgentINS0_12zip_iteratorIN4cuda3std3__45tupleIJNS0_10device_ptrIdEENS0_17counting_iteratorIlNS0_11use_defaultESF_SF_EEEEEEEPNSB_IJdlEEESJ_iNS1_9__extrema9arg_max_fIdl13AbsComparatorEEEEJSI_SK_iN3cub18CUB_300001_SM_100013GridEvenShareIiEENSR_9GridQueueIjEESO_EEEvDpT0__param_2,
	.param .align 4 .b8 _ZN6thrust24THRUST_300001_SM_1000_NS8cuda_cub4core6detail13_kernel_agentINS1_8__reduce11ReduceAgentINS0_12zip_iteratorIN4cuda3std3__45tupleIJNS0_10device_ptrIdEENS0_17counting_iteratorIlNS0_11use_defaultESF_SF_EEEEEEEPNSB_IJdlEEESJ_iNS1_9__extrema9arg_max_fIdl13AbsComparatorEEEEJSI_SK_iN3cub18CUB_300001_SM_100013GridEvenShareIiEENSR_9GridQueueIjEESO_EEEvDpT0__param_3[40],
	.param .align 8 .b8 _ZN6thrust24THRUST_300001_SM_1000_NS8cuda_cub4core6detail13_kernel_agentINS1_8__reduce11ReduceAgentINS0_12zip_iteratorIN4cuda3std3__45tupleIJNS0_10device_ptrIdEENS0_17counting_iteratorIlNS0_11use_defaultESF_SF_EEEEEEEPNSB_IJdlEEESJ_iNS1_9__extrema9arg_max_fIdl13AbsComparatorEEEEJSI_SK_iN3cub18CUB_300001_SM_100013GridEvenShareIiEENSR_9GridQueueIjEESO_EEEvDpT0__param_4[8],
	.param .align 1 .b8 _ZN6thrust24THRUST_300001_SM_1000_NS8cuda_cub4core6detail13_kernel_agentINS1_8__reduce11ReduceAgentINS0_12zip_iteratorIN4cuda3std3__45tupleIJNS0_10device_ptrIdEENS0_17counting_iteratorIlNS0_11use_defaultESF_SF_EEEEEEEPNSB_IJdlEEESJ_iNS1_9__extrema9arg_max_fIdl13AbsComparatorEEEEJSI_SK_iN3cub18CUB_300001_SM_100013GridEvenShareIiEENSR_9GridQueueIjEESO_EEEvDpT0__param_5[1]
)
.maxntid 256
{
	.reg .pred 	%p<215>;
	.reg .b32 	%r<437>;
	.reg .b64 	%rd<318>;
	.reg .b64 	%fd<352>;

	ld.param.u64 	%rd3, [_ZN6thrust24THRUST_300001_SM_1000_NS8cuda_cub4core6detail13_kernel_agentINS1_8__reduce11ReduceAgentINS0_12zip_iteratorIN4cuda3std3__45tupleIJNS0_10device_ptrIdEENS0_17counting_iteratorIlNS0_11use_defaultESF_SF_EEEEEEEPNSB_IJdlEEESJ_iNS1_9__extrema9arg_max_fIdl13AbsComparatorEEEEJSI_SK_iN3cub18CUB_300001_SM_100013GridEvenShareIiEENSR_9GridQueueIjEESO_EEEvDpT0__param_0+8];
	ld.param.u64 	%rd181, [_ZN6thrust24THRUST_300001_SM_1000_NS8cuda_cub4core6detail13_kernel_agentINS1_8__reduce11ReduceAgentINS0_12zip_iteratorIN4cuda3std3__45tupleIJNS0_10device_ptrIdEENS0_17counting_iteratorIlNS0_11use_defaultESF_SF_EEEEEEEPNSB_IJdlEEESJ_iNS1_9__extrema9arg_max_fIdl13AbsComparatorEEEEJSI_SK_iN3cub18CUB_300001_SM_100013GridEvenShareIiEENSR_9GridQueueIjEESO_EEEvDpT0__param_0];
	ld.param.u64 	%rd182, [_ZN6thrust24THRUST_300001_SM_1000_NS8cuda_cub4core6detail13_kernel_agentINS1_8__reduce11ReduceAgentINS0_12zip_iteratorIN4cuda3std3__45tupleIJNS0_10device_ptrIdEENS0_17counting_iteratorIlNS0_11use_defaultESF_SF_EEEEEEEPNSB_IJdlEEESJ_iNS1_9__extrema9arg_max_fIdl13AbsComparatorEEEEJSI_SK_iN3cub18CUB_300001_SM_100013GridEvenShareIiEENSR_9GridQueueIjEESO_EEEvDpT0__param_4];
	ld.param.u32 	%r66, [_ZN6thrust24THRUST_300001_SM_1000_NS8cuda_cub4core6detail13_kernel_agentINS1_8__reduce11ReduceAgentINS0_12zip_iteratorIN4cuda3std3__45tupleIJNS0_10device_ptrIdEENS0_17counting_iteratorIlNS0_11use_defaultESF_SF_EEEEEEEPNSB_IJdlEEESJ_iNS1_9__extrema9arg_max_fIdl13AbsComparatorEEEEJSI_SK_iN3cub18CUB_300001_SM_100013GridEvenShareIiEENSR_9GridQueueIjEESO_EEEvDpT0__param_2];
	cvta.to.global.u64 	%rd1, %rd182;
	cvta.to.global.u64 	%rd2, %rd181;
	mov.u32 	%r1, %ctaid.x;
	mul.lo.s32 	%r2, %r1, 1280;
	mov.u32 	%r67, %nctaid.x;
	mul.lo.s32 	%r3, %r67, 1280;
	add.s32 	%r68, %r2, 1280;
	setp.le.s32 	%p1, %r68, %r66;
	@%p1 bra 	$L__BB4_121;
	sub.s32 	%r4, %r66, %r2;
	mov.u32 	%r5, %tid.x;
	setp.ge.s32 	%p98, %r5, %r4;
	mov.f64 	%fd298, 0d0000000000000000;
	mov.b64 	%rd264, 0;
	mov.u32 	%r420, %r5;
	@%p98 bra 	$L__BB4_3;
	add.s32 	%r190, %r2, %r5;
	cvt.s64.s32 	%rd219, %r190;
	mul.wide.s32 	%rd220, %r190, 8;
	add.s64 	%rd221, %rd2, %rd220;
	add.s64 	%rd264, %rd3, %rd219;
	ld.global.f64 	%fd298, [%rd221];
	add.s32 	%r420, %r5, 256;
$L__BB4_3:
	setp.ge.s32 	%p99, %r420, %r4;
	@%p99 bra 	$L__BB4_25;
	not.b32 	%r191, %r420;
	add.s32 	%r192, %r66, %r191;
	sub.s32 	%r8, %r192, %r2;
	and.b32  	%r193, %r8, 768;
	setp.eq.s32 	%p100, %r193, 768;
	@%p100 bra 	$L__BB4_10;
	add.s32 	%r418, %r420, %r2;
	shr.u32 	%r194, %r8, 8;
	add.s32 	%r195, %r194, 1;
	and.b32  	%r196, %r195, 3;
	neg.s32 	%r417, %r196;
$L__BB4_6:
	.pragma "nounroll";
	mov.u64 	%rd6, %rd264;
	mov.f64 	%fd3, %fd298;
	cvt.s64.s32 	%rd223, %r418;
	add.s64 	%rd7, %rd3, %rd223;
	mul.wide.s32 	%rd224, %r418, 8;
	add.s64 	%rd225, %rd2, %rd224;
	ld.global.f64 	%fd4, [%rd225];
	abs.f64 	%fd5, %fd3;
	abs.f64 	%fd6, %fd4;
	setp.lt.f64 	%p101, %fd5, %fd6;
	mov.u64 	%rd264, %rd7;
	mov.f64 	%fd298, %fd4;
	@%p101 bra 	$L__BB4_9;
	setp.lt.f64 	%p102, %fd6, %fd5;
	mov.u64 	%rd264, %rd6;
	mov.f64 	%fd298, %fd3;
	@%p102 bra 	$L__BB4_9;
	setp.lt.s64 	%p103, %rd6, %rd7;
	min.s64 	%rd264, %rd6, %rd7;
	selp.f64 	%fd298, %fd3, %fd4, %p103;
$L__BB4_9:
	add.s32 	%r420, %r420, 256;
	add.s32 	%r418, %r418, 256;
	add.s32 	%r417, %r417, 1;
	setp.ne.s32 	%p104, %r417, 0;
	@%p104 bra 	$L__BB4_6;
$L__BB4_10:
	setp.lt.u32 	%p105, %r8, 768;
	@%p105 bra 	$L__BB4_25;
	add.s32 	%r421, %r420, %r2;
	add.s32 	%r424, %r421, 256;
	add.s32 	%r423, %r421, 512;
	add.s32 	%r422, %r421, 768;
	add.s64 	%rd12, %rd2, 4096;
$L__BB4_12:
	cvt.s64.s32 	%rd226, %r424;
	add.s64 	%rd14, %rd3, %rd226;
	cvt.s64.s32 	%rd227, %r423;
	add.s64 	%rd15, %rd3, %rd227;
	cvt.s64.s32 	%rd228, %r422;
	add.s64 	%rd16, %rd3, %rd228;
	cvt.s64.s32 	%rd229, %r421;
	mul.wide.s32 	%rd230, %r421, 8;
	add.s64 	%rd17, %rd12, %rd230;
	add.s64 	%rd18, %rd3, %rd229;
	ld.global.f64 	%fd12, [%rd17+-4096];
	abs.f64 	%fd13, %fd298;
	abs.f64 	%fd14, %fd12;
	setp.lt.f64 	%p106, %fd13, %fd14;
	mov.u64 	%rd261, %rd18;
	mov.f64 	%fd295, %fd12;
	@%p106 bra 	$L__BB4_15;
	setp.lt.f64 	%p107, %fd14, %fd13;
	mov.u64 	%rd261, %rd264;
	mov.f64 	%fd295, %fd298;
	@%p107 bra 	$L__BB4_15;
	setp.lt.s64 	%p108, %rd264, %rd18;
	min.s64 	%rd261, %rd264, %rd18;
	selp.f64 	%fd295, %fd298, %fd12, %p108;
$L__BB4_15:
	ld.global.f64 	%fd17, [%rd17+-2048];
	abs.f64 	%fd18, %fd295;
	abs.f64 	%fd19, %fd17;
	setp.lt.f64 	%p109, %fd18, %fd19;
	mov.u64 	%rd262, %rd14;
	mov.f64 	%fd296, %fd17;
	@%p109 bra 	$L__BB4_18;
	setp.lt.f64 	%p110, %fd19, %fd18;
	mov.u64 	%rd262, %rd261;
	mov.f64 	%fd296, %fd295;
	@%p110 bra 	$L__BB4_18;
	setp.lt.s64 	%p111, %rd261, %rd14;
	min.s64 	%rd262, %rd261, %rd14;
	selp.f64 	%fd296, %fd295, %fd17, %p111;
$L__BB4_18:
	ld.global.f64 	%fd22, [%rd17];
	abs.f64 	%fd23, %fd296;
	abs.f64 	%fd24, %fd22;
	setp.lt.f64 	%p112, %fd23, %fd24;
	mov.u64 	%rd263, %rd15;
	mov.f64 	%fd297, %fd22;
	@%p112 bra 	$L__BB4_21;
	setp.lt.f64 	%p113, %fd24, %fd23;
	mov.u64 	%rd263, %rd262;
	mov.f64 	%fd297, %fd296;
	@%p113 bra 	$L__BB4_21;
	setp.lt.s64 	%p114, %rd262, %rd15;
	min.s64 	%rd263, %rd262, %rd15;
	selp.f64 	%fd297, %fd296, %fd22, %p114;
$L__BB4_21:
	ld.global.f64 	%fd27, [%rd17+2048];
	abs.f64 	%fd28, %fd297;
	abs.f64 	%fd29, %fd27;
	setp.lt.f64 	%p115, %fd28, %fd29;
	mov.u64 	%rd264, %rd16;
	mov.f64 	%fd298, %fd27;
	@%p115 bra 	$L__BB4_24;
	setp.lt.f64 	%p116, %fd29, %fd28;
	mov.u64 	%rd264, %rd263;
	mov.f64 	%fd298, %fd297;
	@%p116 bra 	$L__BB4_24;
	setp.lt.s64 	%p117, %rd263, %rd16;
	min.s64 	%rd264, %rd263, %rd16;
	selp.f64 	%fd298, %fd297, %fd27, %p117;
$L__BB4_24:
	add.s32 	%r420, %r420, 1024;
	add.s32 	%r424, %r424, 1024;
	add.s32 	%r423, %r423, 1024;
	add.s32 	%r422, %r422, 1024;
	add.s32 	%r421, %r421, 1024;
	setp.lt.s32 	%p118, %r420, %r4;
	@%p118 bra 	$L__BB4_12;
$L__BB4_25:
	setp.lt.s32 	%p119, %r4, 256;
	@%p119 bra 	$L__BB4_70;
	// begin inline asm
	mov.u32 %r310, %laneid;
	// end inline asm
	mov.b64 	%rd241, %fd298;
	mov.b64 	{%r312, %r317}, %rd241;
	mov.b32 	%r328, 1;
	mov.b32 	%r329, 31;
	mov.b32 	%r330, -1;
	// begin inline asm
	shfl.sync.down.b32 %r311, %r312, %r328, %r329, %r330;
	// end inline asm
	// begin inline asm
	shfl.sync.down.b32 %r316, %r317, %r328, %r329, %r330;
	// end inline asm
	mov.b64 	%rd242, {%r311, %r316};
	mov.b64 	%fd33, %rd242;
	mov.b64 	{%r322, %r327}, %rd264;
	// begin inline asm
	shfl.sync.down.b32 %r321, %r322, %r328, %r329, %r330;
	// end inline asm
	// begin inline asm
	shfl.sync.down.b32 %r326, %r327, %r328, %r329, %r330;
	// end inline asm
	mov.b64 	%rd28, {%r321, %r326};
	setp.gt.s32 	%p171, %r310, 30;
	mov.u64 	%rd266, %rd264;
	mov.f64 	%fd300, %fd298;
	@%p171 bra 	$L__BB4_30;
	abs.f64 	%fd34, %fd298;
	abs.f64 	%fd35, %fd33;
	setp.lt.f64 	%p172, %fd34, %fd35;
	mov.u64 	%rd266, %rd28;
	mov.f64 	%fd300, %fd33;
	@%p172 bra 	$L__BB4_30;
	setp.lt.f64 	%p173, %fd35, %fd34;
	mov.u64 	%rd266, %rd264;
	mov.f64 	%fd300, %fd298;
	@%p173 bra 	$L__BB4_30;
	setp.lt.s64 	%p174, %rd264, %rd28;
	min.s64 	%rd266, %rd264, %rd28;
	selp.f64 	%fd300, %fd298, %fd33, %p174;
$L__BB4_30:
	mov.b64 	%rd243, %fd300;
	mov.b64 	{%r332, %r337}, %rd243;
	mov.b32 	%r348, 2;
	mov.b32 	%r349, 31;
	mov.b32 	%r350, -1;
	// begin inline asm
	shfl.sync.down.b32 %r331, %r332, %r348, %r349, %r350;
	// end inline asm
	// begin inline asm
	shfl.sync.down.b32 %r336, %r337, %r348, %r349, %r350;
	// end inline asm
	mov.b64 	%rd244, {%r331, %r336};
	mov.b64 	%fd38, %rd244;
	mov.b64 	{%r342, %r347}, %rd266;
	// begin inline asm
	shfl.sync.down.b32 %r341, %r342, %r348, %r349, %r350;
	// end inline asm
	// begin inline asm
	shfl.sync.down.b32 %r346, %r347, %r348, %r349, %r350;
	// end inline asm
	mov.b64 	%rd31, {%r341, %r346};
	setp.gt.s32 	%p175, %r310, 29;
	mov.u64 	%rd267, %rd266;
	mov.f64 	%fd301, %fd300;
	@%p175 bra 	$L__BB4_34;
	abs.f64 	%fd39, %fd300;
	abs.f64 	%fd40, %fd38;
	setp.lt.f64 	%p176, %fd39, %fd40;
	mov.u64 	%rd267, %rd31;
	mov.f64 	%fd301, %fd38;
	@%p176 bra 	$L__BB4_34;
	setp.lt.f64 	%p177, %fd40, %fd39;
	mov.u64 	%rd267, %rd266;
	mov.f64 	%fd301, %fd300;
	@%p177 bra 	$L__BB4_34;
	setp.lt.s64 	%p178, %rd266, %rd31;
	min.s64 	%rd267, %rd266, %rd31;
	selp.f64 	%fd301, %fd300, %fd38, %p178;
$L__BB4_34:
	mov.b64 	%rd245, %fd301;
	mov.b64 	{%r352, %r357}, %rd245;
	mov.b32 	%r368, 4;
	mov.b32 	%r369, 31;
	mov.b32 	%r370, -1;
	// begin inline asm
	shfl.sync.down.b32 %r351, %r352, %r368, %r369, %r370;
	// end inline asm
	// begin inline asm
	shfl.sync.down.b32 %r356, %r357, %r368, %r369, %r370;
	// end inline asm
	mov.b64 	%rd246, {%r351, %r356};
	mov.b64 	%fd43, %rd246;
	mov.b64 	{%r362, %r367}, %rd267;
	// begin inline asm
	shfl.sync.down.b32 %r361, %r362, %r368, %r369, %r370;
	// end inline asm
	// begin inline asm
	shfl.sync.down.b32 %r366, %r367, %r368, %r369, %r370;
	// end inline asm
	mov.b64 	%rd34, {%r361, %r366};
	setp.gt.s32 	%p179, %r310, 27;
	mov.u64 	%rd268, %rd267;
	mov.f64 	%fd302, %fd301;
	@%p179 bra 	$L__BB4_38;
	abs.f64 	%fd44, %fd301;
	abs.f64 	%fd45, %fd43;
	setp.lt.f64 	%p180, %fd44, %fd45;
	mov.u64 	%rd268, %rd34;
	mov.f64 	%fd302, %fd43;
	@%p180 bra 	$L__BB4_38;
	setp.lt.f64 	%p181, %fd45, %fd44;
	mov.u64 	%rd268, %rd267;
	mov.f64 	%fd302, %fd301;
	@%p181 bra 	$L__BB4_38;
	setp.lt.s64 	%p182, %rd267, %rd34;
	min.s64 	%rd268, %rd267, %rd34;
	selp.f64 	%fd302, %fd301, %fd43, %p182;
$L__BB4_38:
	mov.b64 	%rd247, %fd302;
	mov.b64 	{%r372, %r377}, %rd247;
	mov.b32 	%r388, 8;
	mov.b32 	%r389, 31;
	mov.b32 	%r390, -1;
	// begin inline asm
	shfl.sync.down.b32 %r371, %r372, %r388, %r389, %r390;
	// end inline asm
	// begin inline asm
	shfl.sync.down.b32 %r376, %r377, %r388, %r389, %r390;
	// end inline asm
	mov.b64 	%rd248, {%r371, %r376};
	mov.b64 	%fd48, %rd248;
	mov.b64 	{%r382, %r387}, %rd268;
	// begin inline asm
	shfl.sync.down.b32 %r381, %r382, %r388, %r389, %r390;
	// end inline asm
	// begin inline asm
	shfl.sync.down.b32 %r386, %r387, %r388, %r389, %r390;
	// end inline asm
	mov.b64 	%rd37, {%r381, %r386};
	setp.gt.s32 	%p183, %r310, 23;
	mov.u64 	%rd269, %rd268;
	mov.f64 	%fd303, %fd302;
	@%p183 bra 	$L__BB4_42;
	abs.f64 	%fd49, %fd302;
	abs.f64 	%fd50, %fd48;
	setp.lt.f64 	%p184, %fd49, %fd50;
	mov.u64 	%rd269, %rd37;
	mov.f64 	%fd303, %fd48;
	@%p184 bra 	$L__BB4_42;
	setp.lt.f64 	%p185, %fd50, %fd49;
	mov.u64 	%rd269, %rd268;
	mov.f64 	%fd303, %fd302;
	@%p185 bra 	$L__BB4_42;
	setp.lt.s64 	%p186, %rd268, %rd37;
	min.s64 	%rd269, %rd268, %rd37;
	selp.f64 	%fd303, %fd302, %fd48, %p186;
$L__BB4_42:
	mov.b64 	%rd249, %fd303;
	mov.b64 	{%r392, %r397}, %rd249;
	mov.b32 	%r408, 16;
	mov.b32 	%r409, 31;
	mov.b32 	%r410, -1;
	// begin inline asm
	shfl.sync.down.b32 %r391, %r392, %r408, %r409, %r410;
	// end inline asm
	// begin inline asm
	shfl.sync.down.b32 %r396, %r397, %r408, %r409, %r410;
	// end inline asm
	mov.b64 	%rd250, {%r391, %r396};
	mov.b64 	%fd53, %rd250;
	mov.b64 	{%r402, %r407}, %rd269;
	// begin inline asm
	shfl.sync.down.b32 %r401, %r402, %r408, %r409, %r410;
	// end inline asm
	// begin inline asm
	shfl.sync.down.b32 %r406, %r407, %r408, %r409, %r410;
	// end inline asm
	mov.b64 	%rd40, {%r401, %r406};
	setp.gt.s32 	%p187, %r310, 15;
	mov.u64 	%rd317, %rd269;
	mov.f64 	%fd351, %fd303;
	@%p187 bra 	$L__BB4_46;
	abs.f64 	%fd54, %fd303;
	abs.f64 	%fd55, %fd53;
	setp.lt.f64 	%p188, %fd54, %fd55;
	mov.u64 	%rd317, %rd40;
	mov.f64 	%fd351, %fd53;
	@%p188 bra 	$L__BB4_46;
	setp.lt.f64 	%p189, %fd55, %fd54;
	mov.u64 	%rd317, %rd269;
	mov.f64 	%fd351, %fd303;
	@%p189 bra 	$L__BB4_46;
	setp.lt.s64 	%p190, %rd269, %rd40;
	min.s64 	%rd317, %rd269, %rd40;
	selp.f64 	%fd351, %fd303, %fd53, %p190;
$L__BB4_46:
	setp.ne.s32 	%p191, %r310, 0;
	@%p191 bra 	$L__BB4_48;
	shr.u32 	%r411, %r5, 1;
	and.b32  	%r412, %r411, 496;
	mov.u32 	%r413, _ZN6thrust24THRUST_300001_SM_1000_NS8cuda_cub4core6detail5shmemE;
	add.s32 	%r414, %r413, %r412;
	st.shared.f64 	[%r414+8], %fd351;
	st.shared.u64 	[%r414+16], %rd317;
$L__BB4_48:
	bar.sync 	0;
	setp.ne.s32 	%p192, %r5, 0;
	@%p192 bra 	$L__BB4_208;
	ld.shared.f64 	%fd58, [_ZN6thrust24THRUST_300001_SM_1000_NS8cuda_cub4core6detail5shmemE+24];
	ld.shared.u64 	%rd43, [_ZN6thrust24THRUST_300001_SM_1000_NS8cuda_cub4core6detail5shmemE+32];
	abs.f64 	%fd59, %fd351;
	abs.f64 	%fd60, %fd58;
	setp.lt.f64 	%p193, %fd59, %fd60;
	mov.u64 	%rd271, %rd43;
	mov.f64 	%fd305, %fd58;
	@%p193 bra 	$L__BB4_52;
	setp.lt.f64 	%p194, %fd60, %fd59;
	mov.u64 	%rd271, %rd317;
	mov.f64 	%fd305, %fd351;
	@%p194 bra 	$L__BB4_52;
	setp.lt.s64 	%p195, %rd317, %rd43;
	min.s64 	%rd271, %rd317, %rd43;
	selp.f64 	%fd305, %fd351, %fd58, %p195;
$L__BB4_52:
	ld.shared.f64 	%fd63, [_ZN6thrust24THRUST_300001_SM_1000_NS8cuda_cub4core6detail5shmemE+40];
	ld.shared.u64 	%rd46, [_ZN6thrust24THRUST_300001_SM_1000_NS8cuda_cub4core6detail5shmemE+48];
	abs.f64 	%fd64, %fd305;
	abs.f64 	%fd65, %fd63;
	setp.lt.f64 	%p196, %fd64, %fd65;
	mov.u64 	%rd272, %rd46;
	mov.f64 	%fd306, %fd63;
	@%p196 bra 	$L__BB4_55;
	setp.lt.f64 	%p197, %fd65, %fd64;
	mov.u64 	%rd272, %rd271;
	mov.f64 	%fd306, %fd305;
	@%p197 bra 	$L__BB4_55;
	setp.lt.s64 	%p198, %rd271, %rd46;
	min.s64 	%rd272, %rd271, %rd46;
	selp.f64 	%fd306, %fd305, %fd63, %p198;
$L__BB4_55:
	ld.shared.f64 	%fd68, [_ZN6thrust24THRUST_300001_SM_1000_NS8cuda_cub4core6detail5shmemE+56];
	ld.shared.u64 	%rd49, [_ZN6thrust24THRUST_300001_SM_1000_NS8cuda_cub4core6detail5shmemE+64];
	abs.f64 	%fd69, %fd306;
	abs.f64 	%fd70, %fd68;
	setp.lt.f64 	%p199, %fd69, %fd70;
	mov.u64 	%rd273, %rd49;
	mov.f64 	%fd307, %fd68;
	@%p199 bra 	$L__BB4_58;
	setp.lt.f64 	%p200, %fd70, %fd69;
	mov.u64 	%rd273, %rd272;
	mov.f64 	%fd307, %fd306;
	@%p200 bra 	$L__BB4_58;
	setp.lt.s64 	%p201, %rd272, %rd49;
	min.s64 	%rd273, %rd272, %rd49;
	selp.f64 	%fd307, %fd306, %fd68, %p201;
$L__BB4_58:
	ld.shared.f64 	%fd73, [_ZN6thrust24THRUST_300001_SM_1000_NS8cuda_cub4core6detail5shmemE+72];
	ld.shared.u64 	%rd52, [_ZN6thrust24THRUST_300001_SM_1000_NS8cuda_cub4core6detail5shmemE+80];
	abs.f64 	%fd74, %fd307;
	abs.f64 	%fd75, %fd73;
	setp.lt.f64 	%p202, %fd74, %fd75;
	mov.u64 	%rd274, %rd52;
	mov.f64 	%fd308, %fd73;
	@%p202 bra 	$L__BB4_61;
	setp.lt.f64 	%p203, %fd75, %fd74;
	mov.u64 	%rd274, %rd273;
	mov.f64 	%fd308, %fd307;
	@%p203 bra 	$L__BB4_61;
	setp.lt.s64 	%p204, %rd273, %rd52;
	min.s64 	%rd274, %rd273, %rd52;
	selp.f64 	%fd308, %fd307, %fd73, %p204;
$L__BB4_61:
	ld.shared.f64 	%fd78, [_ZN6thrust24THRUST_300001_SM_1000_NS8cuda_cub4core6detail5shmemE+88];
	ld.shared.u64 	%rd55, [_ZN6thrust24THRUST_300001_SM_1000_NS8cuda_cub4core6detail5shmemE+96];
	abs.f64 	%fd79, %fd308;
	abs.f64 	%fd80, %fd78;
	setp.lt.f64 	%p205, %fd79, %fd80;
	mov.u64 	%rd275, %rd55;
	mov.f64 	%fd309, %fd78;
	@%p205 bra 	$L__BB4_64;
	setp.lt.f64 	%p206, %fd80, %fd79;
	mov.u64 	%rd275, %rd274;
	mov.f64 	%fd309, %fd308;
	@%p206 bra 	$L__BB4_64;
	setp.lt.s64 	%p207, %rd274, %rd55;
	min.s64 	%rd275, %rd274, %rd55;
	selp.f64 	%fd309, %fd308, %fd78, %p207;
$L__BB4_64:
	ld.shared.f64 	%fd83, [_ZN6thrust24THRUST_300001_SM_1000_NS8cuda_cub4core6detail5shmemE+104];
	ld.shared.u64 	%rd58, [_ZN6thrust24THRUST_300001_SM_1000_NS8cuda_cub4core6detail5shmemE+112];
	abs.f64 	%fd84, %fd309;
	abs.f64 	%fd85, %fd83;
	setp.lt.f64 	%p208, %fd84, %fd85;
	mov.u64 	%rd276, %rd58;
	mov.f64 	%fd310, %fd83;
	@%p208 bra 	$L__BB4_67;
	setp.lt.f64 	%p209, %fd85, %fd84;
	mov.u64 	%rd276, %rd275;
	mov.f64 	%fd310, %fd309;
	@%p209 bra 	$L__BB4_67;
	setp.lt.s64 	%p210, %rd275, %rd58;
	min.s64 	%rd276, %rd275, %rd58;
	selp.f64 	%fd310, %fd309, %fd83, %p210;
$L__BB4_67:
	ld.shared.f64 	%fd88, [_ZN6thrust24THRUST_300001_SM_1000_NS8cuda_cub4core6detail5shmemE+120];
	ld.shared.u64 	%rd61, [_ZN6thrust24THRUST_300001_SM_1000_NS8cuda_cub4core6detail5shmemE+128];
	abs.f64 	%fd89, %fd310;
	abs.f64 	%fd90, %fd88;
	setp.lt.f64 	%p211, %fd89, %fd90;
	mov.u64 	%rd317, %rd61;
	mov.f64 	%fd351, %fd88;
	@%p211 bra 	$L__BB4_208;
	setp.lt.f64 	%p212, %fd90, %fd89;
	mov.u64 	%rd317, %rd276;
	mov.f64 	%fd351, %fd310;
	@%p212 bra 	$L__BB4_208;
	setp.lt.s64 	%p213, %rd276, %rd61;
	min.s64 	%rd317, %rd276, %rd61;
	selp.f64 	%fd351, %fd310, %fd88, %p213;
	bra.uni 	$L__BB4_208;
$L__BB4_70:
	// begin inline asm
	mov.u32 %r197, %laneid;
	// end inline asm
	and.b32  	%r218, %r5, 992;
	add.s32 	%r219, %r218, 32;
	setp.gt.s32 	%p120, %r219, %r4;
	not.b32 	%r220, %r218;
	add.s32 	%r221, %r4, %r220;
	selp.b32 	%r216, %r221, 31, %p120;
	mov.b64 	%rd231, %fd298;
	mov.b64 	{%r199, %r204}, %rd231;
	mov.b32 	%r215, 1;
	mov.b32 	%r217, -1;
	// begin inline asm
	shfl.sync.down.b32 %r198, %r199, %r215, %r216, %r217;
	// end inline asm
	// begin inline asm
	shfl.sync.down.b32 %r203, %r204, %r215, %r216, %r217;
	// end inline asm
	mov.b64 	%rd232, {%r198, %r203};
	mov.b64 	%fd92, %rd232;
	mov.b64 	{%r209, %r214}, %rd264;
	// begin inline asm
	shfl.sync.down.b32 %r208, %r209, %r215, %r216, %r217;
	// end inline asm
	// begin inline asm
	shfl.sync.down.b32 %r213, %r214, %r215, %r216, %r217;
	// end inline asm
	mov.b64 	%rd63, {%r208, %r213};
	setp.ge.s32 	%p121, %r197, %r216;
	mov.u64 	%rd277, %rd264;
	mov.f64 	%fd311, %fd298;
	@%p121 bra 	$L__BB4_74;
	abs.f64 	%fd93, %fd298;
	abs.f64 	%fd94, %fd92;
	setp.lt.f64 	%p122, %fd93, %fd94;
	mov.u64 	%rd277, %rd63;
	mov.f64 	%fd311, %fd92;
	@%p122 bra 	$L__BB4_74;
	setp.lt.f64 	%p123, %fd94, %fd93;
	mov.u64 	%rd277, %rd264;
	mov.f64 	%fd311, %fd298;
	@%p123 bra 	$L__BB4_74;
	setp.lt.s64 	%p124, %rd264, %rd63;
	min.s64 	%rd277, %rd264, %rd63;
	selp.f64 	%fd311, %fd298, %fd92, %p124;
$L__BB4_74:
	mov.b64 	%rd233, %fd311;
	mov.b64 	{%r223, %r228}, %rd233;
	mov.b32 	%r239, 2;
	mov.b32 	%r241, -1;
	// begin inline asm
	shfl.sync.down.b32 %r222, %r223, %r239, %r216, %r241;
	// end inline asm
	// begin inline asm
	shfl.sync.down.b32 %r227, %r228, %r239, %r216, %r241;
	// end inline asm
	mov.b64 	%rd234, {%r222, %r227};
	mov.b64 	%fd97, %rd234;
	mov.b64 	{%r233, %r238}, %rd277;
	// begin inline asm
	shfl.sync.down.b32 %r232, %r233, %r239, %r216, %r241;
	// end inline asm
	// begin inline asm
	shfl.sync.down.b32 %r237, %r238, %r239, %r216, %r241;
	// end inline asm
	mov.b64 	%rd66, {%r232, %r237};
	add.s32 	%r242, %r197, 2;
	setp.gt.s32 	%p125, %r242, %r216;
	mov.u64 	%rd278, %rd277;
	mov.f64 	%fd312, %fd311;
	@%p125 bra 	$L__BB4_78;
	abs.f64 	%fd98, %fd311;
	abs.f64 	%fd99, %fd97;
	setp.lt.f64 	%p126, %fd98, %fd99;
	mov.u64 	%rd278, %rd66;
	mov.f64 	%fd312, %fd97;
	@%p126 bra 	$L__BB4_78;
	setp.lt.f64 	%p127, %fd99, %fd98;
	mov.u64 	%rd278, %rd277;
	mov.f64 	%fd312, %fd311;
	@%p127 bra 	$L__BB4_78;
	setp.lt.s64 	%p128, %rd277, %rd66;
	min.s64 	%rd278, %rd277, %rd66;
	selp.f64 	%fd312, %fd311, %fd97, %p128;
$L__BB4_78:
	mov.b64 	%rd235, %fd312;
	mov.b64 	{%r244, %r249}, %rd235;
	mov.b32 	%r260, 4;
	mov.b32 	%r262, -1;
	// begin inline asm
	shfl.sync.down.b32 %r243, %r244, %r260, %r216, %r262;
	// end inline asm
	// begin inline asm
	shfl.sync.down.b32 %r248, %r249, %r260, %r216, %r262;
	// end inline asm
	mov.b64 	%rd236, {%r243, %r248};
	mov.b64 	%fd102, %rd236;
	mov.b64 	{%r254, %r259}, %rd278;
	// begin inline asm
	shfl.sync.down.b32 %r253, %r254, %r260, %r216, %r262;
	// end inline asm
	// begin inline asm
	shfl.sync.down.b32 %r258, %r259, %r260, %r216, %r262;
	// end inline asm
	mov.b64 	%rd69, {%r253, %r258};
	add.s32 	%r263, %r197, 4;
	setp.gt.s32 	%p129, %r263, %r216;
	mov.u64 	%rd279, %rd278;
	mov.f64 	%fd313, %fd312;
	@%p129 bra 	$L__BB4_82;
	abs.f64 	%fd103, %fd312;
	abs.f64 	%fd104, %fd102;
	setp.lt.f64 	%p130, %fd103, %fd104;
	mov.u64 	%rd279, %rd69;
	mov.f64 	%fd313, %fd102;
	@%p130 bra 	$L__BB4_82;
	setp.lt.f64 	%p131, %fd104, %fd103;
	mov.u64 	%rd279, %rd278;
	mov.f64 	%fd313, %fd312;
	@%p131 bra 	$L__BB4_82;
	setp.lt.s64 	%p132, %rd278, %rd69;
	min.s64 	%rd279, %rd278, %rd69;
	selp.f64 	%fd313, %fd312, %fd102, %p132;
$L__BB4_82:
	mov.b64 	%rd237, %fd313;
	mov.b64 	{%r265, %r270}, %rd237;
	mov.b32 	%r281, 8;
	mov.b32 	%r283, -1;
	// begin inline asm
	shfl.sync.down.b32 %r264, %r265, %r281, %r216, %r283;
	// end inline asm
	// begin inline asm
	shfl.sync.down.b32 %r269, %r270, %r281, %r216, %r283;
	// end inline asm
	mov.b64 	%rd238, {%r264, %r269};
	mov.b64 	%fd107, %rd238;
	mov.b64 	{%r275, %r280}, %rd279;
	// begin inline asm
	shfl.sync.down.b32 %r274, %r275, %r281, %r216, %r283;
	// end inline asm
	// begin inline asm
	shfl.sync.down.b32 %r279, %r280, %r281, %r216, %r283;
	// end inline asm
	mov.b64 	%rd72, {%r274, %r279};
	add.s32 	%r284, %r197, 8;
	setp.gt.s32 	%p133, %r284, %r216;
	mov.u64 	%rd280, %rd279;
	mov.f64 	%fd314, %fd313;
	@%p133 bra 	$L__BB4_86;
	abs.f64 	%fd108, %fd313;
	abs.f64 	%fd109, %fd107;
	setp.lt.f64 	%p134, %fd108, %fd109;
	mov.u64 	%rd280, %rd72;
	mov.f64 	%fd314, %fd107;
	@%p134 bra 	$L__BB4_86;
	setp.lt.f64 	%p135, %fd109, %fd108;
	mov.u64 	%rd280, %rd279;
	mov.f64 	%fd314, %fd313;
	@%p135 bra 	$L__BB4_86;
	setp.lt.s64 	%p136, %rd279, %rd72;
	min.s64 	%rd280, %rd279, %rd72;
	selp.f64 	%fd314, %fd313, %fd107, %p136;
$L__BB4_86:
	mov.b64 	%rd239, %fd314;
	mov.b64 	{%r286, %r291}, %rd239;
	mov.b32 	%r302, 16;
	mov.b32 	%r304, -1;
	// begin inline asm
	shfl.sync.down.b32 %r285, %r286, %r302, %r216, %r304;
	// end inline asm
	// begin inline asm
	shfl.sync.down.b32 %r290, %r291, %r302, %r216, %r304;
	// end inline asm
	mov.b64 	%rd240, {%r285, %r290};
	mov.b64 	%fd112, %rd240;
	mov.b64 	{%r296, %r301}, %rd280;
	// begin inline asm
	shfl.sync.down.b32 %r295, %r296, %r302, %r216, %r304;
	// end inline asm
	// begin inline asm
	shfl.sync.down.b32 %r300, %r301, %r302, %r216, %r304;
	// end inline asm
	mov.b64 	%rd75, {%r295, %r300};
	add.s32 	%r305, %r197, 16;
	setp.gt.s32 	%p137, %r305, %r216;
	mov.u64 	%rd317, %rd280;
	mov.f64 	%fd351, %fd314;
	@%p137 bra 	$L__BB4_90;
	abs.f64 	%fd113, %fd314;
	abs.f64 	%fd114, %fd112;
	setp.lt.f64 	%p138, %fd113, %fd114;
	mov.u64 	%rd317, %rd75;
	mov.f64 	%fd351, %fd112;
	@%p138 bra 	$L__BB4_90;
	setp.lt.f64 	%p139, %fd114, %fd113;
	mov.u64 	%rd317, %rd280;
	mov.f64 	%fd351, %fd314;
	@%p139 bra 	$L__BB4_90;
	setp.lt.s64 	%p140, %rd280, %rd75;
	min.s64 	%rd317, %rd280, %rd75;
	selp.f64 	%fd351, %fd314, %fd112, %p140;
$L__BB4_90:
	setp.ne.s32 	%p141, %r197, 0;
	@%p141 bra 	$L__BB4_92;
	shr.u32 	%r306, %r5, 1;
	and.b32  	%r307, %r306, 496;
	mov.u32 	%r308, _ZN6thrust24THRUST_300001_SM_1000_NS8cuda_cub4core6detail5shmemE;
	add.s32 	%r309, %r308, %r307;
	st.shared.f64 	[%r309+8], %fd351;
	st.shared.u64 	[%r309+16], %rd317;
$L__BB4_92:
	bar.sync 	0;
	setp.ne.s32 	%p142, %r5, 0;
	@%p142 bra 	$L__BB4_208;
	setp.lt.s32 	%p143, %r4, 33;
	mov.f64 	%fd316, %fd351;
	mov.u64 	%rd282, %rd317;
	@%p143 bra 	$L__BB4_97;
	ld.shared.f64 	%fd117, [_ZN6thrust24THRUST_300001_SM_1000_NS8cuda_cub4core6detail5shmemE+24];
	ld.shared.u64 	%rd78, [_ZN6thrust24THRUST_300001_SM_1000_NS8cuda_cub4core6detail5shmemE+32];
	abs.f64 	%fd118, %fd351;
	abs.f64 	%fd119, %fd117;
	setp.lt.f64 	%p144, %fd118, %fd119;
	mov.f64 	%fd316, %fd117;
	mov.u64 	%rd282, %rd78;
	@%p144 bra 	$L__BB4_97;
	setp.lt.f64 	%p145, %fd119, %fd118;
	mov.f64 	%fd316, %fd351;
	mov.u64 	%rd282, %rd317;
	@%p145 bra 	$L__BB4_97;
	setp.lt.s64 	%p146, %rd317, %rd78;
	min.s64 	%rd282, %rd317, %rd78;
	selp.f64 	%fd316, %fd351, %fd117, %p146;
$L__BB4_97:
	setp.lt.s32 	%p147, %r4, 65;
	mov.f64 	%fd317, %fd316;
	mov.u64 	%rd283, %rd282;
	@%p147 bra 	$L__BB4_101;
	ld.shared.f64 	%fd122, [_ZN6thrust24THRUST_300001_SM_1000_NS8cuda_cub4core6detail5shmemE+40];
	ld.shared.u64 	%rd81, [_ZN6thrust24THRUST_300001_SM_1000_NS8cuda_cub4core6detail5shmemE+48];
	abs.f64 	%fd123, %fd316;
	abs.f64 	%fd124, %fd122;
	setp.lt.f64 	%p148, %fd123, %fd124;
	mov.f64 	%fd317, %fd122;
	mov.u64 	%rd283, %rd81;
	@%p148 bra 	$L__BB4_101;
	setp.lt.f64 	%p149, %fd124, %fd123;
	mov.f64 	%fd317, %fd316;
	mov.u64 	%rd283, %rd282;
	@%p149 bra 	$L__BB4_101;
	setp.lt.s64 	%p150, %rd282, %rd81;
	selp.f64 	%fd317, %fd316, %fd122, %p150;
	min.s64 	%rd283, %rd282, %rd81;
$L__BB4_101:
	setp.lt.s32 	%p151, %r4, 97;
	mov.f64 	%fd318, %fd317;
	mov.u64 	%rd284, %rd283;
	@%p151 bra 	$L__BB4_105;
	ld.shared.f64 	%fd127, [_ZN6thrust24THRUST_300001_SM_1000_NS8cuda_cub4core6detail5shmemE+56];
	ld.shared.u64 	%rd84, [_ZN6thrust24THRUST_300001_SM_1000_NS8cuda_cub4core6detail5shmemE+64];
	abs.f64 	%fd128, %fd317;
	abs.f64 	%fd129, %fd127;
	setp.lt.f64 	%p152, %fd128, %fd129;
	mov.f64 	%fd318, %fd127;
	mov.u64 	%rd284, %rd84;
	@%p152 bra 	$L__BB4_105;
	setp.lt.f64 	%p153, %fd129, %fd128;
	mov.f64 	%fd318, %fd317;
	mov.u64 	%rd284, %rd283;
	@%p153 bra 	$L__BB4_105;
	setp.lt.s64 	%p154, %rd283, %rd84;
	selp.f64 	%fd318, %fd317, %fd127, %p154;
	min.s64 	%rd284, %rd283, %rd84;
$L__BB4_105:
	setp.lt.s32 	%p155, %r4, 129;
	mov.f64 	%fd319, %fd318;
	mov.u64 	%rd285, %rd284;
	@%p155 bra 	$L__BB4_109;
	ld.shared.f64 	%fd132, [_ZN6thrust24THRUST_300001_SM_1000_NS8cuda_cub4core6detail5shmemE+72];
	ld.shared.u64 	%rd87, [_ZN6thrust24THRUST_300001_SM_1000_NS8cuda_cub4core6detail5shmemE+80];
	abs.f64 	%fd133, %fd318;
	abs.f64 	%fd134, %fd132;
	setp.lt.f64 	%p156, %fd133, %fd134;
	mov.f64 	%fd319, %fd132;
	mov.u64 	%rd285, %rd87;
	@%p156 bra 	$L__BB4_109;
	setp.lt.f64 	%p157, %fd134, %fd133;
	mov.f64 	%fd319, %fd318;
	mov.u64 	%rd285, %rd284;
	@%p157 bra 	$L__BB4_109;
	setp.lt.s64 	%p158, %rd284, %rd87;
	selp.f64 	%fd319, %fd318, %fd132, %p158;
	min.s64 	%rd285, %rd284, %rd87;
$L__BB4_109:
	setp.lt.s32 	%p159, %r4, 161;
	mov.f64 	%fd320, %fd319;
	mov.u64 	%rd286, %rd285;
	@%p159 bra 	$L__BB4_113;
	ld.shared.f64 	%fd137, [_ZN6thrust24THRUST_300001_SM_1000_NS8cuda_cub4core6detail5shmemE+88];
	ld.shared.u64 	%rd90, [_ZN6thrust24THRUST_300001_SM_1000_NS8cuda_cub4core6detail5shmemE+96];
	abs.f64 	%fd138, %fd319;
	abs.f64 	%fd139, %fd137;
	setp.lt.f64 	%p160, %fd138, %fd139;
	mov.f64 	%fd320, %fd137;
	mov.u64 	%rd286, %rd90;
	@%p160 bra 	$L__BB4_113;
	setp.lt.f64 	%p161, %fd139, %fd138;
	mov.f64 	%fd320, %fd319;
	mov.u64 	%rd286, %rd285;
	@%p161 bra 	$L__BB4_113;
	setp.lt.s64 	%p162, %rd285, %rd90;
	selp.f64 	%fd320, %fd319, %fd137, %p162;
	min.s64 	%rd286, %rd285, %rd90;
$L__BB4_113:
	setp.lt.s32 	%p163, %r4, 193;
	mov.f64 	%fd321, %fd320;
	mov.u64 	%rd287, %rd286;
	@%p163 bra 	$L__BB4_117;
	ld.shared.f64 	%fd142, [_ZN6thrust24THRUST_300001_SM_1000_NS8cuda_cub4core6detail5shmemE+104];
	ld.shared.u64 	%rd93, [_ZN6thrust24THRUST_300001_SM_1000_NS8cuda_cub4core6detail5shmemE+112];
	abs.f64 	%fd143, %fd320;
	abs.f64 	%fd144, %fd142;
	setp.lt.f64 	%p164, %fd143, %fd144;
	mov.f64 	%fd321, %fd142;
	mov.u64 	%rd287, %rd93;
	@%p164 bra 	$L__BB4_117;
	setp.lt.f64 	%p165, %fd144, %fd143;
	mov.f64 	%fd321, %fd320;
	mov.u64 	%rd287, %rd286;
	@%p165 bra 	$L__BB4_117;
	setp.lt.s64 	%p166, %rd286, %rd93;
	selp.f64 	%fd321, %fd320, %fd142, %p166;
	min.s64 	%rd287, %rd286, %rd93;
$L__BB4_117:
	setp.lt.s32 	%p167, %r4, 225;
	mov.u64 	%rd317, %rd287;
	mov.f64 	%fd351, %fd321;
	@%p167 bra 	$L__BB4_208;
	ld.shared.f64 	%fd147, [_ZN6thrust24THRUST_300001_SM_1000_NS8cuda_cub4core6detail5shmemE+120];
	ld.shared.u64 	%rd96, [_ZN6thrust24THRUST_300001_SM_1000_NS8cuda_cub4core6detail5shmemE+128];
	abs.f64 	%fd148, %fd321;
	abs.f64 	%fd149, %fd147;
	setp.lt.f64 	%p168, %fd148, %fd149;
	mov.u64 	%rd317, %rd96;
	mov.f64 	%fd351, %fd147;
	@%p168 bra 	$L__BB4_208;
	setp.lt.f64 	%p169, %fd149, %fd148;
	mov.u64 	%rd317, %rd287;
	mov.f64 	%fd351, %fd321;
	@%p169 bra 	$L__BB4_208;
	setp.lt.s64 	%p170, %rd287, %rd96;
	selp.f64 	%fd351, %fd321, %fd147, %p170;
	min.s64 	%rd317, %rd287, %rd96;
	bra.uni 	$L__BB4_208;
$L__BB4_121:
	mov.u32 	%r35, %tid.x;
	cvt.s64.s32 	%rd183, %r2;
	add.s64 	%rd98, %rd3, %rd183;
	cvt.u64.u32 	%rd99, %r35;
	add.s64 	%rd184, %rd99, %rd183;
	shl.b64 	%rd185, %rd184, 3;
	add.s64 	%rd186, %rd2, %rd185;
	ld.global.f64 	%fd274, [%rd186];
	add.s32 	%r69, %r35, 256;
	cvt.u64.u32 	%rd187, %r69;
	ld.global.f64 	%fd275, [%rd186+2048];
	add.s32 	%r70, %r35, 512;
	cvt.u64.u32 	%rd188, %r70;
	ld.global.f64 	%fd276, [%rd186+4096];
	add.s32 	%r71, %r35, 768;
	cvt.u64.u32 	%rd189, %r71;
	ld.global.f64 	%fd277, [%rd186+6144];
	or.b32  	%r72, %r35, 1024;
	cvt.u64.u32 	%rd100, %r72;
	add.s64 	%rd305, %rd98, %rd100;
	ld.global.f64 	%fd339, [%rd186+8192];
	abs.f64 	%fd278, %fd274;
	abs.f64 	%fd279, %fd275;
	setp.geu.f64 	%p2, %fd278, %fd279;
	selp.f64 	%fd280, %fd274, %fd275, %p2;
	selp.b64 	%rd190, %rd99, %rd187, %p2;
	abs.f64 	%fd281, %fd280;
	abs.f64 	%fd282, %fd276;
	setp.geu.f64 	%p3, %fd281, %fd282;
	selp.f64 	%fd283, %fd280, %fd276, %p3;
	selp.b64 	%rd191, %rd190, %rd188, %p3;
	abs.f64 	%fd284, %fd283;
	abs.f64 	%fd285, %fd277;
	setp.geu.f64 	%p4, %fd284, %fd285;
	selp.f64 	%fd152, %fd283, %fd277, %p4;
	selp.b64 	%rd102, %rd191, %rd189, %p4;
	abs.f64 	%fd153, %fd152;
	abs.f64 	%fd154, %fd339;
	setp.lt.f64 	%p5, %fd153, %fd154;
	@%p5 bra 	$L__BB4_123;
	setp.lt.f64 	%p6, %fd154, %fd153;
	setp.lt.u64 	%p7, %rd102, %rd100;
	or.pred  	%p8, %p6, %p7;
	selp.f64 	%fd339, %fd152, %fd339, %p8;
	add.s64 	%rd194, %rd98, %rd102;
	selp.b64 	%rd305, %rd194, %rd305, %p8;
$L__BB4_123:
	setp.le.s32 	%p9, %r66, %r3;
	@%p9 bra 	$L__BB4_164;
	setp.ne.s32 	%p10, %r35, 0;
	@%p10 bra 	$L__BB4_126;
	atom.global.add.u32 	%r73, [%rd1+4], 1280;
	add.s32 	%r74, %r73, %r3;
	st.shared.u32 	[_ZN6thrust24THRUST_300001_SM_1000_NS8cuda_cub4core6detail5shmemE+152], %r74;
$L__BB4_126:
	bar.sync 	0;
	ld.shared.u32 	%r427, [_ZN6thrust24THRUST_300001_SM_1000_NS8cuda_cub4core6detail5shmemE+152];
	add.s32 	%r75, %r427, 1280;
	setp.gt.s32 	%p11, %r75, %r66;
	@%p11 bra 	$L__BB4_141;
	mov.f64 	%fd323, %fd339;
	mov.u64 	%rd289, %rd305;
$L__BB4_128:
	cvt.s64.s32 	%rd195, %r427;
	add.s64 	%rd196, %rd99, %rd195;
	shl.b64 	%rd197, %rd196, 3;
	add.s64 	%rd198, %rd2, %rd197;
	add.s64 	%rd290, %rd196, %rd3;
	ld.global.f64 	%fd324, [%rd198];
	add.s64 	%rd291, %rd290, 256;
	ld.global.f64 	%fd325, [%rd198+2048];
	add.s64 	%rd292, %rd290, 512;
	ld.global.f64 	%fd326, [%rd198+4096];
	add.s64 	%rd293, %rd290, 768;
	ld.global.f64 	%fd327, [%rd198+6144];
	add.s64 	%rd305, %rd290, 1024;
	ld.global.f64 	%fd339, [%rd198+8192];
	abs.f64 	%fd163, %fd323;
	abs.f64 	%fd164, %fd324;
	setp.lt.f64 	%p12, %fd163, %fd164;
	@%p12 bra 	$L__BB4_130;
	setp.lt.f64 	%p13, %fd164, %fd163;
	setp.lt.s64 	%p14, %rd289, %rd290;
	or.pred  	%p15, %p13, %p14;
	selp.f64 	%fd324, %fd323, %fd324, %p15;
	selp.b64 	%rd290, %rd289, %rd290, %p15;
$L__BB4_130:
	abs.f64 	%fd167, %fd324;
	abs.f64 	%fd168, %fd325;
	setp.lt.f64 	%p16, %fd167, %fd168;
	@%p16 bra 	$L__BB4_132;
	setp.lt.f64 	%p17, %fd168, %fd167;
	setp.lt.s64 	%p18, %rd290, %rd291;
	or.pred  	%p19, %p17, %p18;
	selp.f64 	%fd325, %fd324, %fd325, %p19;
	selp.b64 	%rd291, %rd290, %rd291, %p19;
$L__BB4_132:
	abs.f64 	%fd171, %fd325;
	abs.f64 	%fd172, %fd326;
	setp.lt.f64 	%p20, %fd171, %fd172;
	@%p20 bra 	$L__BB4_134;
	setp.lt.f64 	%p21, %fd172, %fd171;
	setp.lt.s64 	%p22, %rd291, %rd292;
	or.pred  	%p23, %p21, %p22;
	selp.f64 	%fd326, %fd325, %fd326, %p23;
	selp.b64 	%rd292, %rd291, %rd292, %p23;
$L__BB4_134:
	abs.f64 	%fd175, %fd326;
	abs.f64 	%fd176, %fd327;
	setp.lt.f64 	%p24, %fd175, %fd176;
	@%p24 bra 	$L__BB4_136;
	setp.lt.f64 	%p25, %fd176, %fd175;
	setp.lt.s64 	%p26, %rd292, %rd293;
	or.pred  	%p27, %p25, %p26;
	selp.f64 	%fd327, %fd326, %fd327, %p27;
	selp.b64 	%rd293, %rd292, %rd293, %p27;
$L__BB4_136:
	abs.f64 	%fd179, %fd327;
	abs.f64 	%fd180, %fd339;
	setp.lt.f64 	%p28, %fd179, %fd180;
	@%p28 bra 	$L__BB4_138;
	setp.lt.f64 	%p29, %fd180, %fd179;
	setp.lt.s64 	%p30, %rd293, %rd305;
	or.pred  	%p31, %p29, %p30;
	selp.f64 	%fd339, %fd327, %fd339, %p31;
	selp.b64 	%rd305, %rd293, %rd305, %p31;
$L__BB4_138:
	setp.ne.s32 	%p32, %r35, 0;
	bar.sync 	0;
	@%p32 bra 	$L__BB4_140;
	atom.global.add.u32 	%r76, [%rd1+4], 1280;
	add.s32 	%r77, %r76, %r3;
	st.shared.u32 	[_ZN6thrust24THRUST_300001_SM_1000_NS8cuda_cub4core6detail5shmemE+152], %r77;
$L__BB4_140:
	bar.sync 	0;
	ld.shared.u32 	%r427, [_ZN6thrust24THRUST_300001_SM_1000_NS8cuda_cub4core6detail5shmemE+152];
	add.s32 	%r78, %r427, 1280;
	setp.le.s32 	%p33, %r78, %r66;
	mov.f64 	%fd323, %fd339;
	mov.u64 	%rd289, %rd305;
	@%p33 bra 	$L__BB4_128;
$L__BB4_141:
	setp.le.s32 	%p34, %r66, %r427;
	@%p34 bra 	$L__BB4_164;
	sub.s32 	%r40, %r66, %r427;
	setp.ge.s32 	%p35, %r35, %r40;
	@%p35 bra 	$L__BB4_164;
	not.b32 	%r79, %r35;
	add.s32 	%r80, %r66, %r79;
	sub.s32 	%r41, %r80, %r427;
	and.b32  	%r81, %r41, 768;
	setp.eq.s32 	%p36, %r81, 768;
	mov.u32 	%r431, %r35;
	@%p36 bra 	$L__BB4_149;
	add.s32 	%r429, %r35, %r427;
	shr.u32 	%r82, %r41, 8;
	add.s32 	%r83, %r82, 1;
	and.b32  	%r84, %r83, 3;
	neg.s32 	%r428, %r84;
	mov.u32 	%r431, %r35;
$L__BB4_145:
	.pragma "nounroll";
	mov.u64 	%rd122, %rd305;
	mov.f64 	%fd184, %fd339;
	cvt.s64.s32 	%rd200, %r429;
	add.s64 	%rd123, %rd3, %rd200;
	mul.wide.s32 	%rd201, %r429, 8;
	add.s64 	%rd202, %rd2, %rd201;
	ld.global.f64 	%fd185, [%rd202];
	abs.f64 	%fd186, %fd184;
	abs.f64 	%fd187, %fd185;
	setp.lt.f64 	%p37, %fd186, %fd187;
	mov.f64 	%fd339, %fd185;
	mov.u64 	%rd305, %rd123;
	@%p37 bra 	$L__BB4_148;
	setp.lt.f64 	%p38, %fd187, %fd186;
	mov.f64 	%fd339, %fd184;
	mov.u64 	%rd305, %rd122;
	@%p38 bra 	$L__BB4_148;
	setp.lt.s64 	%p39, %rd122, %rd123;
	selp.f64 	%fd339, %fd184, %fd185, %p39;
	min.s64 	%rd305, %rd122, %rd123;
$L__BB4_148:
	add.s32 	%r431, %r431, 256;
	add.s32 	%r429, %r429, 256;
	add.s32 	%r428, %r428, 1;
	setp.ne.s32 	%p40, %r428, 0;
	@%p40 bra 	$L__BB4_145;
$L__BB4_149:
	setp.lt.u32 	%p41, %r41, 768;
	@%p41 bra 	$L__BB4_164;
	add.s32 	%r432, %r431, %r427;
	add.s32 	%r435, %r432, 256;
	add.s32 	%r434, %r432, 512;
	add.s32 	%r433, %r432, 768;
	add.s64 	%rd128, %rd2, 4096;
$L__BB4_151:
	cvt.s64.s32 	%rd203, %r435;
	add.s64 	%rd130, %rd3, %rd203;
	cvt.s64.s32 	%rd204, %r434;
	add.s64 	%rd131, %rd3, %rd204;
	cvt.s64.s32 	%rd205, %r433;
	add.s64 	%rd132, %rd3, %rd205;
	cvt.s64.s32 	%rd206, %r432;
	mul.wide.s32 	%rd207, %r432, 8;
	add.s64 	%rd133, %rd128, %rd207;
	add.s64 	%rd134, %rd3, %rd206;
	ld.global.f64 	%fd193, [%rd133+-4096];
	abs.f64 	%fd194, %fd339;
	abs.f64 	%fd195, %fd193;
	setp.lt.f64 	%p42, %fd194, %fd195;
	mov.f64 	%fd335, %fd193;
	mov.u64 	%rd301, %rd134;
	@%p42 bra 	$L__BB4_154;
	setp.lt.f64 	%p43, %fd195, %fd194;
	mov.f64 	%fd335, %fd339;
	mov.u64 	%rd301, %rd305;
	@%p43 bra 	$L__BB4_154;
	setp.lt.s64 	%p44, %rd305, %rd134;
	selp.f64 	%fd335, %fd339, %fd193, %p44;
	min.s64 	%rd301, %rd305, %rd134;
$L__BB4_154:
	ld.global.f64 	%fd198, [%rd133+-2048];
	abs.f64 	%fd199, %fd335;
	abs.f64 	%fd200, %fd198;
	setp.lt.f64 	%p45, %fd199, %fd200;
	mov.f64 	%fd336, %fd198;
	mov.u64 	%rd302, %rd130;
	@%p45 bra 	$L__BB4_157;
	setp.lt.f64 	%p46, %fd200, %fd199;
	mov.f64 	%fd336, %fd335;
	mov.u64 	%rd302, %rd301;
	@%p46 bra 	$L__BB4_157;
	setp.lt.s64 	%p47, %rd301, %rd130;
	selp.f64 	%fd336, %fd335, %fd198, %p47;
	min.s64 	%rd302, %rd301, %rd130;
$L__BB4_157:
	ld.global.f64 	%fd203, [%rd133];
	abs.f64 	%fd204, %fd336;
	abs.f64 	%fd205, %fd203;
	setp.lt.f64 	%p48, %fd204, %fd205;
	mov.f64 	%fd337, %fd203;
	mov.u64 	%rd303, %rd131;
	@%p48 bra 	$L__BB4_160;
	setp.lt.f64 	%p49, %fd205, %fd204;
	mov.f64 	%fd337, %fd336;
	mov.u64 	%rd303, %rd302;
	@%p49 bra 	$L__BB4_160;
	setp.lt.s64 	%p50, %rd302, %rd131;
	selp.f64 	%fd337, %fd336, %fd203, %p50;
	min.s64 	%rd303, %rd302, %rd131;
$L__BB4_160:
	ld.global.f64 	%fd208, [%rd133+2048];
	abs.f64 	%fd209, %fd337;
	abs.f64 	%fd210, %fd208;
	setp.lt.f64 	%p51, %fd209, %fd210;
	mov.f64 	%fd339, %fd208;
	mov.u64 	%rd305, %rd132;
	@%p51 bra 	$L__BB4_163;
	setp.lt.f64 	%p52, %fd210, %fd209;
	mov.f64 	%fd339, %fd337;
	mov.u64 	%rd305, %rd303;
	@%p52 bra 	$L__BB4_163;
	setp.lt.s64 	%p53, %rd303, %rd132;
	selp.f64 	%fd339, %fd337, %fd208, %p53;
	min.s64 	%rd305, %rd303, %rd132;
$L__BB4_163:
	add.s32 	%r431, %r431, 1024;
	add.s32 	%r435, %r435, 1024;
	add.s32 	%r434, %r434, 1024;
	add.s32 	%r433, %r433, 1024;
	add.s32 	%r432, %r432, 1024;
	setp.lt.s32 	%p54, %r431, %r40;
	@%p54 bra 	$L__BB4_151;
$L__BB4_164:
	// begin inline asm
	mov.u32 %r85, %laneid;
	// end inline asm
	mov.b64 	%rd208, %fd339;
	mov.b64 	{%r87, %r92}, %rd208;
	mov.b32 	%r103, 1;
	mov.b32 	%r104, 31;
	mov.b32 	%r105, -1;
	// begin inline asm
	shfl.sync.down.b32 %r86, %r87, %r103, %r104, %r105;
	// end inline asm
	// begin inline asm
	shfl.sync.down.b32 %r91, %r92, %r103, %r104, %r105;
	// end inline asm
	mov.b64 	%rd209, {%r86, %r91};
	mov.b64 	%fd214, %rd209;
	mov.b64 	{%r97, %r102}, %rd305;
	// begin inline asm
	shfl.sync.down.b32 %r96, %r97, %r103, %r104, %r105;
	// end inline asm
	// begin inline asm
	shfl.sync.down.b32 %r101, %r102, %r103, %r104, %r105;
	// end inline asm
	mov.b64 	%rd144, {%r96, %r101};
	setp.gt.s32 	%p55, %r85, 30;
	mov.f64 	%fd340, %fd339;
	mov.u64 	%rd306, %rd305;
	@%p55 bra 	$L__BB4_168;
	abs.f64 	%fd215, %fd339;
	abs.f64 	%fd216, %fd214;
	setp.lt.f64 	%p56, %fd215, %fd216;
	mov.f64 	%fd340, %fd214;
	mov.u64 	%rd306, %rd144;
	@%p56 bra 	$L__BB4_168;
	setp.lt.f64 	%p57, %fd216, %fd215;
	mov.f64 	%fd340, %fd339;
	mov.u64 	%rd306, %rd305;
	@%p57 bra 	$L__BB4_168;
	setp.lt.s64 	%p58, %rd305, %rd144;
	selp.f64 	%fd340, %fd339, %fd214, %p58;
	min.s64 	%rd306, %rd305, %rd144;
$L__BB4_168:
	mov.b64 	%rd210, %fd340;
	mov.b64 	{%r107, %r112}, %rd210;
	mov.b32 	%r123, 2;
	mov.b32 	%r124, 31;
	mov.b32 	%r125, -1;
	// begin inline asm
	shfl.sync.down.b32 %r106, %r107, %r123, %r124, %r125;
	// end inline asm
	// begin inline asm
	shfl.sync.down.b32 %r111, %r112, %r123, %r124, %r125;
	// end inline asm
	mov.b64 	%rd211, {%r106, %r111};
	mov.b64 	%fd219, %rd211;
	mov.b64 	{%r117, %r122}, %rd306;
	// begin inline asm
	shfl.sync.down.b32 %r116, %r117, %r123, %r124, %r125;
	// end inline asm
	// begin inline asm
	shfl.sync.down.b32 %r121, %r122, %r123, %r124, %r125;
	// end inline asm
	mov.b64 	%rd147, {%r116, %r121};
	setp.gt.s32 	%p59, %r85, 29;
	mov.f64 	%fd341, %fd340;
	mov.u64 	%rd307, %rd306;
	@%p59 bra 	$L__BB4_172;
	abs.f64 	%fd220, %fd340;
	abs.f64 	%fd221, %fd219;
	setp.lt.f64 	%p60, %fd220, %fd221;
	mov.f64 	%fd341, %fd219;
	mov.u64 	%rd307, %rd147;
	@%p60 bra 	$L__BB4_172;
	setp.lt.f64 	%p61, %fd221, %fd220;
	mov.f64 	%fd341, %fd340;
	mov.u64 	%rd307, %rd306;
	@%p61 bra 	$L__BB4_172;
	setp.lt.s64 	%p62, %rd306, %rd147;
	selp.f64 	%fd341, %fd340, %fd219, %p62;
	min.s64 	%rd307, %rd306, %rd147;
$L__BB4_172:
	mov.b64 	%rd212, %fd341;
	mov.b64 	{%r127, %r132}, %rd212;
	mov.b32 	%r143, 4;
	mov.b32 	%r144, 31;
	mov.b32 	%r145, -1;
	// begin inline asm
	shfl.sync.down.b32 %r126, %r127, %r143, %r144, %r145;
	// end inline asm
	// begin inline asm
	shfl.sync.down.b32 %r131, %r132, %r143, %r144, %r145;
	// end inline asm
	mov.b64 	%rd213, {%r126, %r131};
	mov.b64 	%fd224, %rd213;
	mov.b64 	{%r137, %r142}, %rd307;
	// begin inline asm
	shfl.sync.down.b32 %r136, %r137, %r143, %r144, %r145;
	// end inline asm
	// begin inline asm
	shfl.sync.down.b32 %r141, %r142, %r143, %r144, %r145;
	// end inline asm
	mov.b64 	%rd150, {%r136, %r141};
	setp.gt.s32 	%p63, %r85, 27;
	mov.f64 	%fd342, %fd341;
	mov.u64 	%rd308, %rd307;
	@%p63 bra 	$L__BB4_176;
	abs.f64 	%fd225, %fd341;
	abs.f64 	%fd226, %fd224;
	setp.lt.f64 	%p64, %fd225, %fd226;
	mov.f64 	%fd342, %fd224;
	mov.u64 	%rd308, %rd150;
	@%p64 bra 	$L__BB4_176;
	setp.lt.f64 	%p65, %fd226, %fd225;
	mov.f64 	%fd342, %fd341;
	mov.u64 	%rd308, %rd307;
	@%p65 bra 	$L__BB4_176;
	setp.lt.s64 	%p66, %rd307, %rd150;
	selp.f64 	%fd342, %fd341, %fd224, %p66;
	min.s64 	%rd308, %rd307, %rd150;
$L__BB4_176:
	mov.b64 	%rd214, %fd342;
	mov.b64 	{%r147, %r152}, %rd214;
	mov.b32 	%r163, 8;
	mov.b32 	%r164, 31;
	mov.b32 	%r165, -1;
	// begin inline asm
	shfl.sync.down.b32 %r146, %r147, %r163, %r164, %r165;
	// end inline asm
	// begin inline asm
	shfl.sync.down.b32 %r151, %r152, %r163, %r164, %r165;
	// end inline asm
	mov.b64 	%rd215, {%r146, %r151};
	mov.b64 	%fd229, %rd215;
	mov.b64 	{%r157, %r162}, %rd308;
	// begin inline asm
	shfl.sync.down.b32 %r156, %r157, %r163, %r164, %r165;
	// end inline asm
	// begin inline asm
	shfl.sync.down.b32 %r161, %r162, %r163, %r164, %r165;
	// end inline asm
	mov.b64 	%rd153, {%r156, %r161};
	setp.gt.s32 	%p67, %r85, 23;
	mov.f64 	%fd343, %fd342;
	mov.u64 	%rd309, %rd308;
	@%p67 bra 	$L__BB4_180;
	abs.f64 	%fd230, %fd342;
	abs.f64 	%fd231, %fd229;
	setp.lt.f64 	%p68, %fd230, %fd231;
	mov.f64 	%fd343, %fd229;
	mov.u64 	%rd309, %rd153;
	@%p68 bra 	$L__BB4_180;
	setp.lt.f64 	%p69, %fd231, %fd230;
	mov.f64 	%fd343, %fd342;
	mov.u64 	%rd309, %rd308;
	@%p69 bra 	$L__BB4_180;
	setp.lt.s64 	%p70, %rd308, %rd153;
	selp.f64 	%fd343, %fd342, %fd229, %p70;
	min.s64 	%rd309, %rd308, %rd153;
$L__BB4_180:
	mov.b64 	%rd216, %fd343;
	mov.b64 	{%r167, %r172}, %rd216;
	mov.b32 	%r183, 16;
	mov.b32 	%r184, 31;
	mov.b32 	%r185, -1;
	// begin inline asm
	shfl.sync.down.b32 %r166, %r167, %r183, %r184, %r185;
	// end inline asm
	// begin inline asm
	shfl.sync.down.b32 %r171, %r172, %r183, %r184, %r185;
	// end inline asm
	mov.b64 	%rd217, {%r166, %r171};
	mov.b64 	%fd234, %rd217;
	mov.b64 	{%r177, %r182}, %rd309;
	// begin inline asm
	shfl.sync.down.b32 %r176, %r177, %r183, %r184, %r185;
	// end inline asm
	// begin inline asm
	shfl.sync.down.b32 %r181, %r182, %r183, %r184, %r185;
	// end inline asm
	mov.b64 	%rd156, {%r176, %r181};
	setp.gt.s32 	%p71, %r85, 15;
	mov.f64 	%fd351, %fd343;
	mov.u64 	%rd317, %rd309;
	@%p71 bra 	$L__BB4_184;
	abs.f64 	%fd235, %fd343;
	abs.f64 	%fd236, %fd234;
	setp.lt.f64 	%p72, %fd235, %fd236;
	mov.f64 	%fd351, %fd234;
	mov.u64 	%rd317, %rd156;
	@%p72 bra 	$L__BB4_184;
	setp.lt.f64 	%p73, %fd236, %fd235;
	mov.f64 	%fd351, %fd343;
	mov.u64 	%rd317, %rd309;
	@%p73 bra 	$L__BB4_184;
	setp.lt.s64 	%p74, %rd309, %rd156;
	selp.f64 	%fd351, %fd343, %fd234, %p74;
	min.s64 	%rd317, %rd309, %rd156;
$L__BB4_184:
	setp.ne.s32 	%p75, %r85, 0;
	@%p75 bra 	$L__BB4_186;
	shr.u32 	%r186, %r35, 1;
	and.b32  	%r187, %r186, 496;
	mov.u32 	%r188, _ZN6thrust24THRUST_300001_SM_1000_NS8cuda_cub4core6detail5shmemE;
	add.s32 	%r189, %r188, %r187;
	st.shared.f64 	[%r189+8], %fd351;
	st.shared.u64 	[%r189+16], %rd317;
$L__BB4_186:
	bar.sync 	0;
	setp.ne.s32 	%p76, %r35, 0;
	@%p76 bra 	$L__BB4_208;
	ld.shared.f64 	%fd239, [_ZN6thrust24THRUST_300001_SM_1000_NS8cuda_cub4core6detail5shmemE+24];
	ld.shared.u64 	%rd159, [_ZN6thrust24THRUST_300001_SM_1000_NS8cuda_cub4core6detail5shmemE+32];
	abs.f64 	%fd240, %fd351;
	abs.f64 	%fd241, %fd239;
	setp.lt.f64 	%p77, %fd240, %fd241;
	mov.f64 	%fd345, %fd239;
	mov.u64 	%rd311, %rd159;
	@%p77 bra 	$L__BB4_190;
	setp.lt.f64 	%p78, %fd241, %fd240;
	mov.f64 	%fd345, %fd351;
	mov.u64 	%rd311, %rd317;
	@%p78 bra 	$L__BB4_190;
	setp.lt.s64 	%p79, %rd317, %rd159;
	selp.f64 	%fd345, %fd351, %fd239, %p79;
	min.s64 	%rd311, %rd317, %rd159;
$L__BB4_190:
	ld.shared.f64 	%fd244, [_ZN6thrust24THRUST_300001_SM_1000_NS8cuda_cub4core6detail5shmemE+40];
	ld.shared.u64 	%rd162, [_ZN6thrust24THRUST_300001_SM_1000_NS8cuda_cub4core6detail5shmemE+48];
	abs.f64 	%fd245, %fd345;
	abs.f64 	%fd246, %fd244;
	setp.lt.f64 	%p80, %fd245, %fd246;
	mov.f64 	%fd346, %fd244;
	mov.u64 	%rd312, %rd162;
	@%p80 bra 	$L__BB4_193;
	setp.lt.f64 	%p81, %fd246, %fd245;
	mov.f64 	%fd346, %fd345;
	mov.u64 	%rd312, %rd311;
	@%p81 bra 	$L__BB4_193;
	setp.lt.s64 	%p82, %rd311, %rd162;
	selp.f64 	%fd346, %fd345, %fd244, %p82;
	min.s64 	%rd312, %rd311, %rd162;
$L__BB4_193:
	ld.shared.f64 	%fd249, [_ZN6thrust24THRUST_300001_SM_1000_NS8cuda_cub4core6detail5shmemE+56];
	ld.shared.u64 	%rd165, [_ZN6thrust24THRUST_300001_SM_1000_NS8cuda_cub4core6detail5shmemE+64];
	abs.f64 	%fd250, %fd346;
	abs.f64 	%fd251, %fd249;
	setp.lt.f64 	%p83, %fd250, %fd251;
	mov.f64 	%fd347, %fd249;
	mov.u64 	%rd313, %rd165;
	@%p83 bra 	$L__BB4_196;
	setp.lt.f64 	%p84, %fd251, %fd250;
	mov.f64 	%fd347, %fd346;
	mov.u64 	%rd313, %rd312;
	@%p84 bra 	$L__BB4_196;
	setp.lt.s64 	%p85, %rd312, %rd165;
	selp.f64 	%fd347, %fd346, %fd249, %p85;
	min.s64 	%rd313, %rd312, %rd165;
$L__BB4_196:
	ld.shared.f64 	%fd254, [_ZN6thrust24THRUST_300001_SM_1000_NS8cuda_cub4core6detail5shmemE+72];
	ld.shared.u64 	%rd168, [_ZN6thrust24THRUST_300001_SM_1000_NS8cuda_cub4core6detail5shmemE+80];
	abs.f64 	%fd255, %fd347;
	abs.f64 	%fd256, %fd254;
	setp.lt.f64 	%p86, %fd255, %fd256;
	mov.f64 	%fd348, %fd254;
	mov.u64 	%rd314, %rd168;
	@%p86 bra 	$L__BB4_199;
	setp.lt.f64 	%p87, %fd256, %fd255;
	mov.f64 	%fd348, %fd347;
	mov.u64 	%rd314, %rd313;
	@%p87 bra 	$L__BB4_199;
	setp.lt.s64 	%p88, %rd313, %rd168;
	selp.f64 	%fd348, %fd347, %fd254, %p88;
	min.s64 	%rd314, %rd313, %rd168;
$L__BB4_199:
	ld.shared.f64 	%fd259, [_ZN6thrust24THRUST_300001_SM_1000_NS8cuda_cub4core6detail5shmemE+88];
	ld.shared.u64 	%rd171, [_ZN6thrust24THRUST_300001_SM_1000_NS8cuda_cub4core6detail5shmemE+96];
	abs.f64 	%fd260, %fd348;
	abs.f64 	%fd261, %fd259;
	setp.lt.f64 	%p89, %fd260, %fd261;
	mov.f64 	%fd349, %fd259;
	mov.u64 	%rd315, %rd171;
	@%p89 bra 	$L__BB4_202;
	setp.lt.f64 	%p90, %fd261, %fd260;
	mov.f64 	%fd349, %fd348;
	mov.u64 	%rd315, %rd314;
	@%p90 bra 	$L__BB4_202;
	setp.lt.s64 	%p91, %rd314, %rd171;
	selp.f64 	%fd349, %fd348, %fd259, %p91;
	min.s64 	%rd315, %rd314, %rd171;
$L__BB4_202:
	ld.shared.f64 	%fd264, [_ZN6thrust24THRUST_300001_SM_1000_NS8cuda_cub4core6detail5shmemE+104];
	ld.shared.u64 	%rd174, [_ZN6thrust24THRUST_300001_SM_1000_NS8cuda_cub4core6detail5shmemE+112];
	abs.f64 	%fd265, %fd349;
	abs.f64 	%fd266, %fd264;
	setp.lt.f64 	%p92, %fd265, %fd266;
	mov.f64 	%fd350, %fd264;
	mov.u64 	%rd316, %rd174;
	@%p92 bra 	$L__BB4_205;
	setp.lt.f64 	%p93, %fd266, %fd265;
	mov.f64 	%fd350, %fd349;
	mov.u64 	%rd316, %rd315;
	@%p93 bra 	$L__BB4_205;
	setp.lt.s64 	%p94, %rd315, %rd174;
	selp.f64 	%fd350, %fd349, %fd264, %p94;
	min.s64 	%rd316, %rd315, %rd174;
$L__BB4_205:
	ld.shared.f64 	%fd269, [_ZN6thrust24THRUST_300001_SM_1000_NS8cuda_cub4core6detail5shmemE+120];
	ld.shared.u64 	%rd177, [_ZN6thrust24THRUST_300001_SM_1000_NS8cuda_cub4core6detail5shmemE+128];
	abs.f64 	%fd270, %fd350;
	abs.f64 	%fd271, %fd269;
	setp.lt.f64 	%p95, %fd270, %fd271;
	mov.u64 	%rd317, %rd177;
	mov.f64 	%fd351, %fd269;
	@%p95 bra 	$L__BB4_208;
	setp.lt.f64 	%p96, %fd271, %fd270;
	mov.u64 	%rd317, %rd316;
	mov.f64 	%fd351, %fd350;
	@%p96 bra 	$L__BB4_208;
	setp.lt.s64 	%p97, %rd316, %rd177;
	selp.f64 	%fd351, %fd350, %fd269, %p97;
	min.s64 	%rd317, %rd316, %rd177;
$L__BB4_208:
	mov.u32 	%r415, %tid.x;
	setp.ne.s32 	%p214, %r415, 0;
	@%p214 bra 	$L__BB4_210;
	ld.param.u64 	%rd254, [_ZN6thrust24THRUST_300001_SM_1000_NS8cuda_cub4core6detail13_kernel_agentINS1_8__reduce11ReduceAgentINS0_12zip_iteratorIN4cuda3std3__45tupleIJNS0_10device_ptrIdEENS0_17counting_iteratorIlNS0_11use_defaultESF_SF_EEEEEEEPNSB_IJdlEEESJ_iNS1_9__extrema9arg_max_fIdl13AbsComparatorEEEEJSI_SK_iN3cub18CUB_300001_SM_100013GridEvenShareIiEENSR_9GridQueueIjEESO_EEEvDpT0__param_1];
	cvta.to.global.u64 	%rd251, %rd254;
	mul.wide.u32 	%rd252, %r1, 16;
	add.s64 	%rd253, %rd251, %rd252;
	st.global.f64 	[%rd253], %fd351;
	st.global.u64 	[%rd253+8], %rd317;
$L__BB4_210:
	ret;

}
	// .globl	_ZN6thrust24THRUST_300001_SM_1000_NS8cuda_cub4core6detail13_kernel_agentINS1_8__reduce10DrainAgentIiEEJN3cub18CUB_300001_SM_10009GridQueueIjEEiEEEvDpT0_
.visible .entry _ZN6thrust24THRUST_300001_SM_1000_NS8cuda_cub4core6detail13_kernel_agentINS1_8__reduce10DrainAgentIiEEJN3cub18CUB_300001_SM_10009GridQueueIjEEiEEEvDpT0_(
	.param .align 8 .b8 _ZN6thrust24THRUST_300001_SM_1000_NS8cuda_cub4core6detail13_kernel_agentINS1_8__reduce10DrainAgentIiEEJN3cub18CUB_300001_SM_10009GridQueueIjEEiEEEvDpT0__param_0[8],
	.param .u32 _ZN6thrust24THRUST_300001_SM_1000_NS8cuda_cub4core6detail13_kernel_agentINS1_8__reduce10DrainAgentIiEEJN3cub18CUB_300001_SM_10009GridQueueIjEEiEEEvDpT0__param_1
)
.maxntid 1
{
	.reg .b32 	%r<3>;
	.reg .b64 	%rd<3>;

	ld.param.u64 	%rd1, [_ZN6thrust24THRUST_300001_SM_1000_NS8cuda_cub4core6detail13_kernel_agentINS1_8__reduce10DrainAgentIiEEJN3cub18CUB_300001_SM_10009GridQueueIjEEiEEEvDpT0__param_0];
	ld.param.u32 	%r1, [_ZN6thrust24THRUST_300001_SM_1000_NS8cuda_cub4core6detail13_kernel_agentINS1_8__reduce10DrainAgentIiEEJN3cub18CUB_300001_SM_10009GridQueueIjEEiEEEvDpT0__param_1];
	cvta.to.global.u64 	%rd2, %rd1;
	st.global.u32 	[%rd2], %r1;
	mov.b32 	%r2, 0;
	st.global.u32 	[%rd2+4], %r2;
	ret;

}
	// .globl	_ZN6thrust24THRUST_300001_SM_1000_NS8cuda_cub4core6detail13_kernel_agentINS1_8__reduce11ReduceAgentIPN4cuda3std3__45tupleIJdlEEESC_SB_iNS1_9__extrema9arg_max_fIdl13AbsComparatorEEEEJSC_SC_iSG_EEEvDpT0_
.visible .entry _ZN6thrust24THRUST_300001_SM_1000_NS8cuda_cub4core6detail13_kernel_agentINS1_8__reduce11ReduceAgentIPN4cuda3std3__45tupleIJdlEEESC_SB_iNS1_9__extrema9arg_max_fIdl13AbsComparatorEEEEJSC_SC_iSG_EEEvDpT0_(
	.param .u64 .ptr .align 1 _ZN6thrust24THRUST_300001_SM_1000_NS8cuda_cub4core6detail13_kernel_agentINS1_8__reduce11ReduceAgentIPN4cuda3std3__45tupleIJdlEEESC_SB_iNS1_9__extrema9arg_max_fIdl13AbsComparatorEEEEJSC_SC_iSG_EEEvDpT0__param_0,
	.param .u64 .ptr .align 1 _ZN6thrust24THRUST_300001_SM_1000_NS8cuda_cub4core6detail13_kernel_agentINS1_8__reduce11ReduceAgentIPN4cuda3std3__45tupleIJdlEEESC_SB_iNS1_9__extrema9arg_max_fIdl13AbsComparatorEEEEJSC_SC_iSG_EEEvDpT0__param_1,
	.param .u32 _ZN6thrust24THRUST_300001_SM_1000_NS8cuda_cub4core6detail13_kernel_agentINS1_8__reduce11ReduceAgentIPN4cuda3std3__45tupleIJdlEEESC_SB_iNS1_9__extrema9arg_max_fIdl13AbsComparatorEEEEJSC_SC_iSG_EEEvDpT0__param_2,
	.param .align 1 .b8 _ZN6thrust24THRUST_300001_SM_1000_NS8cuda_cub4core6detail13_kernel_agentINS1_8__reduce11ReduceAgentIPN4cuda3std3__45tupleIJdlEEESC_SB_iNS1_9__extrema9arg_max_fIdl13AbsComparatorEEEEJSC_SC_iSG_EEEvDpT0__param_3[1]
)
.maxntid 256
{
	.reg .pred 	%p<222>;
	.reg .b32 	%r<390>;
	.reg .b64 	%rd<395>;
	.reg .b64 	%fd<358>;

	ld.param.u32 	%r37, [_ZN6thrust24THRUST_300001_SM_1000_NS8cuda_cub4core6detail13_kernel_agentINS1_8__reduce11ReduceAgentIPN4cuda3std3__45tupleIJdlEEESC_SB_iNS1_9__extrema9arg_max_fIdl13AbsComparatorEEEEJSC_SC_iSG_EEEvDpT0__param_2];
	setp.eq.s32 	%p1, %r37, 0;
	@%p1 bra 	$L__BB6_211;
	setp.gt.s32 	%p2, %r37, 1279;
	@%p2 bra 	$L__BB6_121;
	mov.u32 	%r1, %tid.x;
	setp.ge.s32 	%p105, %r1, %r37;
	mov.f64 	%fd301, 0d0000000000000000;
	mov.b64 	%rd337, 0;
	mov.u32 	%r380, %r1;
	@%p105 bra 	$L__BB6_4;
	ld.param.u64 	%rd323, [_ZN6thrust24THRUST_300001_SM_1000_NS8cuda_cub4core6detail13_kernel_agentINS1_8__reduce11ReduceAgentIPN4cuda3std3__45tupleIJdlEEESC_SB_iNS1_9__extrema9arg_max_fIdl13AbsComparatorEEEEJSC_SC_iSG_EEEvDpT0__param_0];
	mul.wide.u32 	%rd273, %r1, 16;
	add.s64 	%rd270, %rd323, %rd273;
	// begin inline asm
	ld.global.nc.u64 %rd269, [%rd270];
	// end inline asm
	add.s64 	%rd272, %rd270, 8;
	// begin inline asm
	ld.global.nc.u64 %rd337, [%rd272];
	// end inline asm
	mov.b64 	%fd301, %rd269;
	add.s32 	%r380, %r1, 256;
$L__BB6_4:
	setp.ge.s32 	%p106, %r380, %r37;
	@%p106 bra 	$L__BB6_25;
	not.b32 	%r153, %r380;
	add.s32 	%r4, %r37, %r153;
	and.b32  	%r154, %r4, 768;
	setp.eq.s32 	%p107, %r154, 768;
	@%p107 bra 	$L__BB6_11;
	ld.param.u64 	%rd324, [_ZN6thrust24THRUST_300001_SM_1000_NS8cuda_cub4core6detail13_kernel_agentINS1_8__reduce11ReduceAgentIPN4cuda3std3__45tupleIJdlEEESC_SB_iNS1_9__extrema9arg_max_fIdl13AbsComparatorEEEEJSC_SC_iSG_EEEvDpT0__param_0];
	mul.wide.u32 	%rd275, %r380, 16;
	add.s64 	%rd328, %rd324, %rd275;
	shr.u32 	%r155, %r4, 8;
	add.s32 	%r156, %r155, 1;
	and.b32  	%r157, %r156, 3;
	neg.s32 	%r378, %r157;
$L__BB6_7:
	.pragma "nounroll";
	mov.u64 	%rd5, %rd337;
	mov.f64 	%fd3, %fd301;
	// begin inline asm
	ld.global.nc.u64 %rd276, [%rd328];
	// end inline asm
	add.s64 	%rd279, %rd328, 8;
	// begin inline asm
	ld.global.nc.u64 %rd278, [%rd279];
	// end inline asm
	mov.b64 	%fd4, %rd276;
	abs.f64 	%fd5, %fd3;
	abs.f64 	%fd6, %fd4;
	setp.lt.f64 	%p108, %fd5, %fd6;
	mov.u64 	%rd337, %rd278;
	mov.f64 	%fd301, %fd4;
	@%p108 bra 	$L__BB6_10;
	setp.lt.f64 	%p109, %fd6, %fd5;
	mov.u64 	%rd337, %rd5;
	mov.f64 	%fd301, %fd3;
	@%p109 bra 	$L__BB6_10;
	setp.lt.s64 	%p110, %rd5, %rd278;
	min.s64 	%rd337, %rd5, %rd278;
	selp.f64 	%fd301, %fd3, %fd4, %p110;
$L__BB6_10:
	add.s32 	%r380, %r380, 256;
	add.s64 	%rd328, %rd328, 4096;
	add.s32 	%r378, %r378, 1;
	setp.ne.s32 	%p111, %r378, 0;
	@%p111 bra 	$L__BB6_7;
$L__BB6_11:
	setp.lt.u32 	%p112, %r4, 768;
	@%p112 bra 	$L__BB6_25;
$L__BB6_12:
	ld.param.u64 	%rd325, [_ZN6thrust24THRUST_300001_SM_1000_NS8cuda_cub4core6detail13_kernel_agentINS1_8__reduce11ReduceAgentIPN4cuda3std3__45tupleIJdlEEESC_SB_iNS1_9__extrema9arg_max_fIdl13AbsComparatorEEEEJSC_SC_iSG_EEEvDpT0__param_0];
	mul.wide.s32 	%rd284, %r380, 16;
	add.s64 	%rd281, %rd325, %rd284;
	// begin inline asm
	ld.global.nc.u64 %rd280, [%rd281];
	// end inline asm
	add.s64 	%rd283, %rd281, 8;
	// begin inline asm
	ld.global.nc.u64 %rd282, [%rd283];
	// end inline asm
	mov.b64 	%fd12, %rd280;
	abs.f64 	%fd13, %fd301;
	abs.f64 	%fd14, %fd12;
	setp.lt.f64 	%p113, %fd13, %fd14;
	mov.u64 	%rd334, %rd282;
	mov.f64 	%fd298, %fd12;
	@%p113 bra 	$L__BB6_15;
	setp.lt.f64 	%p114, %fd14, %fd13;
	mov.u64 	%rd334, %rd337;
	mov.f64 	%fd298, %fd301;
	@%p114 bra 	$L__BB6_15;
	setp.lt.s64 	%p115, %rd337, %rd282;
	min.s64 	%rd334, %rd337, %rd282;
	selp.f64 	%fd298, %fd301, %fd12, %p115;
$L__BB6_15:
	add.s64 	%rd286, %rd281, 4096;
	// begin inline asm
	ld.global.nc.u64 %rd285, [%rd286];
	// end inline asm
	add.s64 	%rd288, %rd281, 4104;
	// begin inline asm
	ld.global.nc.u64 %rd287, [%rd288];
	// end inline asm
	mov.b64 	%fd17, %rd285;
	abs.f64 	%fd18, %fd298;
	abs.f64 	%fd19, %fd17;
	setp.lt.f64 	%p116, %fd18, %fd19;
	mov.u64 	%rd335, %rd287;
	mov.f64 	%fd299, %fd17;
	@%p116 bra 	$L__BB6_18;
	setp.lt.f64 	%p117, %fd19, %fd18;
	mov.u64 	%rd335, %rd334;
	mov.f64 	%fd299, %fd298;
	@%p117 bra 	$L__BB6_18;
	setp.lt.s64 	%p118, %rd334, %rd287;
	min.s64 	%rd335, %rd334, %rd287;
	selp.f64 	%fd299, %fd298, %fd17, %p118;
$L__BB6_18:
	add.s64 	%rd290, %rd281, 8192;
	// begin inline asm
	ld.global.nc.u64 %rd289, [%rd290];
	// end inline asm
	add.s64 	%rd292, %rd281, 8200;
	// begin inline asm
	ld.global.nc.u64 %rd291, [%rd292];
	// end inline asm
	mov.b64 	%fd22, %rd289;
	abs.f64 	%fd23, %fd299;
	abs.f64 	%fd24, %fd22;
	setp.lt.f64 	%p119, %fd23, %fd24;
	mov.u64 	%rd336, %rd291;
	mov.f64 	%fd300, %fd22;
	@%p119 bra 	$L__BB6_21;
	setp.lt.f64 	%p120, %fd24, %fd23;
	mov.u64 	%rd336, %rd335;
	mov.f64 	%fd300, %fd299;
	@%p120 bra 	$L__BB6_21;
	setp.lt.s64 	%p121, %rd335, %rd291;
	min.s64 	%rd336, %rd335, %rd291;
	selp.f64 	%fd300, %fd299, %fd22, %p121;
$L__BB6_21:
	add.s64 	%rd294, %rd281, 12288;
	// begin inline asm
	ld.global.nc.u64 %rd293, [%rd294];
	// end inline asm
	add.s64 	%rd296, %rd281, 12296;
	// begin inline asm
	ld.global.nc.u64 %rd295, [%rd296];
	// end inline asm
	mov.b64 	%fd27, %rd293;
	abs.f64 	%fd28, %fd300;
	abs.f64 	%fd29, %fd27;
	setp.lt.f64 	%p122, %fd28, %fd29;
	mov.u64 	%rd337, %rd295;
	mov.f64 	%fd301, %fd27;
	@%p122 bra 	$L__BB6_24;
	setp.lt.f64 	%p123, %fd29, %fd28;
	mov.u64 	%rd337, %rd336;
	mov.f64 	%fd301, %fd300;
	@%p123 bra 	$L__BB6_24;
	setp.lt.s64 	%p124, %rd336, %rd295;
	min.s64 	%rd337, %rd336, %rd295;
	selp.f64 	%fd301, %fd300, %fd27, %p124;
$L__BB6_24:
	add.s32 	%r380, %r380, 1024;
	setp.lt.s32 	%p125, %r380, %r37;
	@%p125 bra 	$L__BB6_12;
$L__BB6_25:
	setp.lt.s32 	%p126, %r37, 256;
	@%p126 bra 	$L__BB6_70;
	// begin inline asm
	mov.u32 %r271, %laneid;
	// end inline asm
	mov.b64 	%rd307, %fd301;
	mov.b64 	{%r273, %r278}, %rd307;
	mov.b32 	%r289, 1;
	mov.b32 	%r290, 31;
	mov.b32 	%r291, -1;
	// begin inline asm
	shfl.sync.down.b32 %r272, %r273, %r289, %r290, %r291;
	// end inline asm
	// begin inline asm
	shfl.sync.down.b32 %r277, %r278, %r289, %r290, %r291;
	// end inline asm
	mov.b64 	%rd308, {%r272, %r277};
	mov.b64 	%fd33, %rd308;
	mov.b64 	{%r283, %r288}, %rd337;
	// begin inline asm
	shfl.sync.down.b32 %r282, %r283, %r289, %r290, %r291;
	// end inline asm
	// begin inline asm
	shfl.sync.down.b32 %r287, %r288, %r289, %r290, %r291;
	// end inline asm
	mov.b64 	%rd27, {%r282, %r287};
	setp.gt.s32 	%p178, %r271, 30;
	mov.u64 	%rd339, %rd337;
	mov.f64 	%fd303, %fd301;
	@%p178 bra 	$L__BB6_30;
	abs.f64 	%fd34, %fd301;
	abs.f64 	%fd35, %fd33;
	setp.lt.f64 	%p179, %fd34, %fd35;
	mov.u64 	%rd339, %rd27;
	mov.f64 	%fd303, %fd33;
	@%p179 bra 	$L__BB6_30;
	setp.lt.f64 	%p180, %fd35, %fd34;
	mov.u64 	%rd339, %rd337;
	mov.f64 	%fd303, %fd301;
	@%p180 bra 	$L__BB6_30;
	setp.lt.s64 	%p181, %rd337, %rd27;
	min.s64 	%rd339, %rd337, %rd27;
	selp.f64 	%fd303, %fd301, %fd33, %p181;
$L__BB6_30:
	mov.b64 	%rd309, %fd303;
	mov.b64 	{%r293, %r298}, %rd309;
	mov.b32 	%r309, 2;
	mov.b32 	%r310, 31;
	mov.b32 	%r311, -1;
	// begin inline asm
	shfl.sync.down.b32 %r292, %r293, %r309, %r310, %r311;
	// end inline asm
	// begin inline asm
	shfl.sync.down.b32 %r297, %r298, %r309, %r310, %r311;
	// end inline asm
	mov.b64 	%rd310, {%r292, %r297};
	mov.b64 	%fd38, %rd310;
	mov.b64 	{%r303, %r308}, %rd339;
	// begin inline asm
	shfl.sync.down.b32 %r302, %r303, %r309, %r310, %r311;
	// end inline asm
	// begin inline asm
	shfl.sync.down.b32 %r307, %r308, %r309, %r310, %r311;
	// end inline asm
	mov.b64 	%rd30, {%r302, %r307};
	setp.gt.s32 	%p182, %r271, 29;
	mov.u64 	%rd340, %rd339;
	mov.f64 	%fd304, %fd303;
	@%p182 bra 	$L__BB6_34;
	abs.f64 	%fd39, %fd303;
	abs.f64 	%fd40, %fd38;
	setp.lt.f64 	%p183, %fd39, %fd40;
	mov.u64 	%rd340, %rd30;
	mov.f64 	%fd304, %fd38;
	@%p183 bra 	$L__BB6_34;
	setp.lt.f64 	%p184, %fd40, %fd39;
	mov.u64 	%rd340, %rd339;
	mov.f64 	%fd304, %fd303;
	@%p184 bra 	$L__BB6_34;
	setp.lt.s64 	%p185, %rd339, %rd30;
	min.s64 	%rd340, %rd339, %rd30;
	selp.f64 	%fd304, %fd303, %fd38, %p185;
$L__BB6_34:
	mov.b64 	%rd311, %fd304;
	mov.b64 	{%r313, %r318}, %rd311;
	mov.b32 	%r329, 4;
	mov.b32 	%r330, 31;
	mov.b32 	%r331, -1;
	// begin inline asm
	shfl.sync.down.b32 %r312, %r313, %r329, %r330, %r331;
	// end inline asm
	// begin inline asm
	shfl.sync.down.b32 %r317, %r318, %r329, %r330, %r331;
	// end inline asm
	mov.b64 	%rd312, {%r312, %r317};
	mov.b64 	%fd43, %rd312;
	mov.b64 	{%r323, %r328}, %rd340;
	// begin inline asm
	shfl.sync.down.b32 %r322, %r323, %r329, %r330, %r331;
	// end inline asm
	// begin inline asm
	shfl.sync.down.b32 %r327, %r328, %r329, %r330, %r331;
	// end inline asm
	mov.b64 	%rd33, {%r322, %r327};
	setp.gt.s32 	%p186, %r271, 27;
	mov.u64 	%rd341, %rd340;
	mov.f64 	%fd305, %fd304;
	@%p186 bra 	$L__BB6_38;
	abs.f64 	%fd44, %fd304;
	abs.f64 	%fd45, %fd43;
	setp.lt.f64 	%p187, %fd44, %fd45;
	mov.u64 	%rd341, %rd33;
	mov.f64 	%fd305, %fd43;
	@%p187 bra 	$L__BB6_38;
	setp.lt.f64 	%p188, %fd45, %fd44;
	mov.u64 	%rd341, %rd340;
	mov.f64 	%fd305, %fd304;
	@%p188 bra 	$L__BB6_38;
	setp.lt.s64 	%p189, %rd340, %rd33;
	min.s64 	%rd341, %rd340, %rd33;
	selp.f64 	%fd305, %fd304, %fd43, %p189;
$L__BB6_38:
	mov.b64 	%rd313, %fd305;
	mov.b64 	{%r333, %r338}, %rd313;
	mov.b32 	%r349, 8;
	mov.b32 	%r350, 31;
	mov.b32 	%r351, -1;
	// begin inline asm
	shfl.sync.down.b32 %r332, %r333, %r349, %r350, %r351;
	// end inline asm
	// begin inline asm
	shfl.sync.down.b32 %r337, %r338, %r349, %r350, %r351;
	// end inline asm
	mov.b64 	%rd314, {%r332, %r337};
	mov.b64 	%fd48, %rd314;
	mov.b64 	{%r343, %r348}, %rd341;
	// begin inline asm
	shfl.sync.down.b32 %r342, %r343, %r349, %r350, %r351;
	// end inline asm
	// begin inline asm
	shfl.sync.down.b32 %r347, %r348, %r349, %r350, %r351;
	// end inline asm
	mov.b64 	%rd36, {%r342, %r347};
	setp.gt.s32 	%p190, %r271, 23;
	mov.u64 	%rd342, %rd341;
	mov.f64 	%fd306, %fd305;
	@%p190 bra 	$L__BB6_42;
	abs.f64 	%fd49, %fd305;
	abs.f64 	%fd50, %fd48;
	setp.lt.f64 	%p191, %fd49, %fd50;
	mov.u64 	%rd342, %rd36;
	mov.f64 	%fd306, %fd48;
	@%p191 bra 	$L__BB6_42;
	setp.lt.f64 	%p192, %fd50, %fd49;
	mov.u64 	%rd342, %rd341;
	mov.f64 	%fd306, %fd305;
	@%p192 bra 	$L__BB6_42;
	setp.lt.s64 	%p193, %rd341, %rd36;
	min.s64 	%rd342, %rd341, %rd36;
	selp.f64 	%fd306, %fd305, %fd48, %p193;
$L__BB6_42:
	mov.b64 	%rd315, %fd306;
	mov.b64 	{%r353, %r358}, %rd315;
	mov.b32 	%r369, 16;
	mov.b32 	%r370, 31;
	mov.b32 	%r371, -1;
	// begin inline asm
	shfl.sync.down.b32 %r352, %r353, %r369, %r370, %r371;
	// end inline asm
	// begin inline asm
	shfl.sync.down.b32 %r357, %r358, %r369, %r370, %r371;
	// end inline asm
	mov.b64 	%rd316, {%r352, %r357};
	mov.b64 	%fd53, %rd316;
	mov.b64 	{%r363, %r368}, %rd342;
	// begin inline asm
	shfl.sync.down.b32 %r362, %r363, %r369, %r370, %r371;
	// end inline asm
	// begin inline asm
	shfl.sync.down.b32 %r367, %r368, %r369, %r370, %r371;
	// end inline asm
	mov.b64 	%rd39, {%r362, %r367};
	setp.gt.s32 	%p194, %r271, 15;
	mov.u64 	%rd394, %rd342;
	mov.f64 	%fd357, %fd306;
	@%p194 bra 	$L__BB6_46;
	abs.f64 	%fd54, %fd306;
	abs.f64 	%fd55, %fd53;
	setp.lt.f64 	%p195, %fd54, %fd55;
	mov.u64 	%rd394, %rd39;
	mov.f64 	%fd357, %fd53;
	@%p195 bra 	$L__BB6_46;
	setp.lt.f64 	%p196, %fd55, %fd54;
	mov.u64 	%rd394, %rd342;
	mov.f64 	%fd357, %fd306;
	@%p196 bra 	$L__BB6_46;
	setp.lt.s64 	%p197, %rd342, %rd39;
	min.s64 	%rd394, %rd342, %rd39;
	selp.f64 	%fd357, %fd306, %fd53, %p197;
$L__BB6_46:
	setp.ne.s32 	%p198, %r271, 0;
	@%p198 bra 	$L__BB6_48;
	shr.u32 	%r372, %r1, 1;
	and.b32  	%r373, %r372, 496;
	mov.u32 	%r374, _ZN6thrust24THRUST_300001_SM_1000_NS8cuda_cub4core6detail5shmemE;
	add.s32 	%r375, %r374, %r373;
	st.shared.f64 	[%r375+8], %fd357;
	st.shared.u64 	[%r375+16], %rd394;
$L__BB6_48:
	bar.sync 	0;
	setp.ne.s32 	%p199, %r1, 0;
	@%p199 bra 	$L__BB6_209;
	ld.shared.f64 	%fd58, [_ZN6thrust24THRUST_300001_SM_1000_NS8cuda_cub4core6detail5shmemE+24];
	ld.shared.u64 	%rd42, [_ZN6thrust24THRUST_300001_SM_1000_NS8cuda_cub4core6detail5shmemE+32];
	abs.f64 	%fd59, %fd357;
	abs.f64 	%fd60, %fd58;
	setp.lt.f64 	%p200, %fd59, %fd60;
	mov.u64 	%rd344, %rd42;
	mov.f64 	%fd308, %fd58;
	@%p200 bra 	$L__BB6_52;
	setp.lt.f64 	%p201, %fd60, %fd59;
	mov.u64 	%rd344, %rd394;
	mov.f64 	%fd308, %fd357;
	@%p201 bra 	$L__BB6_52;
	setp.lt.s64 	%p202, %rd394, %rd42;
	min.s64 	%rd344, %rd394, %rd42;
	selp.f64 	%fd308, %fd357, %fd58, %p202;
$L__BB6_52:
	ld.shared.f64 	%fd63, [_ZN6thrust24THRUST_300001_SM_1000_NS8cuda_cub4core6detail5shmemE+40];
	ld.shared.u64 	%rd45, [_ZN6thrust24THRUST_300001_SM_1000_NS8cuda_cub4core6detail5shmemE+48];
	abs.f64 	%fd64, %fd308;
	abs.f64 	%fd65, %fd63;
	setp.lt.f64 	%p203, %fd64, %fd65;
	mov.u64 	%rd345, %rd45;
	mov.f64 	%fd309, %fd63;
	@%p203 bra 	$L__BB6_55;
	setp.lt.f64 	%p204, %fd65, %fd64;
	mov.u64 	%rd345, %rd344;
	mov.f64 	%fd309, %fd308;
	@%p204 bra 	$L__BB6_55;
	setp.lt.s64 	%p205, %rd344, %rd45;
	min.s64 	%rd345, %rd344, %rd45;
	selp.f64 	%fd309, %fd308, %fd63, %p205;
$L__BB6_55:
	ld.shared.f64 	%fd68, [_ZN6thrust24THRUST_300001_SM_1000_NS8cuda_cub4core6detail5shmemE+56];
	ld.shared.u64 	%rd48, [_ZN6thrust24THRUST_300001_SM_1000_NS8cuda_cub4core6detail5shmemE+64];
	abs.f64 	%fd69, %fd309;
	abs.f64 	%fd70, %fd68;
	setp.lt.f64 	%p206, %fd69, %fd70;
	mov.u64 	%rd346, %rd48;
	mov.f64 	%fd310, %fd68;
	@%p206 bra 	$L__BB6_58;
	setp.lt.f64 	%p207, %fd70, %fd69;
	mov.u64 	%rd346, %rd345;
	mov.f64 	%fd310, %fd309;
	@%p207 bra 	$L__BB6_58;
	setp.lt.s64 	%p208, %rd345, %rd48;
	min.s64 	%rd346, %rd345, %rd48;
	selp.f64 	%fd310, %fd309, %fd68, %p208;
$L__BB6_58:
	ld.shared.f64 	%fd73, [_ZN6thrust24THRUST_300001_SM_1000_NS8cuda_cub4core6detail5shmemE+72];
	ld.shared.u64 	%rd51, [_ZN6thrust24THRUST_300001_SM_1000_NS8cuda_cub4core6detail5shmemE+80];
	abs.f64 	%fd74, %fd310;
	abs.f64 	%fd75, %fd73;
	setp.lt.f64 	%p209, %fd74, %fd75;
	mov.u64 	%rd347, %rd51;
	mov.f64 	%fd311, %fd73;
	@%p209 bra 	$L__BB6_61;
	setp.lt.f64 	%p210, %fd75, %fd74;
	mov.u64 	%rd347, %rd346;
	mov.f64 	%fd311, %fd310;
	@%p210 bra 	$L__BB6_61;
	setp.lt.s64 	%p211, %rd346, %rd51;
	min.s64 	%rd347, %rd346, %rd51;
	selp.f64 	%fd311, %fd310, %fd73, %p211;
$L__BB6_61:
	ld.shared.f64 	%fd78, [_ZN6thrust24THRUST_300001_SM_1000_NS8cuda_cub4core6detail5shmemE+88];
	ld.shared.u64 	%rd54, [_ZN6thrust24THRUST_300001_SM_1000_NS8cuda_cub4core6detail5shmemE+96];
	abs.f64 	%fd79, %fd311;
	abs.f64 	%fd80, %fd78;
	setp.lt.f64 	%p212, %fd79, %fd80;
	mov.u64 	%rd348, %rd54;
	mov.f64 	%fd312, %fd78;
	@%p212 bra 	$L__BB6_64;
	setp.lt.f64 	%p213, %fd80, %fd79;
	mov.u64 	%rd348, %rd347;
	mov.f64 	%fd312, %fd311;
	@%p213 bra 	$L__BB6_64;
	setp.lt.s64 	%p214, %rd347, %rd54;
	min.s64 	%rd348, %rd347, %rd54;
	selp.f64 	%fd312, %fd311, %fd78, %p214;
$L__BB6_64:
	ld.shared.f64 	%fd83, [_ZN6thrust24THRUST_300001_SM_1000_NS8cuda_cub4core6detail5shmemE+104];
	ld.shared.u64 	%rd57, [_ZN6thrust24THRUST_300001_SM_1000_NS8cuda_cub4core6detail5shmemE+112];
	abs.f64 	%fd84, %fd312;
	abs.f64 	%fd85, %fd83;
	setp.lt.f64 	%p215, %fd84, %fd85;
	mov.u64 	%rd349, %rd57;
	mov.f64 	%fd313, %fd83;
	@%p215 bra 	$L__BB6_67;
	setp.lt.f64 	%p216, %fd85, %fd84;
	mov.u64 	%rd349, %rd348;
	mov.f64 	%fd313, %fd312;
	@%p216 bra 	$L__BB6_67;
	setp.lt.s64 	%p217, %rd348, %rd57;
	min.s64 	%rd349, %rd348, %rd57;
	selp.f64 	%fd313, %fd312, %fd83, %p217;
$L__BB6_67:
	ld.shared.f64 	%fd88, [_ZN6thrust24THRUST_300001_SM_1000_NS8cuda_cub4core6detail5shmemE+120];
	ld.shared.u64 	%rd60, [_ZN6thrust24THRUST_300001_SM_1000_NS8cuda_cub4core6detail5shmemE+128];
	abs.f64 	%fd89, %fd313;
	abs.f64 	%fd90, %fd88;
	setp.lt.f64 	%p218, %fd89, %fd90;
	mov.u64 	%rd394, %rd60;
	mov.f64 	%fd357, %fd88;
	@%p218 bra 	$L__BB6_209;
	setp.lt.f64 	%p219, %fd90, %fd89;
	mov.u64 	%rd394, %rd349;
	mov.f64 	%fd357, %fd313;
	@%p219 bra 	$L__BB6_209;
	setp.lt.s64 	%p220, %rd349, %rd60;
	min.s64 	%rd394, %rd349, %rd60;
	selp.f64 	%fd357, %fd313, %fd88, %p220;
	bra.uni 	$L__BB6_209;
$L__BB6_70:
	// begin inline asm
	mov.u32 %r158, %laneid;
	// end inline asm
	and.b32  	%r179, %r1, 992;
	add.s32 	%r180, %r179, 32;
	setp.gt.s32 	%p127, %r180, %r37;
	not.b32 	%r181, %r179;
	add.s32 	%r182, %r37, %r181;
	selp.b32 	%r177, %r182, 31, %p127;
	mov.b64 	%rd297, %fd301;
	mov.b64 	{%r160, %r165}, %rd297;
	mov.b32 	%r176, 1;
	mov.b32 	%r178, -1;
	// begin inline asm
	shfl.sync.down.b32 %r159, %r160, %r176, %r177, %r178;
	// end inline asm
	// begin inline asm
	shfl.sync.down.b32 %r164, %r165, %r176, %r177, %r178;
	// end inline asm
	mov.b64 	%rd298, {%r159, %r164};
	mov.b64 	%fd92, %rd298;
	mov.b64 	{%r170, %r175}, %rd337;
	// begin inline asm
	shfl.sync.down.b32 %r169, %r170, %r176, %r177, %r178;
	// end inline asm
	// begin inline asm
	shfl.sync.down.b32 %r174, %r175, %r176, %r177, %r178;
	// end inline asm
	mov.b64 	%rd62, {%r169, %r174};
	setp.ge.s32 	%p128, %r158, %r177;
	mov.u64 	%rd350, %rd337;
	mov.f64 	%fd314, %fd301;
	@%p128 bra 	$L__BB6_74;
	abs.f64 	%fd93, %fd301;
	abs.f64 	%fd94, %fd92;
	setp.lt.f64 	%p129, %fd93, %fd94;
	mov.u64 	%rd350, %rd62;
	mov.f64 	%fd314, %fd92;
	@%p129 bra 	$L__BB6_74;
	setp.lt.f64 	%p130, %fd94, %fd93;
	mov.u64 	%rd350, %rd337;
	mov.f64 	%fd314, %fd301;
	@%p130 bra 	$L__BB6_74;
	setp.lt.s64 	%p131, %rd337, %rd62;
	min.s64 	%rd350, %rd337, %rd62;
	selp.f64 	%fd314, %fd301, %fd92, %p131;
$L__BB6_74:
	mov.b64 	%rd299, %fd314;
	mov.b64 	{%r184, %r189}, %rd299;
	mov.b32 	%r200, 2;
	mov.b32 	%r202, -1;
	// begin inline asm
	shfl.sync.down.b32 %r183, %r184, %r200, %r177, %r202;
	// end inline asm
	// begin inline asm
	shfl.sync.down.b32 %r188, %r189, %r200, %r177, %r202;
	// end inline asm
	mov.b64 	%rd300, {%r183, %r188};
	mov.b64 	%fd97, %rd300;
	mov.b64 	{%r194, %r199}, %rd350;
	// begin inline asm
	shfl.sync.down.b32 %r193, %r194, %r200, %r177, %r202;
	// end inline asm
	// begin inline asm
	shfl.sync.down.b32 %r198, %r199, %r200, %r177, %r202;
	// end inline asm
	mov.b64 	%rd65, {%r193, %r198};
	add.s32 	%r203, %r158, 2;
	setp.gt.s32 	%p132, %r203, %r177;
	mov.u64 	%rd351, %rd350;
	mov.f64 	%fd315, %fd314;
	@%p132 bra 	$L__BB6_78;
	abs.f64 	%fd98, %fd314;
	abs.f64 	%fd99, %fd97;
	setp.lt.f64 	%p133, %fd98, %fd99;
	mov.u64 	%rd351, %rd65;
	mov.f64 	%fd315, %fd97;
	@%p133 bra 	$L__BB6_78;
	setp.lt.f64 	%p134, %fd99, %fd98;
	mov.u64 	%rd351, %rd350;
	mov.f64 	%fd315, %fd314;
	@%p134 bra 	$L__BB6_78;
	setp.lt.s64 	%p135, %rd350, %rd65;
	min.s64 	%rd351, %rd350, %rd65;
	selp.f64 	%fd315, %fd314, %fd97, %p135;
$L__BB6_78:
	mov.b64 	%rd301, %fd315;
	mov.b64 	{%r205, %r210}, %rd301;
	mov.b32 	%r221, 4;
	mov.b32 	%r223, -1;
	// begin inline asm
	shfl.sync.down.b32 %r204, %r205, %r221, %r177, %r223;
	// end inline asm
	// begin inline asm
	shfl.sync.down.b32 %r209, %r210, %r221, %r177, %r223;
	// end inline asm
	mov.b64 	%rd302, {%r204, %r209};
	mov.b64 	%fd102, %rd302;
	mov.b64 	{%r215, %r220}, %rd351;
	// begin inline asm
	shfl.sync.down.b32 %r214, %r215, %r221, %r177, %r223;
	// end inline asm
	// begin inline asm
	shfl.sync.down.b32 %r219, %r220, %r221, %r177, %r223;
	// end inline asm
	mov.b64 	%rd68, {%r214, %r219};
	add.s32 	%r224, %r158, 4;
	setp.gt.s32 	%p136, %r224, %r177;
	mov.u64 	%rd352, %rd351;
	mov.f64 	%fd316, %fd315;
	@%p136 bra 	$L__BB6_82;
	abs.f64 	%fd103, %fd315;
	abs.f64 	%fd104, %fd102;
	setp.lt.f64 	%p137, %fd103, %fd104;
	mov.u64 	%rd352, %rd68;
	mov.f64 	%fd316, %fd102;
	@%p137 bra 	$L__BB6_82;
	setp.lt.f64 	%p138, %fd104, %fd103;
	mov.u64 	%rd352, %rd351;
	mov.f64 	%fd316, %fd315;
	@%p138 bra 	$L__BB6_82;
	setp.lt.s64 	%p139, %rd351, %rd68;
	min.s64 	%rd352, %rd351, %rd68;
	selp.f64 	%fd316, %fd315, %fd102, %p139;
$L__BB6_82:
	mov.b64 	%rd303, %fd316;
	mov.b64 	{%r226, %r231}, %rd303;
	mov.b32 	%r242, 8;
	mov.b32 	%r244, -1;
	// begin inline asm
	shfl.sync.down.b32 %r225, %r226, %r242, %r177, %r244;
	// end inline asm
	// begin inline asm
	shfl.sync.down.b32 %r230, %r231, %r242, %r177, %r244;
	// end inline asm
	mov.b64 	%rd304, {%r225, %r230};
	mov.b64 	%fd107, %rd304;
	mov.b64 	{%r236, %r241}, %rd352;
	// begin inline asm
	shfl.sync.down.b32 %r235, %r236, %r242, %r177, %r244;
	// end inline asm
	// begin inline asm
	shfl.sync.down.b32 %r240, %r241, %r242, %r177, %r244;
	// end inline asm
	mov.b64 	%rd71, {%r235, %r240};
	add.s32 	%r245, %r158, 8;
	setp.gt.s32 	%p140, %r245, %r177;
	mov.u64 	%rd353, %rd352;
	mov.f64 	%fd317, %fd316;
	@%p140 bra 	$L__BB6_86;
	abs.f64 	%fd108, %fd316;
	abs.f64 	%fd109, %fd107;
	setp.lt.f64 	%p141, %fd108, %fd109;
	mov.u64 	%rd353, %rd71;
	mov.f64 	%fd317, %fd107;
	@%p141 bra 	$L__BB6_86;
	setp.lt.f64 	%p142, %fd109, %fd108;
	mov.u64 	%rd353, %rd352;
	mov.f64 	%fd317, %fd316;
	@%p142 bra 	$L__BB6_86;
	setp.lt.s64 	%p143, %rd352, %rd71;
	min.s64 	%rd353, %rd352, %rd71;
	selp.f64 	%fd317, %fd316, %fd107, %p143;
$L__BB6_86:
	mov.b64 	%rd305, %fd317;
	mov.b64 	{%r247, %r252}, %rd305;
	mov.b32 	%r263, 16;
	mov.b32 	%r265, -1;
	// begin inline asm
	shfl.sync.down.b32 %r246, %r247, %r263, %r177, %r265;
	// end inline asm
	// begin inline asm
	shfl.sync.down.b32 %r251, %r252, %r263, %r177, %r265;
	// end inline asm
	mov.b64 	%rd306, {%r246, %r251};
	mov.b64 	%fd112, %rd306;
	mov.b64 	{%r257, %r262}, %rd353;
	// begin inline asm
	shfl.sync.down.b32 %r256, %r257, %r263, %r177, %r265;
	// end inline asm
	// begin inline asm
	shfl.sync.down.b32 %r261, %r262, %r263, %r177, %r265;
	// end inline asm
	mov.b64 	%rd74, {%r256, %r261};
	add.s32 	%r266, %r158, 16;
	setp.gt.s32 	%p144, %r266, %r177;
	mov.u64 	%rd394, %rd353;
	mov.f64 	%fd357, %fd317;
	@%p144 bra 	$L__BB6_90;
	abs.f64 	%fd113, %fd317;
	abs.f64 	%fd114, %fd112;
	setp.lt.f64 	%p145, %fd113, %fd114;
	mov.u64 	%rd394, %rd74;
	mov.f64 	%fd357, %fd112;
	@%p145 bra 	$L__BB6_90;
	setp.lt.f64 	%p146, %fd114, %fd113;
	mov.u64 	%rd394, %rd353;
	mov.f64 	%fd357, %fd317;
	@%p146 bra 	$L__BB6_90;
	setp.lt.s64 	%p147, %rd353, %rd74;
	min.s64 	%rd394, %rd353, %rd74;
	selp.f64 	%fd357, %fd317, %fd112, %p147;
$L__BB6_90:
	setp.ne.s32 	%p148, %r158, 0;
	@%p148 bra 	$L__BB6_92;
	shr.u32 	%r267, %r1, 1;
	and.b32  	%r268, %r267, 496;
	mov.u32 	%r269, _ZN6thrust24THRUST_300001_SM_1000_NS8cuda_cub4core6detail5shmemE;
	add.s32 	%r270, %r269, %r268;
	st.shared.f64 	[%r270+8], %fd357;
	st.shared.u64 	[%r270+16], %rd394;
$L__BB6_92:
	bar.sync 	0;
	setp.ne.s32 	%p149, %r1, 0;
	@%p149 bra 	$L__BB6_209;
	setp.lt.s32 	%p150, %r37, 33;
	mov.f64 	%fd319, %fd357;
	mov.u64 	%rd355, %rd394;
	@%p150 bra 	$L__BB6_97;
	ld.shared.f64 	%fd117, [_ZN6thrust24THRUST_300001_SM_1000_NS8cuda_cub4core6detail5shmemE+24];
	ld.shared.u64 	%rd77, [_ZN6thrust24THRUST_300001_SM_1000_NS8cuda_cub4core6detail5shmemE+32];
	abs.f64 	%fd118, %fd357;
	abs.f64 	%fd119, %fd117;
	setp.lt.f64 	%p151, %fd118, %fd119;
	mov.f64 	%fd319, %fd117;
	mov.u64 	%rd355, %rd77;
	@%p151 bra 	$L__BB6_97;
	setp.lt.f64 	%p152, %fd119, %fd118;
	mov.f64 	%fd319, %fd357;
	mov.u64 	%rd355, %rd394;
	@%p152 bra 	$L__BB6_97;
	setp.lt.s64 	%p153, %rd394, %rd77;
	min.s64 	%rd355, %rd394, %rd77;
	selp.f64 	%fd319, %fd357, %fd117, %p153;
$L__BB6_97:
	setp.lt.s32 	%p154, %r37, 65;
	mov.f64 	%fd320, %fd319;
	mov.u64 	%rd356, %rd355;
	@%p154 bra 	$L__BB6_101;
	ld.shared.f64 	%fd122, [_ZN6thrust24THRUST_300001_SM_1000_NS8cuda_cub4core6detail5shmemE+40];
	ld.shared.u64 	%rd80, [_ZN6thrust24THRUST_300001_SM_1000_NS8cuda_cub4core6detail5shmemE+48];
	abs.f64 	%fd123, %fd319;
	abs.f64 	%fd124, %fd122;
	setp.lt.f64 	%p155, %fd123, %fd124;
	mov.f64 	%fd320, %fd122;
	mov.u64 	%rd356, %rd80;
	@%p155 bra 	$L__BB6_101;
	setp.lt.f64 	%p156, %fd124, %fd123;
	mov.f64 	%fd320, %fd319;
	mov.u64 	%rd356, %rd355;
	@%p156 bra 	$L__BB6_101;
	setp.lt.s64 	%p157, %rd355, %rd80;
	min.s64 	%rd356, %rd355, %rd80;
	selp.f64 	%fd320, %fd319, %fd122, %p157;
$L__BB6_101:
	setp.lt.s32 	%p158, %r37, 97;
	mov.f64 	%fd321, %fd320;
	mov.u64 	%rd357, %rd356;
	@%p158 bra 	$L__BB6_105;
	ld.shared.f64 	%fd127, [_ZN6thrust24THRUST_300001_SM_1000_NS8cuda_cub4core6detail5shmemE+56];
	ld.shared.u64 	%rd83, [_ZN6thrust24THRUST_300001_SM_1000_NS8cuda_cub4core6detail5shmemE+64];
	abs.f64 	%fd128, %fd320;
	abs.f64 	%fd129, %fd127;
	setp.lt.f64 	%p159, %fd128, %fd129;
	mov.f64 	%fd321, %fd127;
	mov.u64 	%rd357, %rd83;
	@%p159 bra 	$L__BB6_105;
	setp.lt.f64 	%p160, %fd129, %fd128;
	mov.f64 	%fd321, %fd320;
	mov.u64 	%rd357, %rd356;
	@%p160 bra 	$L__BB6_105;
	setp.lt.s64 	%p161, %rd356, %rd83;
	min.s64 	%rd357, %rd356, %rd83;
	selp.f64 	%fd321, %fd320, %fd127, %p161;
$L__BB6_105:
	setp.lt.s32 	%p162, %r37, 129;
	mov.f64 	%fd322, %fd321;
	mov.u64 	%rd358, %rd357;
	@%p162 bra 	$L__BB6_109;
	ld.shared.f64 	%fd132, [_ZN6thrust24THRUST_300001_SM_1000_NS8cuda_cub4core6detail5shmemE+72];
	ld.shared.u64 	%rd86, [_ZN6thrust24THRUST_300001_SM_1000_NS8cuda_cub4core6detail5shmemE+80];
	abs.f64 	%fd133, %fd321;
	abs.f64 	%fd134, %fd132;
	setp.lt.f64 	%p163, %fd133, %fd134;
	mov.f64 	%fd322, %fd132;
	mov.u64 	%rd358, %rd86;
	@%p163 bra 	$L__BB6_109;
	setp.lt.f64 	%p164, %fd134, %fd133;
	mov.f64 	%fd322, %fd321;
	mov.u64 	%rd358, %rd357;
	@%p164 bra 	$L__BB6_109;
	setp.lt.s64 	%p165, %rd357, %rd86;
	min.s64 	%rd358, %rd357, %rd86;
	selp.f64 	%fd322, %fd321, %fd132, %p165;
$L__BB6_109:
	setp.lt.s32 	%p166, %r37, 161;
	mov.f64 	%fd323, %fd322;
	mov.u64 	%rd359, %rd358;
	@%p166 bra 	$L__BB6_113;
	ld.shared.f64 	%fd137, [_ZN6thrust24THRUST_300001_SM_1000_NS8cuda_cub4core6detail5shmemE+88];
	ld.shared.u64 	%rd89, [_ZN6thrust24THRUST_300001_SM_1000_NS8cuda_cub4core6detail5shmemE+96];
	abs.f64 	%fd138, %fd322;
	abs.f64 	%fd139, %fd137;
	setp.lt.f64 	%p167, %fd138, %fd139;
	mov.f64 	%fd323, %fd137;
	mov.u64 	%rd359, %rd89;
	@%p167 bra 	$L__BB6_113;
	setp.lt.f64 	%p168, %fd139, %fd138;
	mov.f64 	%fd323, %fd322;
	mov.u64 	%rd359, %rd358;
	@%p168 bra 	$L__BB6_113;
	setp.lt.s64 	%p169, %rd358, %rd89;
	min.s64 	%rd359, %rd358, %rd89;
	selp.f64 	%fd323, %fd322, %fd137, %p169;
$L__BB6_113:
	setp.lt.s32 	%p170, %r37, 193;
	mov.f64 	%fd324, %fd323;
	mov.u64 	%rd360, %rd359;
	@%p170 bra 	$L__BB6_117;
	ld.shared.f64 	%fd142, [_ZN6thrust24THRUST_300001_SM_1000_NS8cuda_cub4core6detail5shmemE+104];
	ld.shared.u64 	%rd92, [_ZN6thrust24THRUST_300001_SM_1000_NS8cuda_cub4core6detail5shmemE+112];
	abs.f64 	%fd143, %fd323;
	abs.f64 	%fd144, %fd142;
	setp.lt.f64 	%p171, %fd143, %fd144;
	mov.f64 	%fd324, %fd142;
	mov.u64 	%rd360, %rd92;
	@%p171 bra 	$L__BB6_117;
	setp.lt.f64 	%p172, %fd144, %fd143;
	mov.f64 	%fd324, %fd323;
	mov.u64 	%rd360, %rd359;
	@%p172 bra 	$L__BB6_117;
	setp.lt.s64 	%p173, %rd359, %rd92;
	min.s64 	%rd360, %rd359, %rd92;
	selp.f64 	%fd324, %fd323, %fd142, %p173;
$L__BB6_117:
	setp.lt.s32 	%p174, %r37, 225;
	mov.u64 	%rd394, %rd360;
	mov.f64 	%fd357, %fd324;
	@%p174 bra 	$L__BB6_209;
	ld.shared.f64 	%fd147, [_ZN6thrust24THRUST_300001_SM_1000_NS8cuda_cub4core6detail5shmemE+120];
	ld.shared.u64 	%rd95, [_ZN6thrust24THRUST_300001_SM_1000_NS8cuda_cub4core6detail5shmemE+128];
	abs.f64 	%fd148, %fd324;
	abs.f64 	%fd149, %fd147;
	setp.lt.f64 	%p175, %fd148, %fd149;
	mov.u64 	%rd394, %rd95;
	mov.f64 	%fd357, %fd147;
	@%p175 bra 	$L__BB6_209;
	setp.lt.f64 	%p176, %fd149, %fd148;
	mov.u64 	%rd394, %rd360;
	mov.f64 	%fd357, %fd324;
	@%p176 bra 	$L__BB6_209;
	setp.lt.s64 	%p177, %rd360, %rd95;
	min.s64 	%rd394, %rd360, %rd95;
	selp.f64 	%fd357, %fd324, %fd147, %p177;
	bra.uni 	$L__BB6_209;
$L__BB6_121:
	ld.param.u64 	%rd318, [_ZN6thrust24THRUST_300001_SM_1000_NS8cuda_cub4core6detail13_kernel_agentINS1_8__reduce11ReduceAgentIPN4cuda3std3__45tupleIJdlEEESC_SB_iNS1_9__extrema9arg_max_fIdl13AbsComparatorEEEEJSC_SC_iSG_EEEvDpT0__param_0];
	mov.u32 	%r16, %tid.x;
	mul.wide.u32 	%rd208, %r16, 16;
	add.s64 	%rd189, %rd318, %rd208;
	// begin inline asm
	ld.global.nc.u64 %rd188, [%rd189];
	// end inline asm
	add.s64 	%rd191, %rd189, 8;
	// begin inline asm
	ld.global.nc.u64 %rd190, [%rd191];
	// end inline asm
	mov.b64 	%fd151, %rd188;
	add.s64 	%rd193, %rd189, 4096;
	// begin inline asm
	ld.global.nc.u64 %rd192, [%rd193];
	// end inline asm
	add.s64 	%rd195, %rd189, 4104;
	// begin inline asm
	ld.global.nc.u64 %rd361, [%rd195];
	// end inline asm
	mov.b64 	%fd325, %rd192;
	add.s64 	%rd197, %rd189, 8192;
	// begin inline asm
	ld.global.nc.u64 %rd196, [%rd197];
	// end inline asm
	add.s64 	%rd199, %rd189, 8200;
	// begin inline asm
	ld.global.nc.u64 %rd362, [%rd199];
	// end inline asm
	mov.b64 	%fd326, %rd196;
	add.s64 	%rd201, %rd189, 12288;
	// begin inline asm
	ld.global.nc.u64 %rd200, [%rd201];
	// end inline asm
	add.s64 	%rd203, %rd189, 12296;
	// begin inline asm
	ld.global.nc.u64 %rd363, [%rd203];
	// end inline asm
	mov.b64 	%fd327, %rd200;
	add.s64 	%rd205, %rd189, 16384;
	// begin inline asm
	ld.global.nc.u64 %rd204, [%rd205];
	// end inline asm
	add.s64 	%rd207, %rd189, 16392;
	// begin inline asm
	ld.global.nc.u64 %rd381, [%rd207];
	// end inline asm
	mov.b64 	%fd344, %rd204;
	abs.f64 	%fd156, %fd151;
	abs.f64 	%fd157, %fd325;
	setp.lt.f64 	%p3, %fd156, %fd157;
	@%p3 bra 	$L__BB6_123;
	setp.lt.f64 	%p4, %fd157, %fd156;
	setp.lt.s64 	%p5, %rd190, %rd361;
	or.pred  	%p6, %p4, %p5;
	selp.b64 	%rd361, %rd190, %rd361, %p6;
	selp.f64 	%fd325, %fd151, %fd325, %p6;
$L__BB6_123:
	abs.f64 	%fd160, %fd325;
	abs.f64 	%fd161, %fd326;
	setp.lt.f64 	%p7, %fd160, %fd161;
	@%p7 bra 	$L__BB6_125;
	setp.lt.f64 	%p8, %fd161, %fd160;
	setp.lt.s64 	%p9, %rd361, %rd362;
	or.pred  	%p10, %p8, %p9;
	selp.b64 	%rd362, %rd361, %rd362, %p10;
	selp.f64 	%fd326, %fd325, %fd326, %p10;
$L__BB6_125:
	abs.f64 	%fd164, %fd326;
	abs.f64 	%fd165, %fd327;
	setp.lt.f64 	%p11, %fd164, %fd165;
	@%p11 bra 	$L__BB6_127;
	setp.lt.f64 	%p12, %fd165, %fd164;
	setp.lt.s64 	%p13, %rd362, %rd363;
	or.pred  	%p14, %p12, %p13;
	selp.b64 	%rd363, %rd362, %rd363, %p14;
	selp.f64 	%fd327, %fd326, %fd327, %p14;
$L__BB6_127:
	abs.f64 	%fd168, %fd327;
	abs.f64 	%fd169, %fd344;
	setp.lt.f64 	%p15, %fd168, %fd169;
	@%p15 bra 	$L__BB6_129;
	setp.lt.f64 	%p16, %fd169, %fd168;
	setp.lt.s64 	%p17, %rd363, %rd381;
	or.pred  	%p18, %p16, %p17;
	selp.b64 	%rd381, %rd363, %rd381, %p18;
	selp.f64 	%fd344, %fd327, %fd344, %p18;
$L__BB6_129:
	setp.lt.u32 	%p19, %r37, 2560;
	mov.b32 	%r383, 1280;
	@%p19 bra 	$L__BB6_142;
	mov.b32 	%r382, 1280;
	mov.f64 	%fd329, %fd344;
	mov.u64 	%rd365, %rd381;
$L__BB6_131:
	ld.param.u64 	%rd319, [_ZN6thrust24THRUST_300001_SM_1000_NS8cuda_cub4core6detail13_kernel_agentINS1_8__reduce11ReduceAgentIPN4cuda3std3__45tupleIJdlEEESC_SB_iNS1_9__extrema9arg_max_fIdl13AbsComparatorEEEEJSC_SC_iSG_EEEvDpT0__param_0];
	add.s32 	%r40, %r382, %r16;
	mul.wide.u32 	%rd229, %r40, 16;
	add.s64 	%rd210, %rd319, %rd229;
	// begin inline asm
	ld.global.nc.u64 %rd209, [%rd210];
	// end inline asm
	add.s64 	%rd212, %rd210, 8;
	// begin inline asm
	ld.global.nc.u64 %rd366, [%rd212];
	// end inline asm
	mov.b64 	%fd330, %rd209;
	add.s64 	%rd214, %rd210, 4096;
	// begin inline asm
	ld.global.nc.u64 %rd213, [%rd214];
	// end inline asm
	add.s64 	%rd216, %rd210, 4104;
	// begin inline asm
	ld.global.nc.u64 %rd367, [%rd216];
	// end inline asm
	mov.b64 	%fd331, %rd213;
	add.s64 	%rd218, %rd210, 8192;
	// begin inline asm
	ld.global.nc.u64 %rd217, [%rd218];
	// end inline asm
	add.s64 	%rd220, %rd210, 8200;
	// begin inline asm
	ld.global.nc.u64 %rd368, [%rd220];
	// end inline asm
	mov.b64 	%fd332, %rd217;
	add.s64 	%rd222, %rd210, 12288;
	// begin inline asm
	ld.global.nc.u64 %rd221, [%rd222];
	// end inline asm
	add.s64 	%rd224, %rd210, 12296;
	// begin inline asm
	ld.global.nc.u64 %rd369, [%rd224];
	// end inline asm
	mov.b64 	%fd333, %rd221;
	add.s64 	%rd226, %rd210, 16384;
	// begin inline asm
	ld.global.nc.u64 %rd225, [%rd226];
	// end inline asm
	add.s64 	%rd228, %rd210, 16392;
	// begin inline asm
	ld.global.nc.u64 %rd381, [%rd228];
	// end inline asm
	mov.b64 	%fd344, %rd225;
	abs.f64 	%fd178, %fd329;
	abs.f64 	%fd179, %fd330;
	setp.lt.f64 	%p20, %fd178, %fd179;
	@%p20 bra 	$L__BB6_133;
	setp.lt.f64 	%p21, %fd179, %fd178;
	setp.lt.s64 	%p22, %rd365, %rd366;
	or.pred  	%p23, %p21, %p22;
	selp.b64 	%rd366, %rd365, %rd366, %p23;
	selp.f64 	%fd330, %fd329, %fd330, %p23;
$L__BB6_133:
	abs.f64 	%fd182, %fd330;
	abs.f64 	%fd183, %fd331;
	setp.lt.f64 	%p24, %fd182, %fd183;
	@%p24 bra 	$L__BB6_135;
	setp.lt.f64 	%p25, %fd183, %fd182;
	setp.lt.s64 	%p26, %rd366, %rd367;
	or.pred  	%p27, %p25, %p26;
	selp.b64 	%rd367, %rd366, %rd367, %p27;
	selp.f64 	%fd331, %fd330, %fd331, %p27;
$L__BB6_135:
	abs.f64 	%fd186, %fd331;
	abs.f64 	%fd187, %fd332;
	setp.lt.f64 	%p28, %fd186, %fd187;
	@%p28 bra 	$L__BB6_137;
	setp.lt.f64 	%p29, %fd187, %fd186;
	setp.lt.s64 	%p30, %rd367, %rd368;
	or.pred  	%p31, %p29, %p30;
	selp.b64 	%rd368, %rd367, %rd368, %p31;
	selp.f64 	%fd332, %fd331, %fd332, %p31;
$L__BB6_137:
	abs.f64 	%fd190, %fd332;
	abs.f64 	%fd191, %fd333;
	setp.lt.f64 	%p32, %fd190, %fd191;
	@%p32 bra 	$L__BB6_139;
	setp.lt.f64 	%p33, %fd191, %fd190;
	setp.lt.s64 	%p34, %rd368, %rd369;
	or.pred  	%p35, %p33, %p34;
	selp.b64 	%rd369, %rd368, %rd369, %p35;
	selp.f64 	%fd333, %fd332, %fd333, %p35;
$L__BB6_139:
	abs.f64 	%fd194, %fd333;
	abs.f64 	%fd195, %fd344;
	setp.lt.f64 	%p36, %fd194, %fd195;
	@%p36 bra 	$L__BB6_141;
	setp.lt.f64 	%p37, %fd195, %fd194;
	setp.lt.s64 	%p38, %rd369, %rd381;
	or.pred  	%p39, %p37, %p38;
	selp.b64 	%rd381, %rd369, %rd381, %p39;
	selp.f64 	%fd344, %fd333, %fd344, %p39;
$L__BB6_141:
	add.s32 	%r383, %r382, 1280;
	add.s32 	%r41, %r382, 2560;
	setp.le.s32 	%p40, %r41, %r37;
	mov.u32 	%r382, %r383;
	mov.f64 	%fd329, %fd344;
	mov.u64 	%rd365, %rd381;
	@%p40 bra 	$L__BB6_131;
$L__BB6_142:
	setp.le.s32 	%p41, %r37, %r383;
	@%p41 bra 	$L__BB6_165;
	sub.s32 	%r20, %r37, %r383;
	setp.ge.s32 	%p42, %r16, %r20;
	@%p42 bra 	$L__BB6_165;
	not.b32 	%r42, %r16;
	add.s32 	%r43, %r37, %r42;
	sub.s32 	%r21, %r43, %r383;
	and.b32  	%r44, %r21, 768;
	setp.eq.s32 	%p43, %r44, 768;
	mov.u32 	%r387, %r16;
	@%p43 bra 	$L__BB6_150;
	add.s32 	%r385, %r16, %r383;
	shr.u32 	%r45, %r21, 8;
	add.s32 	%r46, %r45, 1;
	and.b32  	%r47, %r46, 3;
	neg.s32 	%r384, %r47;
	mov.u32 	%r387, %r16;
$L__BB6_146:
	.pragma "nounroll";
	mov.u64 	%rd127, %rd381;
	mov.f64 	%fd199, %fd344;
	ld.param.u64 	%rd320, [_ZN6thrust24THRUST_300001_SM_1000_NS8cuda_cub4core6detail13_kernel_agentINS1_8__reduce11ReduceAgentIPN4cuda3std3__45tupleIJdlEEESC_SB_iNS1_9__extrema9arg_max_fIdl13AbsComparatorEEEEJSC_SC_iSG_EEEvDpT0__param_0];
	mul.wide.u32 	%rd235, %r385, 16;
	add.s64 	%rd232, %rd320, %rd235;
	// begin inline asm
	ld.global.nc.u64 %rd231, [%rd232];
	// end inline asm
	add.s64 	%rd234, %rd232, 8;
	// begin inline asm
	ld.global.nc.u64 %rd233, [%rd234];
	// end inline asm
	mov.b64 	%fd200, %rd231;
	abs.f64 	%fd201, %fd199;
	abs.f64 	%fd202, %fd200;
	setp.lt.f64 	%p44, %fd201, %fd202;
	mov.f64 	%fd344, %fd200;
	mov.u64 	%rd381, %rd233;
	@%p44 bra 	$L__BB6_149;
	setp.lt.f64 	%p45, %fd202, %fd201;
	mov.f64 	%fd344, %fd199;
	mov.u64 	%rd381, %rd127;
	@%p45 bra 	$L__BB6_149;
	setp.lt.s64 	%p46, %rd127, %rd233;
	selp.f64 	%fd344, %fd199, %fd200, %p46;
	min.s64 	%rd381, %rd127, %rd233;
$L__BB6_149:
	add.s32 	%r387, %r387, 256;
	add.s32 	%r385, %r385, 256;
	add.s32 	%r384, %r384, 1;
	setp.ne.s32 	%p47, %r384, 0;
	@%p47 bra 	$L__BB6_146;
$L__BB6_150:
	setp.lt.u32 	%p48, %r21, 768;
	@%p48 bra 	$L__BB6_165;
	ld.param.u64 	%rd321, [_ZN6thrust24THRUST_300001_SM_1000_NS8cuda_cub4core6detail13_kernel_agentINS1_8__reduce11ReduceAgentIPN4cuda3std3__45tupleIJdlEEESC_SB_iNS1_9__extrema9arg_max_fIdl13AbsComparatorEEEEJSC_SC_iSG_EEEvDpT0__param_0];
	cvt.u64.u32 	%rd236, %r387;
	cvt.u64.u32 	%rd237, %r383;
	add.s64 	%rd238, %rd236, %rd237;
	shl.b64 	%rd239, %rd238, 4;
	add.s64 	%rd240, %rd239, %rd321;
	add.s64 	%rd376, %rd240, 12296;
	add.s32 	%r388, %r387, %r383;
$L__BB6_152:
	ld.param.u64 	%rd322, [_ZN6thrust24THRUST_300001_SM_1000_NS8cuda_cub4core6detail13_kernel_agentINS1_8__reduce11ReduceAgentIPN4cuda3std3__45tupleIJdlEEESC_SB_iNS1_9__extrema9arg_max_fIdl13AbsComparatorEEEEJSC_SC_iSG_EEEvDpT0__param_0];
	mul.wide.u32 	%rd245, %r388, 16;
	add.s64 	%rd242, %rd322, %rd245;
	// begin inline asm
	ld.global.nc.u64 %rd241, [%rd242];
	// end inline asm
	add.s64 	%rd244, %rd242, 8;
	// begin inline asm
	ld.global.nc.u64 %rd243, [%rd244];
	// end inline asm
	mov.b64 	%fd208, %rd241;
	abs.f64 	%fd209, %fd344;
	abs.f64 	%fd210, %fd208;
	setp.lt.f64 	%p49, %fd209, %fd210;
	mov.f64 	%fd341, %fd208;
	mov.u64 	%rd378, %rd243;
	@%p49 bra 	$L__BB6_155;
	setp.lt.f64 	%p50, %fd210, %fd209;
	mov.f64 	%fd341, %fd344;
	mov.u64 	%rd378, %rd381;
	@%p50 bra 	$L__BB6_155;
	setp.lt.s64 	%p51, %rd381, %rd243;
	selp.f64 	%fd341, %fd344, %fd208, %p51;
	min.s64 	%rd378, %rd381, %rd243;
$L__BB6_155:
	add.s64 	%rd247, %rd376, -8200;
	// begin inline asm
	ld.global.nc.u64 %rd246, [%rd247];
	// end inline asm
	add.s64 	%rd249, %rd376, -8192;
	// begin inline asm
	ld.global.nc.u64 %rd248, [%rd249];
	// end inline asm
	mov.b64 	%fd213, %rd246;
	abs.f64 	%fd214, %fd341;
	abs.f64 	%fd215, %fd213;
	setp.lt.f64 	%p52, %fd214, %fd215;
	mov.f64 	%fd342, %fd213;
	mov.u64 	%rd379, %rd248;
	@%p52 bra 	$L__BB6_158;
	setp.lt.f64 	%p53, %fd215, %fd214;
	mov.f64 	%fd342, %fd341;
	mov.u64 	%rd379, %rd378;
	@%p53 bra 	$L__BB6_158;
	setp.lt.s64 	%p54, %rd378, %rd248;
	selp.f64 	%fd342, %fd341, %fd213, %p54;
	min.s64 	%rd379, %rd378, %rd248;
$L__BB6_158:
	add.s64 	%rd251, %rd376, -4104;
	// begin inline asm
	ld.global.nc.u64 %rd250, [%rd251];
	// end inline asm
	add.s64 	%rd253, %rd376, -4096;
	// begin inline asm
	ld.global.nc.u64 %rd252, [%rd253];
	// end inline asm
	mov.b64 	%fd218, %rd250;
	abs.f64 	%fd219, %fd342;
	abs.f64 	%fd220, %fd218;
	setp.lt.f64 	%p55, %fd219, %fd220;
	mov.f64 	%fd343, %fd218;
	mov.u64 	%rd380, %rd252;
	@%p55 bra 	$L__BB6_161;
	setp.lt.f64 	%p56, %fd220, %fd219;
	mov.f64 	%fd343, %fd342;
	mov.u64 	%rd380, %rd379;
	@%p56 bra 	$L__BB6_161;
	setp.lt.s64 	%p57, %rd379, %rd252;
	selp.f64 	%fd343, %fd342, %fd218, %p57;
	min.s64 	%rd380, %rd379, %rd252;
$L__BB6_161:
	add.s64 	%rd255, %rd376, -8;
	// begin inline asm
	ld.global.nc.u64 %rd254, [%rd255];
	// end inline asm
	// begin inline asm
	ld.global.nc.u64 %rd256, [%rd376];
	// end inline asm
	mov.b64 	%fd223, %rd254;
	abs.f64 	%fd224, %fd343;
	abs.f64 	%fd225, %fd223;
	setp.lt.f64 	%p58, %fd224, %fd225;
	mov.f64 	%fd344, %fd223;
	mov.u64 	%rd381, %rd256;
	@%p58 bra 	$L__BB6_164;
	setp.lt.f64 	%p59, %fd225, %fd224;
	mov.f64 	%fd344, %fd343;
	mov.u64 	%rd381, %rd380;
	@%p59 bra 	$L__BB6_164;
	setp.lt.s64 	%p60, %rd380, %rd256;
	selp.f64 	%fd344, %fd343, %fd223, %p60;
	min.s64 	%rd381, %rd380, %rd256;
$L__BB6_164:
	add.s32 	%r387, %r387, 1024;
	add.s64 	%rd376, %rd376, 16384;
	add.s32 	%r388, %r388, 1024;
	setp.lt.s32 	%p61, %r387, %r20;
	@%p61 bra 	$L__BB6_152;
$L__BB6_165:
	// begin inline asm
	mov.u32 %r48, %laneid;
	// end inline asm
	mov.b64 	%rd258, %fd344;
	mov.b64 	{%r50, %r55}, %rd258;
	mov.b32 	%r66, 1;
	mov.b32 	%r67, 31;
	mov.b32 	%r68, -1;
	// begin inline asm
	shfl.sync.down.b32 %r49, %r50, %r66, %r67, %r68;
	// end inline asm
	// begin inline asm
	shfl.sync.down.b32 %r54, %r55, %r66, %r67, %r68;
	// end inline asm
	mov.b64 	%rd259, {%r49, %r54};
	mov.b64 	%fd229, %rd259;
	mov.b64 	{%r60, %r65}, %rd381;
	// begin inline asm
	shfl.sync.down.b32 %r59, %r60, %r66, %r67, %r68;
	// end inline asm
	// begin inline asm
	shfl.sync.down.b32 %r64, %r65, %r66, %r67, %r68;
	// end inline asm
	mov.b64 	%rd150, {%r59, %r64};
	setp.gt.s32 	%p62, %r48, 30;
	mov.f64 	%fd346, %fd344;
	mov.u64 	%rd383, %rd381;
	@%p62 bra 	$L__BB6_169;
	abs.f64 	%fd230, %fd344;
	abs.f64 	%fd231, %fd229;
	setp.lt.f64 	%p63, %fd230, %fd231;
	mov.f64 	%fd346, %fd229;
	mov.u64 	%rd383, %rd150;
	@%p63 bra 	$L__BB6_169;
	setp.lt.f64 	%p64, %fd231, %fd230;
	mov.f64 	%fd346, %fd344;
	mov.u64 	%rd383, %rd381;
	@%p64 bra 	$L__BB6_169;
	setp.lt.s64 	%p65, %rd381, %rd150;
	selp.f64 	%fd346, %fd344, %fd229, %p65;
	min.s64 	%rd383, %rd381, %rd150;
$L__BB6_169:
	mov.b64 	%rd260, %fd346;
	mov.b64 	{%r70, %r75}, %rd260;
	mov.b32 	%r86, 2;
	mov.b32 	%r87, 31;
	mov.b32 	%r88, -1;
	// begin inline asm
	shfl.sync.down.b32 %r69, %r70, %r86, %r87, %r88;
	// end inline asm
	// begin inline asm
	shfl.sync.down.b32 %r74, %r75, %r86, %r87, %r88;
	// end inline asm
	mov.b64 	%rd261, {%r69, %r74};
	mov.b64 	%fd234, %rd261;
	mov.b64 	{%r80, %r85}, %rd383;
	// begin inline asm
	shfl.sync.down.b32 %r79, %r80, %r86, %r87, %r88;
	// end inline asm
	// begin inline asm
	shfl.sync.down.b32 %r84, %r85, %r86, %r87, %r88;
	// end inline asm
	mov.b64 	%rd153, {%r79, %r84};
	setp.gt.s32 	%p66, %r48, 29;
	mov.f64 	%fd347, %fd346;
	mov.u64 	%rd384, %rd383;
	@%p66 bra 	$L__BB6_173;
	abs.f64 	%fd235, %fd346;
	abs.f64 	%fd236, %fd234;
	setp.lt.f64 	%p67, %fd235, %fd236;
	mov.f64 	%fd347, %fd234;
	mov.u64 	%rd384, %rd153;
	@%p67 bra 	$L__BB6_173;
	setp.lt.f64 	%p68, %fd236, %fd235;
	mov.f64 	%fd347, %fd346;
	mov.u64 	%rd384, %rd383;
	@%p68 bra 	$L__BB6_173;
	setp.lt.s64 	%p69, %rd383, %rd153;
	selp.f64 	%fd347, %fd346, %fd234, %p69;
	min.s64 	%rd384, %rd383, %rd153;
$L__BB6_173:
	mov.b64 	%rd262, %fd347;
	mov.b64 	{%r90, %r95}, %rd262;
	mov.b32 	%r106, 4;
	mov.b32 	%r107, 31;
	mov.b32 	%r108, -1;
	// begin inline asm
	shfl.sync.down.b32 %r89, %r90, %r106, %r107, %r108;
	// end inline asm
	// begin inline asm
	shfl.sync.down.b32 %r94, %r95, %r106, %r107, %r108;
	// end inline asm
	mov.b64 	%rd263, {%r89, %r94};
	mov.b64 	%fd239, %rd263;
	mov.b64 	{%r100, %r105}, %rd384;
	// begin inline asm
	shfl.sync.down.b32 %r99, %r100, %r106, %r107, %r108;
	// end inline asm
	// begin inline asm
	shfl.sync.down.b32 %r104, %r105, %r106, %r107, %r108;
	// end inline asm
	mov.b64 	%rd156, {%r99, %r104};
	setp.gt.s32 	%p70, %r48, 27;
	mov.f64 	%fd348, %fd347;
	mov.u64 	%rd385, %rd384;
	@%p70 bra 	$L__BB6_177;
	abs.f64 	%fd240, %fd347;
	abs.f64 	%fd241, %fd239;
	setp.lt.f64 	%p71, %fd240, %fd241;
	mov.f64 	%fd348, %fd239;
	mov.u64 	%rd385, %rd156;
	@%p71 bra 	$L__BB6_177;
	setp.lt.f64 	%p72, %fd241, %fd240;
	mov.f64 	%fd348, %fd347;
	mov.u64 	%rd385, %rd384;
	@%p72 bra 	$L__BB6_177;
	setp.lt.s64 	%p73, %rd384, %rd156;
	selp.f64 	%fd348, %fd347, %fd239, %p73;
	min.s64 	%rd385, %rd384, %rd156;
$L__BB6_177:
	mov.b64 	%rd264, %fd348;
	mov.b64 	{%r110, %r115}, %rd264;
	mov.b32 	%r126, 8;
	mov.b32 	%r127, 31;
	mov.b32 	%r128, -1;
	// begin inline asm
	shfl.sync.down.b32 %r109, %r110, %r126, %r127, %r128;
	// end inline asm
	// begin inline asm
	shfl.sync.down.b32 %r114, %r115, %r126, %r127, %r128;
	// end inline asm
	mov.b64 	%rd265, {%r109, %r114};
	mov.b64 	%fd244, %rd265;
	mov.b64 	{%r120, %r125}, %rd385;
	// begin inline asm
	shfl.sync.down.b32 %r119, %r120, %r126, %r127, %r128;
	// end inline asm
	// begin inline asm
	shfl.sync.down.b32 %r124, %r125, %r126, %r127, %r128;
	// end inline asm
	mov.b64 	%rd159, {%r119, %r124};
	setp.gt.s32 	%p74, %r48, 23;
	mov.f64 	%fd349, %fd348;
	mov.u64 	%rd386, %rd385;
	@%p74 bra 	$L__BB6_181;
	abs.f64 	%fd245, %fd348;
	abs.f64 	%fd246, %fd244;
	setp.lt.f64 	%p75, %fd245, %fd246;
	mov.f64 	%fd349, %fd244;
	mov.u64 	%rd386, %rd159;
	@%p75 bra 	$L__BB6_181;
	setp.lt.f64 	%p76, %fd246, %fd245;
	mov.f64 	%fd349, %fd348;
	mov.u64 	%rd386, %rd385;
	@%p76 bra 	$L__BB6_181;
	setp.lt.s64 	%p77, %rd385, %rd159;
	selp.f64 	%fd349, %fd348, %fd244, %p77;
	min.s64 	%rd386, %rd385, %rd159;
$L__BB6_181:
	mov.b64 	%rd266, %fd349;
	mov.b64 	{%r130, %r135}, %rd266;
	mov.b32 	%r146, 16;
	mov.b32 	%r147, 31;
	mov.b32 	%r148, -1;
	// begin inline asm
	shfl.sync.down.b32 %r129, %r130, %r146, %r147, %r148;
	// end inline asm
	// begin inline asm
	shfl.sync.down.b32 %r134, %r135, %r146, %r147, %r148;
	// end inline asm
	mov.b64 	%rd267, {%r129, %r134};
	mov.b64 	%fd249, %rd267;
	mov.b64 	{%r140, %r145}, %rd386;
	// begin inline asm
	shfl.sync.down.b32 %r139, %r140, %r146, %r147, %r148;
	// end inline asm
	// begin inline asm
	shfl.sync.down.b32 %r144, %r145, %r146, %r147, %r148;
	// end inline asm
	mov.b64 	%rd162, {%r139, %r144};
	setp.gt.s32 	%p78, %r48, 15;
	mov.f64 	%fd357, %fd349;
	mov.u64 	%rd394, %rd386;
	@%p78 bra 	$L__BB6_185;
	abs.f64 	%fd250, %fd349;
	abs.f64 	%fd251, %fd249;
	setp.lt.f64 	%p79, %fd250, %fd251;
	mov.f64 	%fd357, %fd249;
	mov.u64 	%rd394, %rd162;
	@%p79 bra 	$L__BB6_185;
	setp.lt.f64 	%p80, %fd251, %fd250;
	mov.f64 	%fd357, %fd349;
	mov.u64 	%rd394, %rd386;
	@%p80 bra 	$L__BB6_185;
	setp.lt.s64 	%p81, %rd386, %rd162;
	selp.f64 	%fd357, %fd349, %fd249, %p81;
	min.s64 	%rd394, %rd386, %rd162;
$L__BB6_185:
	setp.ne.s32 	%p82, %r48, 0;
	@%p82 bra 	$L__BB6_187;
	shr.u32 	%r149, %r16, 1;
	and.b32  	%r150, %r149, 496;
	mov.u32 	%r151, _ZN6thrust24THRUST_300001_SM_1000_NS8cuda_cub4core6detail5shmemE;
	add.s32 	%r152, %r151, %r150;
	st.shared.f64 	[%r152+8], %fd357;
	st.shared.u64 	[%r152+16], %rd394;
$L__BB6_187:
	bar.sync 	0;
	setp.ne.s32 	%p83, %r16, 0;
	@%p83 bra 	$L__BB6_209;
	ld.shared.f64 	%fd254, [_ZN6thrust24THRUST_300001_SM_1000_NS8cuda_cub4core6detail5shmemE+24];
	ld.shared.u64 	%rd165, [_ZN6thrust24THRUST_300001_SM_1000_NS8cuda_cub4core6detail5shmemE+32];
	abs.f64 	%fd255, %fd357;
	abs.f64 	%fd256, %fd254;
	setp.lt.f64 	%p84, %fd255, %fd256;
	mov.f64 	%fd351, %fd254;
	mov.u64 	%rd388, %rd165;
	@%p84 bra 	$L__BB6_191;
	setp.lt.f64 	%p85, %fd256, %fd255;
	mov.f64 	%fd351, %fd357;
	mov.u64 	%rd388, %rd394;
	@%p85 bra 	$L__BB6_191;
	setp.lt.s64 	%p86, %rd394, %rd165;
	selp.f64 	%fd351, %fd357, %fd254, %p86;
	min.s64 	%rd388, %rd394, %rd165;
$L__BB6_191:
	ld.shared.f64 	%fd259, [_ZN6thrust24THRUST_300001_SM_1000_NS8cuda_cub4core6detail5shmemE+40];
	ld.shared.u64 	%rd168, [_ZN6thrust24THRUST_300001_SM_1000_NS8cuda_cub4core6detail5shmemE+48];
	abs.f64 	%fd260, %fd351;
	abs.f64 	%fd261, %fd259;
	setp.lt.f64 	%p87, %fd260, %fd261;
	mov.f64 	%fd352, %fd259;
	mov.u64 	%rd389, %rd168;
	@%p87 bra 	$L__BB6_194;
	setp.lt.f64 	%p88, %fd261, %fd260;
	mov.f64 	%fd352, %fd351;
	mov.u64 	%rd389, %rd388;
	@%p88 bra 	$L__BB6_194;
	setp.lt.s64 	%p89, %rd388, %rd168;
	selp.f64 	%fd352, %fd351, %fd259, %p89;
	min.s64 	%rd389, %rd388, %rd168;
$L__BB6_194:
	ld.shared.f64 	%fd264, [_ZN6thrust24THRUST_300001_SM_1000_NS8cuda_cub4core6detail5shmemE+56];
	ld.shared.u64 	%rd171, [_ZN6thrust24THRUST_300001_SM_1000_NS8cuda_cub4core6detail5shmemE+64];
	abs.f64 	%fd265, %fd352;
	abs.f64 	%fd266, %fd264;
	setp.lt.f64 	%p90, %fd265, %fd266;
	mov.f64 	%fd353, %fd264;
	mov.u64 	%rd390, %rd171;
	@%p90 bra 	$L__BB6_197;
	setp.lt.f64 	%p91, %fd266, %fd265;
	mov.f64 	%fd353, %fd352;
	mov.u64 	%rd390, %rd389;
	@%p91 bra 	$L__BB6_197;
	setp.lt.s64 	%p92, %rd389, %rd171;
	selp.f64 	%fd353, %fd352, %fd264, %p92;
	min.s64 	%rd390, %rd389, %rd171;
$L__BB6_197:
	ld.shared.f64 	%fd269, [_ZN6thrust24THRUST_300001_SM_1000_NS8cuda_cub4core6detail5shmemE+72];
	ld.shared.u64 	%rd174, [_ZN6thrust24THRUST_300001_SM_1000_NS8cuda_cub4core6detail5shmemE+80];
	abs.f64 	%fd270, %fd353;
	abs.f64 	%fd271, %fd269;
	setp.lt.f64 	%p93, %fd270, %fd271;
	mov.f64 	%fd354, %fd269;
	mov.u64 	%rd391, %rd174;
	@%p93 bra 	$L__BB6_200;
	setp.lt.f64 	%p94, %fd271, %fd270;
	mov.f64 	%fd354, %fd353;
	mov.u64 	%rd391, %rd390;
	@%p94 bra 	$L__BB6_200;
	setp.lt.s64 	%p95, %rd390, %rd174;
	selp.f64 	%fd354, %fd353, %fd269, %p95;
	min.s64 	%rd391, %rd390, %rd174;
$L__BB6_200:
	ld.shared.f64 	%fd274, [_ZN6thrust24THRUST_300001_SM_1000_NS8cuda_cub4core6detail5shmemE+88];
	ld.shared.u64 	%rd177, [_ZN6thrust24THRUST_300001_SM_1000_NS8cuda_cub4core6detail5shmemE+96];
	abs.f64 	%fd275, %fd354;
	abs.f64 	%fd276, %fd274;
	setp.lt.f64 	%p96, %fd275, %fd276;
	mov.f64 	%fd355, %fd274;
	mov.u64 	%rd392, %rd177;
	@%p96 bra 	$L__BB6_203;
	setp.lt.f64 	%p97, %fd276, %fd275;
	mov.f64 	%fd355, %fd354;
	mov.u64 	%rd392, %rd391;
	@%p97 bra 	$L__BB6_203;
	setp.lt.s64 	%p98, %rd391, %rd177;
	selp.f64 	%fd355, %fd354, %fd274, %p98;
	min.s64 	%rd392, %rd391, %rd177;
$L__BB6_203:
	ld.shared.f64 	%fd279, [_ZN6thrust24THRUST_300001_SM_1000_NS8cuda_cub4core6detail5shmemE+104];
	ld.shared.u64 	%rd180, [_ZN6thrust24THRUST_300001_SM_1000_NS8cuda_cub4core6detail5shmemE+112];
	abs.f64 	%fd280, %fd355;
	abs.f64 	%fd281, %fd279;
	setp.lt.f64 	%p99, %fd280, %fd281;
	mov.f64 	%fd356, %fd279;
	mov.u64 	%rd393, %rd180;
	@%p99 bra 	$L__BB6_206;
	setp.lt.f64 	%p100, %fd281, %fd280;
	mov.f64 	%fd356, %fd355;
	mov.u64 	%rd393, %rd392;
	@%p100 bra 	$L__BB6_206;
	setp.lt.s64 	%p101, %rd392, %rd180;
	selp.f64 	%fd356, %fd355, %fd279, %p101;
	min.s64 	%rd393, %rd392, %rd180;
$L__BB6_206:
	ld.shared.f64 	%fd284, [_ZN6thrust24THRUST_300001_SM_1000_NS8cuda_cub4core6detail5shmemE+120];
	ld.shared.u64 	%rd183, [_ZN6thrust24THRUST_300001_SM_1000_NS8cuda_cub4core6detail5shmemE+128];
	abs.f64 	%fd285, %fd356;
	abs.f64 	%fd286, %fd284;
	setp.lt.f64 	%p102, %fd285, %fd286;
	mov.u64 	%rd394, %rd183;
	mov.f64 	%fd357, %fd284;
	@%p102 bra 	$L__BB6_209;
	setp.lt.f64 	%p103, %fd286, %fd285;
	mov.u64 	%rd394, %rd393;
	mov.f64 	%fd357, %fd356;
	@%p103 bra 	$L__BB6_209;
	setp.lt.s64 	%p104, %rd393, %rd183;
	selp.f64 	%fd357, %fd356, %fd284, %p104;
	min.s64 	%rd394, %rd393, %rd183;
$L__BB6_209:
	mov.u32 	%r376, %tid.x;
	setp.ne.s32 	%p221, %r376, 0;
	@%p221 bra 	$L__BB6_211;
	ld.param.u64 	%rd326, [_ZN6thrust24THRUST_300001_SM_1000_NS8cuda_cub4core6detail13_kernel_agentINS1_8__reduce11ReduceAgentIPN4cuda3std3__45tupleIJdlEEESC_SB_iNS1_9__extrema9arg_max_fIdl13AbsComparatorEEEEJSC_SC_iSG_EEEvDpT0__param_1];
	cvta.to.global.u64 	%rd317, %rd326;
	st.global.f64 	[%rd317], %fd357;
	st.global.u64 	[%rd317+8], %rd394;
$L__BB6_211:
	ret;

}
	// .globl	_ZN6thrust24THRUST_300001_SM_1000_NS8cuda_cub4core6detail13_kernel_agentINS1_8__reduce11ReduceAgentINS0_12zip_iteratorIN4cuda3std3__45tupleIJNS0_10device_ptrIdEENS0_17counting_iteratorIlNS0_11use_defaultESF_SF_EEEEEEEPNSB_IJdlEEESJ_lNS1_9__extrema9arg_max_fIdl13AbsComparatorEEEEJSI_SK_lSO_EEEvDpT0_
.visible .entry _ZN6thrust24THRUST_300001_SM_1000_NS8cuda_cub4core6detail13_kernel_agentINS1_8__reduce11ReduceAgentINS0_12zip_iteratorIN4cuda3std3__45tupleIJNS0_10device_ptrIdEENS0_17counting_iteratorIlNS0_11use_defaultESF_SF_EEEEEEEPNSB_IJdlEEESJ_lNS1_9__extrema9arg_max_fIdl13AbsComparatorEEEEJSI_SK_lSO_EEEvDpT0_(
	.param .align 8 .b8 _ZN6thrust24THRUST_300001_SM_1000_NS8cuda_cub4core6detail13_kernel_agentINS1_8__reduce11ReduceAgentINS0_12zip_iteratorIN4cuda3std3__45tupleIJNS0_10device_ptrIdEENS0_17counting_iteratorIlNS0_11use_defaultESF_SF_EEEEEEEPNSB_IJdlEEESJ_lNS1_9__extrema9arg_max_fIdl13AbsComparatorEEEEJSI_SK_lSO_EEEvDpT0__param_0[16],
	.param .u64 .ptr .align 1 _ZN6thrust24THRUST_300001_SM_1000_NS8cuda_cub4core6detail13_kernel_agentINS1_8__reduce11ReduceAgentINS0_12zip_iteratorIN4cuda3std3__45tupleIJNS0_10device_ptrIdEENS0_17counting_iteratorIlNS0_11use_defaultESF_SF_EEEEEEEPNSB_IJdlEEESJ_lNS1_9__extrema9arg_max_fIdl13AbsComparatorEEEEJSI_SK_lSO_EEEvDpT0__param_1,
	.param .u64 _ZN6thrust24THRUST_300001_SM_1000_NS8cuda_cub4core6detail13_kernel_agentINS1_8__reduce11ReduceAgentINS0_12zip_iteratorIN4cuda3std3__45tupleIJNS0_10device_ptrIdEENS0_17counting_iteratorIlNS0_11use_defaultESF_SF_EEEEEEEPNSB_IJdlEEESJ_lNS1_9__extrema9arg_max_fIdl13AbsComparatorEEEEJSI_SK_lSO_EEEvDpT0__param_2,
	.param .align 1 .b8 _ZN6thrust24THRUST_300001_SM_1000_NS8cuda_cub4core6detail13_kernel_agentINS1_8__reduce11ReduceAgentINS0_12zip_iteratorIN4cuda3std3__45tupleIJNS0_10device_ptrIdEENS0_17counting_iteratorIlNS0_11use_defaultESF_SF_EEEEEEEPNSB_IJdlEEESJ_lNS1_9__extrema9arg_max_fIdl13AbsComparatorEEEEJSI_SK_lSO_EEEvDpT0__param_3[1]
)
.maxntid 256
{
	.reg .pred 	%p<213>;
	.reg .b32 	%r<391>;
	.reg .b64 	%rd<341>;
	.reg .b64 	%fd<352>;

	ld.param.u64 	%rd192, [_ZN6thrust24THRUST_300001_SM_1000_NS8cuda_cub4core6detail13_kernel_agentINS1_8__reduce11ReduceAgentINS0_12zip_iteratorIN4cuda3std3__45tupleIJNS0_10device_ptrIdEENS0_17counting_iteratorIlNS0_11use_defaultESF_SF_EEEEEEEPNSB_IJdlEEESJ_lNS1_9__extrema9arg_max_fIdl13AbsComparatorEEEEJSI_SK_lSO_EEEvDpT0__param_0+8];
	ld.param.u64 	%rd191, [_ZN6thrust24THRUST_300001_SM_1000_NS8cuda_cub4core6detail13_kernel_agentINS1_8__reduce11ReduceAgentINS0_12zip_iteratorIN4cuda3std3__45tupleIJNS0_10device_ptrIdEENS0_17counting_iteratorIlNS0_11use_defaultESF_SF_EEEEEEEPNSB_IJdlEEESJ_lNS1_9__extrema9arg_max_fIdl13AbsComparatorEEEEJSI_SK_lSO_EEEvDpT0__param_0];
	ld.param.u64 	%rd194, [_ZN6thrust24THRUST_300001_SM_1000_NS8cuda_cub4core6detail13_kernel_agentINS1_8__reduce11ReduceAgentINS0_12zip_iteratorIN4cuda3std3__45tupleIJNS0_10device_ptrIdEENS0_17counting_iteratorIlNS0_11use_defaultESF_SF_EEEEEEEPNSB_IJdlEEESJ_lNS1_9__extrema9arg_max_fIdl13AbsComparatorEEEEJSI_SK_lSO_EEEvDpT0__param_2];
	setp.eq.s64 	%p1, %rd194, 0;
	@%p1 bra 	$L__BB7_206;
	cvta.to.global.u64 	%rd1, %rd191;
	setp.gt.s64 	%p2, %rd194, 1279;
	@%p2 bra 	$L__BB7_122;
	cvt.u32.u64 	%r1, %rd194;
	mov.u32 	%r2, %tid.x;
	setp.ge.s32 	%p96, %r2, %r1;
	mov.f64 	%fd298, 0d0000000000000000;
	mov.b64 	%rd283, 0;
	mov.u32 	%r385, %r2;
	@%p96 bra 	$L__BB7_4;
	cvt.u64.u32 	%rd239, %r2;
	mul.wide.u32 	%rd240, %r2, 8;
	add.s64 	%rd241, %rd1, %rd240;
	add.s64 	%rd283, %rd192, %rd239;
	ld.global.f64 	%fd298, [%rd241];
	add.s32 	%r385, %r2, 256;
$L__BB7_4:
	setp.ge.s32 	%p97, %r385, %r1;
	@%p97 bra 	$L__BB7_26;
	not.b32 	%r154, %r385;
	add.s32 	%r5, %r154, %r1;
	and.b32  	%r155, %r5, 768;
	setp.eq.s32 	%p98, %r155, 768;
	@%p98 bra 	$L__BB7_11;
	cvt.u64.u32 	%rd243, %r385;
	add.s64 	%rd274, %rd192, %rd243;
	mul.wide.u32 	%rd244, %r385, 8;
	add.s64 	%rd273, %rd1, %rd244;
	shr.u32 	%r156, %r5, 8;
	add.s32 	%r157, %r156, 1;
	and.b32  	%r158, %r157, 3;
	neg.s32 	%r383, %r158;
$L__BB7_7:
	.pragma "nounroll";
	mov.u64 	%rd9, %rd283;
	mov.f64 	%fd3, %fd298;
	ld.global.f64 	%fd4, [%rd273];
	abs.f64 	%fd5, %fd3;
	abs.f64 	%fd6, %fd4;
	setp.lt.f64 	%p99, %fd5, %fd6;
	mov.u64 	%rd283, %rd274;
	mov.f64 	%fd298, %fd4;
	@%p99 bra 	$L__BB7_10;
	setp.lt.f64 	%p100, %fd6, %fd5;
	mov.u64 	%rd283, %rd9;
	mov.f64 	%fd298, %fd3;
	@%p100 bra 	$L__BB7_10;
	setp.lt.s64 	%p101, %rd9, %rd274;
	min.s64 	%rd283, %rd9, %rd274;
	selp.f64 	%fd298, %fd3, %fd4, %p101;
$L__BB7_10:
	add.s32 	%r385, %r385, 256;
	add.s64 	%rd274, %rd274, 256;
	add.s64 	%rd273, %rd273, 2048;
	add.s32 	%r383, %r383, 1;
	setp.ne.s32 	%p102, %r383, 0;
	@%p102 bra 	$L__BB7_7;
$L__BB7_11:
	setp.lt.u32 	%p103, %r5, 768;
	@%p103 bra 	$L__BB7_26;
	add.s32 	%r386, %r385, 512;
$L__BB7_13:
	mov.u32 	%r13, %r386;
	add.s32 	%r159, %r13, -512;
	cvt.s64.s32 	%rd245, %r159;
	mul.wide.s32 	%rd246, %r159, 8;
	add.s64 	%rd17, %rd1, %rd246;
	add.s64 	%rd18, %rd192, %rd245;
	ld.global.f64 	%fd12, [%rd17];
	abs.f64 	%fd13, %fd298;
	abs.f64 	%fd14, %fd12;
	setp.lt.f64 	%p104, %fd13, %fd14;
	mov.u64 	%rd280, %rd18;
	mov.f64 	%fd295, %fd12;
	@%p104 bra 	$L__BB7_16;
	setp.lt.f64 	%p105, %fd14, %fd13;
	mov.u64 	%rd280, %rd283;
	mov.f64 	%fd295, %fd298;
	@%p105 bra 	$L__BB7_16;
	setp.lt.s64 	%p106, %rd283, %rd18;
	min.s64 	%rd280, %rd283, %rd18;
	selp.f64 	%fd295, %fd298, %fd12, %p106;
$L__BB7_16:
	add.s32 	%r160, %r13, -256;
	cvt.s64.s32 	%rd247, %r160;
	add.s64 	%rd21, %rd192, %rd247;
	ld.global.f64 	%fd17, [%rd17+2048];
	abs.f64 	%fd18, %fd295;
	abs.f64 	%fd19, %fd17;
	setp.lt.f64 	%p107, %fd18, %fd19;
	mov.u64 	%rd281, %rd21;
	mov.f64 	%fd296, %fd17;
	@%p107 bra 	$L__BB7_19;
	setp.lt.f64 	%p108, %fd19, %fd18;
	mov.u64 	%rd281, %rd280;
	mov.f64 	%fd296, %fd295;
	@%p108 bra 	$L__BB7_19;
	setp.lt.s64 	%p109, %rd280, %rd21;
	min.s64 	%rd281, %rd280, %rd21;
	selp.f64 	%fd296, %fd295, %fd17, %p109;
$L__BB7_19:
	cvt.s64.s32 	%rd248, %r13;
	add.s64 	%rd24, %rd192, %rd248;
	ld.global.f64 	%fd22, [%rd17+4096];
	abs.f64 	%fd23, %fd296;
	abs.f64 	%fd24, %fd22;
	setp.lt.f64 	%p110, %fd23, %fd24;
	mov.u64 	%rd282, %rd24;
	mov.f64 	%fd297, %fd22;
	@%p110 bra 	$L__BB7_22;
	setp.lt.f64 	%p111, %fd24, %fd23;
	mov.u64 	%rd282, %rd281;
	mov.f64 	%fd297, %fd296;
	@%p111 bra 	$L__BB7_22;
	setp.lt.s64 	%p112, %rd281, %rd24;
	min.s64 	%rd282, %rd281, %rd24;
	selp.f64 	%fd297, %fd296, %fd22, %p112;
$L__BB7_22:
	add.s32 	%r161, %r13, 256;
	cvt.s64.s32 	%rd249, %r161;
	add.s64 	%rd27, %rd192, %rd249;
	ld.global.f64 	%fd27, [%rd17+6144];
	abs.f64 	%fd28, %fd297;
	abs.f64 	%fd29, %fd27;
	setp.lt.f64 	%p113, %fd28, %fd29;
	mov.u64 	%rd283, %rd27;
	mov.f64 	%fd298, %fd27;
	@%p113 bra 	$L__BB7_25;
	setp.lt.f64 	%p114, %fd29, %fd28;
	mov.u64 	%rd283, %rd282;
	mov.f64 	%fd298, %fd297;
	@%p114 bra 	$L__BB7_25;
	setp.lt.s64 	%p115, %rd282, %rd27;
	min.s64 	%rd283, %rd282, %rd27;
	selp.f64 	%fd298, %fd297, %fd27, %p115;
$L__BB7_25:
	add.s32 	%r386, %r13, 1024;
	add.s32 	%r162, %r13, 512;
	setp.lt.s32 	%p116, %r162, %r1;
	@%p116 bra 	$L__BB7_13;
$L__BB7_26:
	setp.lt.s32 	%p117, %r1, 256;
	@%p117 bra 	$L__BB7_71;
	// begin inline asm
	mov.u32 %r276, %laneid;
	// end inline asm
	mov.b64 	%rd260, %fd298;
	mov.b64 	{%r278, %r283}, %rd260;
	mov.b32 	%r294, 1;
	mov.b32 	%r295, 31;
	mov.b32 	%r296, -1;
	// begin inline asm
	shfl.sync.down.b32 %r277, %r278, %r294, %r295, %r296;
	// end inline asm
	// begin inline asm
	shfl.sync.down.b32 %r282, %r283, %r294, %r295, %r296;
	// end inline asm
	mov.b64 	%rd261, {%r277, %r282};
	mov.b64 	%fd33, %rd261;
	mov.b64 	{%r288, %r293}, %rd283;
	// begin inline asm
	shfl.sync.down.b32 %r287, %r288, %r294, %r295, %r296;
	// end inline asm
	// begin inline asm
	shfl.sync.down.b32 %r292, %r293, %r294, %r295, %r296;
	// end inline asm
	mov.b64 	%rd31, {%r287, %r292};
	setp.gt.s32 	%p169, %r276, 30;
	mov.u64 	%rd285, %rd283;
	mov.f64 	%fd300, %fd298;
	@%p169 bra 	$L__BB7_31;
	abs.f64 	%fd34, %fd298;
	abs.f64 	%fd35, %fd33;
	setp.lt.f64 	%p170, %fd34, %fd35;
	mov.u64 	%rd285, %rd31;
	mov.f64 	%fd300, %fd33;
	@%p170 bra 	$L__BB7_31;
	setp.lt.f64 	%p171, %fd35, %fd34;
	mov.u64 	%rd285, %rd283;
	mov.f64 	%fd300, %fd298;
	@%p171 bra 	$L__BB7_31;
	setp.lt.s64 	%p172, %rd283, %rd31;
	min.s64 	%rd285, %rd283, %rd31;
	selp.f64 	%fd300, %fd298, %fd33, %p172;
$L__BB7_31:
	mov.b64 	%rd262, %fd300;
	mov.b64 	{%r298, %r303}, %rd262;
	mov.b32 	%r314, 2;
	mov.b32 	%r315, 31;
	mov.b32 	%r316, -1;
	// begin inline asm
	shfl.sync.down.b32 %r297, %r298, %r314, %r315, %r316;
	// end inline asm
	// begin inline asm
	shfl.sync.down.b32 %r302, %r303, %r314, %r315, %r316;
	// end inline asm
	mov.b64 	%rd263, {%r297, %r302};
	mov.b64 	%fd38, %rd263;
	mov.b64 	{%r308, %r313}, %rd285;
	// begin inline asm
	shfl.sync.down.b32 %r307, %r308, %r314, %r315, %r316;
	// end inline asm
	// begin inline asm
	shfl.sync.down.b32 %r312, %r313, %r314, %r315, %r316;
	// end inline asm
	mov.b64 	%rd34, {%r307, %r312};
	setp.gt.s32 	%p173, %r276, 29;
	mov.u64 	%rd286, %rd285;
	mov.f64 	%fd301, %fd300;
	@%p173 bra 	$L__BB7_35;
	abs.f64 	%fd39, %fd300;
	abs.f64 	%fd40, %fd38;
	setp.lt.f64 	%p174, %fd39, %fd40;
	mov.u64 	%rd286, %rd34;
	mov.f64 	%fd301, %fd38;
	@%p174 bra 	$L__BB7_35;
	setp.lt.f64 	%p175, %fd40, %fd39;
	mov.u64 	%rd286, %rd285;
	mov.f64 	%fd301, %fd300;
	@%p175 bra 	$L__BB7_35;
	setp.lt.s64 	%p176, %rd285, %rd34;
	min.s64 	%rd286, %rd285, %rd34;
	selp.f64 	%fd301, %fd300, %fd38, %p176;
$L__BB7_35:
	mov.b64 	%rd264, %fd301;
	mov.b64 	{%r318, %r323}, %rd264;
	mov.b32 	%r334, 4;
	mov.b32 	%r335, 31;
	mov.b32 	%r336, -1;
	// begin inline asm
	shfl.sync.down.b32 %r317, %r318, %r334, %r335, %r336;
	// end inline asm
	// begin inline asm
	shfl.sync.down.b32 %r322, %r323, %r334, %r335, %r336;
	// end inline asm
	mov.b64 	%rd265, {%r317, %r322};
	mov.b64 	%fd43, %rd265;
	mov.b64 	{%r328, %r333}, %rd286;
	// begin inline asm
	shfl.sync.down.b32 %r327, %r328, %r334, %r335, %r336;
	// end inline asm
	// begin inline asm
	shfl.sync.down.b32 %r332, %r333, %r334, %r335, %r336;
	// end inline asm
	mov.b64 	%rd37, {%r327, %r332};
	setp.gt.s32 	%p177, %r276, 27;
	mov.u64 	%rd287, %rd286;
	mov.f64 	%fd302, %fd301;
	@%p177 bra 	$L__BB7_39;
	abs.f64 	%fd44, %fd301;
	abs.f64 	%fd45, %fd43;
	setp.lt.f64 	%p178, %fd44, %fd45;
	mov.u64 	%rd287, %rd37;
	mov.f64 	%fd302, %fd43;
	@%p178 bra 	$L__BB7_39;
	setp.lt.f64 	%p179, %fd45, %fd44;
	mov.u64 	%rd287, %rd286;
	mov.f64 	%fd302, %fd301;
	@%p179 bra 	$L__BB7_39;
	setp.lt.s64 	%p180, %rd286, %rd37;
	min.s64 	%rd287, %rd286, %rd37;
	selp.f64 	%fd302, %fd301, %fd43, %p180;
$L__BB7_39:
	mov.b64 	%rd266, %fd302;
	mov.b64 	{%r338, %r343}, %rd266;
	mov.b32 	%r354, 8;
	mov.b32 	%r355, 31;
	mov.b32 	%r356, -1;
	// begin inline asm
	shfl.sync.down.b32 %r337, %r338, %r354, %r355, %r356;
	// end inline asm
	// begin inline asm
	shfl.sync.down.b32 %r342, %r343, %r354, %r355, %r356;
	// end inline asm
	mov.b64 	%rd267, {%r337, %r342};
	mov.b64 	%fd48, %rd267;
	mov.b64 	{%r348, %r353}, %rd287;
	// begin inline asm
	shfl.sync.down.b32 %r347, %r348, %r354, %r355, %r356;
	// end inline asm
	// begin inline asm
	shfl.sync.down.b32 %r352, %r353, %r354, %r355, %r356;
	// end inline asm
	mov.b64 	%rd40, {%r347, %r352};
	setp.gt.s32 	%p181, %r276, 23;
	mov.u64 	%rd288, %rd287;
	mov.f64 	%fd303, %fd302;
	@%p181 bra 	$L__BB7_43;
	abs.f64 	%fd49, %fd302;
	abs.f64 	%fd50, %fd48;
	setp.lt.f64 	%p182, %fd49, %fd50;
	mov.u64 	%rd288, %rd40;
	mov.f64 	%fd303, %fd48;
	@%p182 bra 	$L__BB7_43;
	setp.lt.f64 	%p183, %fd50, %fd49;
	mov.u64 	%rd288, %rd287;
	mov.f64 	%fd303, %fd302;
	@%p183 bra 	$L__BB7_43;
	setp.lt.s64 	%p184, %rd287, %rd40;
	min.s64 	%rd288, %rd287, %rd40;
	selp.f64 	%fd303, %fd302, %fd48, %p184;
$L__BB7_43:
	mov.b64 	%rd268, %fd303;
	mov.b64 	{%r358, %r363}, %rd268;
	mov.b32 	%r374, 16;
	mov.b32 	%r375, 31;
	mov.b32 	%r376, -1;
	// begin inline asm
	shfl.sync.down.b32 %r357, %r358, %r374, %r375, %r376;
	// end inline asm
	// begin inline asm
	shfl.sync.down.b32 %r362, %r363, %r374, %r375, %r376;
	// end inline asm
	mov.b64 	%rd269, {%r357, %r362};
	mov.b64 	%fd53, %rd269;
	mov.b64 	{%r368, %r373}, %rd288;
	// begin inline asm
	shfl.sync.down.b32 %r367, %r368, %r374, %r375, %r376;
	// end inline asm
	// begin inline asm
	shfl.sync.down.b32 %r372, %r373, %r374, %r375, %r376;
	// end inline asm
	mov.b64 	%rd43, {%r367, %r372};
	setp.gt.s32 	%p185, %r276, 15;
	mov.u64 	%rd340, %rd288;
	mov.f64 	%fd351, %fd303;
	@%p185 bra 	$L__BB7_47;
	abs.f64 	%fd54, %fd303;
	abs.f64 	%fd55, %fd53;
	setp.lt.f64 	%p186, %fd54, %fd55;
	mov.u64 	%rd340, %rd43;
	mov.f64 	%fd351, %fd53;
	@%p186 bra 	$L__BB7_47;
	setp.lt.f64 	%p187, %fd55, %fd54;
	mov.u64 	%rd340, %rd288;
	mov.f64 	%fd351, %fd303;
	@%p187 bra 	$L__BB7_47;
	setp.lt.s64 	%p188, %rd288, %rd43;
	min.s64 	%rd340, %rd288, %rd43;
	selp.f64 	%fd351, %fd303, %fd53, %p188;
$L__BB7_47:
	setp.ne.s32 	%p189, %r276, 0;
	@%p189 bra 	$L__BB7_49;
	shr.u32 	%r377, %r2, 1;
	and.b32  	%r378, %r377, 496;
	mov.u32 	%r379, _ZN6thrust24THRUST_300001_SM_1000_NS8cuda_cub4core6detail5shmemE;
	add.s32 	%r380, %r379, %r378;
	st.shared.f64 	[%r380+8], %fd351;
	st.shared.u64 	[%r380+16], %rd340;
$L__BB7_49:
	bar.sync 	0;
	setp.ne.s32 	%p190, %r2, 0;
	@%p190 bra 	$L__BB7_204;
	ld.shared.f64 	%fd58, [_ZN6thrust24THRUST_300001_SM_1000_NS8cuda_cub4core6detail5shmemE+24];
	ld.shared.u64 	%rd46, [_ZN6thrust24THRUST_300001_SM_1000_NS8cuda_cub4core6detail5shmemE+32];
	abs.f64 	%fd59, %fd351;
	abs.f64 	%fd60, %fd58;
	setp.lt.f64 	%p191, %fd59, %fd60;
	mov.u64 	%rd290, %rd46;
	mov.f64 	%fd305, %fd58;
	@%p191 bra 	$L__BB7_53;
	setp.lt.f64 	%p192, %fd60, %fd59;
	mov.u64 	%rd290, %rd340;
	mov.f64 	%fd305, %fd351;
	@%p192 bra 	$L__BB7_53;
	setp.lt.s64 	%p193, %rd340, %rd46;
	min.s64 	%rd290, %rd340, %rd46;
	selp.f64 	%fd305, %fd351, %fd58, %p193;
$L__BB7_53:
	ld.shared.f64 	%fd63, [_ZN6thrust24THRUST_300001_SM_1000_NS8cuda_cub4core6detail5shmemE+40];
	ld.shared.u64 	%rd49, [_ZN6thrust24THRUST_300001_SM_1000_NS8cuda_cub4core6detail5shmemE+48];
	abs.f64 	%fd64, %fd305;
	abs.f64 	%fd65, %fd63;
	setp.lt.f64 	%p194, %fd64, %fd65;
	mov.u64 	%rd291, %rd49;
	mov.f64 	%fd306, %fd63;
	@%p194 bra 	$L__BB7_56;
	setp.lt.f64 	%p195, %fd65, %fd64;
	mov.u64 	%rd291, %rd290;
	mov.f64 	%fd306, %fd305;
	@%p195 bra 	$L__BB7_56;
	setp.lt.s64 	%p196, %rd290, %rd49;
	min.s64 	%rd291, %rd290, %rd49;
	selp.f64 	%fd306, %fd305, %fd63, %p196;
$L__BB7_56:
	ld.shared.f64 	%fd68, [_ZN6thrust24THRUST_300001_SM_1000_NS8cuda_cub4core6detail5shmemE+56];
	ld.shared.u64 	%rd52, [_ZN6thrust24THRUST_300001_SM_1000_NS8cuda_cub4core6detail5shmemE+64];
	abs.f64 	%fd69, %fd306;
	abs.f64 	%fd70, %fd68;
	setp.lt.f64 	%p197, %fd69, %fd70;
	mov.u64 	%rd292, %rd52;
	mov.f64 	%fd307, %fd68;
	@%p197 bra 	$L__BB7_59;
	setp.lt.f64 	%p198, %fd70, %fd69;
	mov.u64 	%rd292, %rd291;
	mov.f64 	%fd307, %fd306;
	@%p198 bra 	$L__BB7_59;
	setp.lt.s64 	%p199, %rd291, %rd52;
	min.s64 	%rd292, %rd291, %rd52;
	selp.f64 	%fd307, %fd306, %fd68, %p199;
$L__BB7_59:
	ld.shared.f64 	%fd73, [_ZN6thrust24THRUST_300001_SM_1000_NS8cuda_cub4core6detail5shmemE+72];
	ld.shared.u64 	%rd55, [_ZN6thrust24THRUST_300001_SM_1000_NS8cuda_cub4core6detail5shmemE+80];
	abs.f64 	%fd74, %fd307;
	abs.f64 	%fd75, %fd73;
	setp.lt.f64 	%p200, %fd74, %fd75;
	mov.u64 	%rd293, %rd55;
	mov.f64 	%fd308, %fd73;
	@%p200 bra 	$L__BB7_62;
	setp.lt.f64 	%p201, %fd75, %fd74;
	mov.u64 	%rd293, %rd292;
	mov.f64 	%fd308, %fd307;
	@%p201 bra 	$L__BB7_62;
	setp.lt.s64 	%p202, %rd292, %rd55;
	min.s64 	%rd293, %rd292, %rd55;
	selp.f64 	%fd308, %fd307, %fd73, %p202;
$L__BB7_62:
	ld.shared.f64 	%fd78, [_ZN6thrust24THRUST_300001_SM_1000_NS8cuda_cub4core6detail5shmemE+88];
	ld.shared.u64 	%rd58, [_ZN6thrust24THRUST_300001_SM_1000_NS8cuda_cub4core6detail5shmemE+96];
	abs.f64 	%fd79, %fd308;
	abs.f64 	%fd80, %fd78;
	setp.lt.f64 	%p203, %fd79, %fd80;
	mov.u64 	%rd294, %rd58;
	mov.f64 	%fd309, %fd78;
	@%p203 bra 	$L__BB7_65;
	setp.lt.f64 	%p204, %fd80, %fd79;
	mov.u64 	%rd294, %rd293;
	mov.f64 	%fd309, %fd308;
	@%p204 bra 	$L__BB7_65;
	setp.lt.s64 	%p205, %rd293, %rd58;
	min.s64 	%rd294, %rd293, %rd58;
	selp.f64 	%fd309, %fd308, %fd78, %p205;
$L__BB7_65:
	ld.shared.f64 	%fd83, [_ZN6thrust24THRUST_300001_SM_1000_NS8cuda_cub4core6detail5shmemE+104];
	ld.shared.u64 	%rd61, [_ZN6thrust24THRUST_300001_SM_1000_NS8cuda_cub4core6detail5shmemE+112];
	abs.f64 	%fd84, %fd309;
	abs.f64 	%fd85, %fd83;
	setp.lt.f64 	%p206, %fd84, %fd85;
	mov.u64 	%rd295, %rd61;
	mov.f64 	%fd310, %fd83;
	@%p206 bra 	$L__BB7_68;
	setp.lt.f64 	%p207, %fd85, %fd84;
	mov.u64 	%rd295, %rd294;
	mov.f64 	%fd310, %fd309;
	@%p207 bra 	$L__BB7_68;
	setp.lt.s64 	%p208, %rd294, %rd61;
	min.s64 	%rd295, %rd294, %rd61;
	selp.f64 	%fd310, %fd309, %fd83, %p208;
$L__BB7_68:
	ld.shared.f64 	%fd88, [_ZN6thrust24THRUST_300001_SM_1000_NS8cuda_cub4core6detail5shmemE+120];
	ld.shared.u64 	%rd64, [_ZN6thrust24THRUST_300001_SM_1000_NS8cuda_cub4core6detail5shmemE+128];
	abs.f64 	%fd89, %fd310;
	abs.f64 	%fd90, %fd88;
	setp.lt.f64 	%p209, %fd89, %fd90;
	mov.u64 	%rd340, %rd64;
	mov.f64 	%fd351, %fd88;
	@%p209 bra 	$L__BB7_204;
	setp.lt.f64 	%p210, %fd90, %fd89;
	mov.u64 	%rd340, %rd295;
	mov.f64 	%fd351, %fd310;
	@%p210 bra 	$L__BB7_204;
	setp.lt.s64 	%p211, %rd295, %rd64;
	min.s64 	%rd340, %rd295, %rd64;
	selp.f64 	%fd351, %fd310, %fd88, %p211;
	bra.uni 	$L__BB7_204;
$L__BB7_71:
	// begin inline asm
	mov.u32 %r163, %laneid;
	// end inline asm
	and.b32  	%r184, %r2, 992;
	add.s32 	%r185, %r184, 32;
	setp.gt.s32 	%p118, %r185, %r1;
	not.b32 	%r186, %r184;
	add.s32 	%r187, %r1, %r186;
	selp.b32 	%r182, %r187, 31, %p118;
	mov.b64 	%rd250, %fd298;
	mov.b64 	{%r165, %r170}, %rd250;
	mov.b32 	%r181, 1;
	mov.b32 	%r183, -1;
	// begin inline asm
	shfl.sync.down.b32 %r164, %r165, %r181, %r182, %r183;
	// end inline asm
	// begin inline asm
	shfl.sync.down.b32 %r169, %r170, %r181, %r182, %r183;
	// end inline asm
	mov.b64 	%rd251, {%r164, %r169};
	mov.b64 	%fd92, %rd251;
	mov.b64 	{%r175, %r180}, %rd283;
	// begin inline asm
	shfl.sync.down.b32 %r174, %r175, %r181, %r182, %r183;
	// end inline asm
	// begin inline asm
	shfl.sync.down.b32 %r179, %r180, %r181, %r182, %r183;
	// end inline asm
	mov.b64 	%rd66, {%r174, %r179};
	setp.ge.s32 	%p119, %r163, %r182;
	mov.u64 	%rd296, %rd283;
	mov.f64 	%fd311, %fd298;
	@%p119 bra 	$L__BB7_75;
	abs.f64 	%fd93, %fd298;
	abs.f64 	%fd94, %fd92;
	setp.lt.f64 	%p120, %fd93, %fd94;
	mov.u64 	%rd296, %rd66;
	mov.f64 	%fd311, %fd92;
	@%p120 bra 	$L__BB7_75;
	setp.lt.f64 	%p121, %fd94, %fd93;
	mov.u64 	%rd296, %rd283;
	mov.f64 	%fd311, %fd298;
	@%p121 bra 	$L__BB7_75;
	setp.lt.s64 	%p122, %rd283, %rd66;
	min.s64 	%rd296, %rd283, %rd66;
	selp.f64 	%fd311, %fd298, %fd92, %p122;
$L__BB7_75:
	mov.b64 	%rd252, %fd311;
	mov.b64 	{%r189, %r194}, %rd252;
	mov.b32 	%r205, 2;
	mov.b32 	%r207, -1;
	// begin inline asm
	shfl.sync.down.b32 %r188, %r189, %r205, %r182, %r207;
	// end inline asm
	// begin inline asm
	shfl.sync.down.b32 %r193, %r194, %r205, %r182, %r207;
	// end inline asm
	mov.b64 	%rd253, {%r188, %r193};
	mov.b64 	%fd97, %rd253;
	mov.b64 	{%r199, %r204}, %rd296;
	// begin inline asm
	shfl.sync.down.b32 %r198, %r199, %r205, %r182, %r207;
	// end inline asm
	// begin inline asm
	shfl.sync.down.b32 %r203, %r204, %r205, %r182, %r207;
	// end inline asm
	mov.b64 	%rd69, {%r198, %r203};
	add.s32 	%r208, %r163, 2;
	setp.gt.s32 	%p123, %r208, %r182;
	mov.u64 	%rd297, %rd296;
	mov.f64 	%fd312, %fd311;
	@%p123 bra 	$L__BB7_79;
	abs.f64 	%fd98, %fd311;
	abs.f64 	%fd99, %fd97;
	setp.lt.f64 	%p124, %fd98, %fd99;
	mov.u64 	%rd297, %rd69;
	mov.f64 	%fd312, %fd97;
	@%p124 bra 	$L__BB7_79;
	setp.lt.f64 	%p125, %fd99, %fd98;
	mov.u64 	%rd297, %rd296;
	mov.f64 	%fd312, %fd311;
	@%p125 bra 	$L__BB7_79;
	setp.lt.s64 	%p126, %rd296, %rd69;
	min.s64 	%rd297, %rd296, %rd69;
	selp.f64 	%fd312, %fd311, %fd97, %p126;
$L__BB7_79:
	mov.b64 	%rd254, %fd312;
	mov.b64 	{%r210, %r215}, %rd254;
	mov.b32 	%r226, 4;
	mov.b32 	%r228, -1;
	// begin inline asm
	shfl.sync.down.b32 %r209, %r210, %r226, %r182, %r228;
	// end inline asm
	// begin inline asm
	shfl.sync.down.b32 %r214, %r215, %r226, %r182, %r228;
	// end inline asm
	mov.b64 	%rd255, {%r209, %r214};
	mov.b64 	%fd102, %rd255;
	mov.b64 	{%r220, %r225}, %rd297;
	// begin inline asm
	shfl.sync.down.b32 %r219, %r220, %r226, %r182, %r228;
	// end inline asm
	// begin inline asm
	shfl.sync.down.b32 %r224, %r225, %r226, %r182, %r228;
	// end inline asm
	mov.b64 	%rd72, {%r219, %r224};
	add.s32 	%r229, %r163, 4;
	setp.gt.s32 	%p127, %r229, %r182;
	mov.u64 	%rd298, %rd297;
	mov.f64 	%fd313, %fd312;
	@%p127 bra 	$L__BB7_83;
	abs.f64 	%fd103, %fd312;
	abs.f64 	%fd104, %fd102;
	setp.lt.f64 	%p128, %fd103, %fd104;
	mov.u64 	%rd298, %rd72;
	mov.f64 	%fd313, %fd102;
	@%p128 bra 	$L__BB7_83;
	setp.lt.f64 	%p129, %fd104, %fd103;
	mov.u64 	%rd298, %rd297;
	mov.f64 	%fd313, %fd312;
	@%p129 bra 	$L__BB7_83;
	setp.lt.s64 	%p130, %rd297, %rd72;
	min.s64 	%rd298, %rd297, %rd72;
	selp.f64 	%fd313, %fd312, %fd102, %p130;
$L__BB7_83:
	mov.b64 	%rd256, %fd313;
	mov.b64 	{%r231, %r236}, %rd256;
	mov.b32 	%r247, 8;
	mov.b32 	%r249, -1;
	// begin inline asm
	shfl.sync.down.b32 %r230, %r231, %r247, %r182, %r249;
	// end inline asm
	// begin inline asm
	shfl.sync.down.b32 %r235, %r236, %r247, %r182, %r249;
	// end inline asm
	mov.b64 	%rd257, {%r230, %r235};
	mov.b64 	%fd107, %rd257;
	mov.b64 	{%r241, %r246}, %rd298;
	// begin inline asm
	shfl.sync.down.b32 %r240, %r241, %r247, %r182, %r249;
	// end inline asm
	// begin inline asm
	shfl.sync.down.b32 %r245, %r246, %r247, %r182, %r249;
	// end inline asm
	mov.b64 	%rd75, {%r240, %r245};
	add.s32 	%r250, %r163, 8;
	setp.gt.s32 	%p131, %r250, %r182;
	mov.u64 	%rd299, %rd298;
	mov.f64 	%fd314, %fd313;
	@%p131 bra 	$L__BB7_87;
	abs.f64 	%fd108, %fd313;
	abs.f64 	%fd109, %fd107;
	setp.lt.f64 	%p132, %fd108, %fd109;
	mov.u64 	%rd299, %rd75;
	mov.f64 	%fd314, %fd107;
	@%p132 bra 	$L__BB7_87;
	setp.lt.f64 	%p133, %fd109, %fd108;
	mov.u64 	%rd299, %rd298;
	mov.f64 	%fd314, %fd313;
	@%p133 bra 	$L__BB7_87;
	setp.lt.s64 	%p134, %rd298, %rd75;
	min.s64 	%rd299, %rd298, %rd75;
	selp.f64 	%fd314, %fd313, %fd107, %p134;
$L__BB7_87:
	mov.b64 	%rd258, %fd314;
	mov.b64 	{%r252, %r257}, %rd258;
	mov.b32 	%r268, 16;
	mov.b32 	%r270, -1;
	// begin inline asm
	shfl.sync.down.b32 %r251, %r252, %r268, %r182, %r270;
	// end inline asm
	// begin inline asm
	shfl.sync.down.b32 %r256, %r257, %r268, %r182, %r270;
	// end inline asm
	mov.b64 	%rd259, {%r251, %r256};
	mov.b64 	%fd112, %rd259;
	mov.b64 	{%r262, %r267}, %rd299;
	// begin inline asm
	shfl.sync.down.b32 %r261, %r262, %r268, %r182, %r270;
	// end inline asm
	// begin inline asm
	shfl.sync.down.b32 %r266, %r267, %r268, %r182, %r270;
	// end inline asm
	mov.b64 	%rd78, {%r261, %r266};
	add.s32 	%r271, %r163, 16;
	setp.gt.s32 	%p135, %r271, %r182;
	mov.u64 	%rd340, %rd299;
	mov.f64 	%fd351, %fd314;
	@%p135 bra 	$L__BB7_91;
	abs.f64 	%fd113, %fd314;
	abs.f64 	%fd114, %fd112;
	setp.lt.f64 	%p136, %fd113, %fd114;
	mov.u64 	%rd340, %rd78;
	mov.f64 	%fd351, %fd112;
	@%p136 bra 	$L__BB7_91;
	setp.lt.f64 	%p137, %fd114, %fd113;
	mov.u64 	%rd340, %rd299;
	mov.f64 	%fd351, %fd314;
	@%p137 bra 	$L__BB7_91;
	setp.lt.s64 	%p138, %rd299, %rd78;
	min.s64 	%rd340, %rd299, %rd78;
	selp.f64 	%fd351, %fd314, %fd112, %p138;
$L__BB7_91:
	setp.ne.s32 	%p139, %r163, 0;
	@%p139 bra 	$L__BB7_93;
	shr.u32 	%r272, %r2, 1;
	and.b32  	%r273, %r272, 496;
	mov.u32 	%r274, _ZN6thrust24THRUST_300001_SM_1000_NS8cuda_cub4core6detail5shmemE;
	add.s32 	%r275, %r274, %r273;
	st.shared.f64 	[%r275+8], %fd351;
	st.shared.u64 	[%r275+16], %rd340;
$L__BB7_93:
	bar.sync 	0;
	setp.ne.s32 	%p140, %r2, 0;
	@%p140 bra 	$L__BB7_204;
	setp.lt.s32 	%p141, %r1, 33;
	mov.f64 	%fd316, %fd351;
	mov.u64 	%rd301, %rd340;
	@%p141 bra 	$L__BB7_98;
	ld.shared.f64 	%fd117, [_ZN6thrust24THRUST_300001_SM_1000_NS8cuda_cub4core6detail5shmemE+24];
	ld.shared.u64 	%rd81, [_ZN6thrust24THRUST_300001_SM_1000_NS8cuda_cub4core6detail5shmemE+32];
	abs.f64 	%fd118, %fd351;
	abs.f64 	%fd119, %fd117;
	setp.lt.f64 	%p142, %fd118, %fd119;
	mov.f64 	%fd316, %fd117;
	mov.u64 	%rd301, %rd81;
	@%p142 bra 	$L__BB7_98;
	setp.lt.f64 	%p143, %fd119, %fd118;
	mov.f64 	%fd316, %fd351;
	mov.u64 	%rd301, %rd340;
	@%p143 bra 	$L__BB7_98;
	setp.lt.s64 	%p144, %rd340, %rd81;
	min.s64 	%rd301, %rd340, %rd81;
	selp.f64 	%fd316, %fd351, %fd117, %p144;
$L__BB7_98:
	setp.lt.s32 	%p145, %r1, 65;
	mov.f64 	%fd317, %fd316;
	mov.u64 	%rd302, %rd301;
	@%p145 bra 	$L__BB7_102;
	ld.shared.f64 	%fd122, [_ZN6thrust24THRUST_300001_SM_1000_NS8cuda_cub4core6detail5shmemE+40];
	ld.shared.u64 	%rd84, [_ZN6thrust24THRUST_300001_SM_1000_NS8cuda_cub4core6detail5shmemE+48];
	abs.f64 	%fd123, %fd316;
	abs.f64 	%fd124, %fd122;
	setp.lt.f64 	%p146, %fd123, %fd124;
	mov.f64 	%fd317, %fd122;
	mov.u64 	%rd302, %rd84;
	@%p146 bra 	$L__BB7_102;
	setp.lt.f64 	%p147, %fd124, %fd123;
	mov.f64 	%fd317, %fd316;
	mov.u64 	%rd302, %rd301;
	@%p147 bra 	$L__BB7_102;
	setp.lt.s64 	%p148, %rd301, %rd84;
	min.s64 	%rd302, %rd301, %rd84;
	selp.f64 	%fd317, %fd316, %fd122, %p148;
$L__BB7_102:
	setp.lt.s32 	%p149, %r1, 97;
	mov.f64 	%fd318, %fd317;
	mov.u64 	%rd303, %rd302;
	@%p149 bra 	$L__BB7_106;
	ld.shared.f64 	%fd127, [_ZN6thrust24THRUST_300001_SM_1000_NS8cuda_cub4core6detail5shmemE+56];
	ld.shared.u64 	%rd87, [_ZN6thrust24THRUST_300001_SM_1000_NS8cuda_cub4core6detail5shmemE+64];
	abs.f64 	%fd128, %fd317;
	abs.f64 	%fd129, %fd127;
	setp.lt.f64 	%p150, %fd128, %fd129;
	mov.f64 	%fd318, %fd127;
	mov.u64 	%rd303, %rd87;
	@%p150 bra 	$L__BB7_106;
	setp.lt.f64 	%p151, %fd129, %fd128;
	mov.f64 	%fd318, %fd317;
	mov.u64 	%rd303, %rd302;
	@%p151 bra 	$L__BB7_106;
	setp.lt.s64 	%p152, %rd302, %rd87;
	min.s64 	%rd303, %rd302, %rd87;
	selp.f64 	%fd318, %fd317, %fd127, %p152;
$L__BB7_106:
	setp.lt.s32 	%p153, %r1, 129;
	mov.f64 	%fd319, %fd318;
	mov.u64 	%rd304, %rd303;
	@%p153 bra 	$L__BB7_110;
	ld.shared.f64 	%fd132, [_ZN6thrust24THRUST_300001_SM_1000_NS8cuda_cub4core6detail5shmemE+72];
	ld.shared.u64 	%rd90, [_ZN6thrust24THRUST_300001_SM_1000_NS8cuda_cub4core6detail5shmemE+80];
	abs.f64 	%fd133, %fd318;
	abs.f64 	%fd134, %fd132;
	setp.lt.f64 	%p154, %fd133, %fd134;
	mov.f64 	%fd319, %fd132;
	mov.u64 	%rd304, %rd90;
	@%p154 bra 	$L__BB7_110;
	setp.lt.f64 	%p155, %fd134, %fd133;
	mov.f64 	%fd319, %fd318;
	mov.u64 	%rd304, %rd303;
	@%p155 bra 	$L__BB7_110;
	setp.lt.s64 	%p156, %rd303, %rd90;
	min.s64 	%rd304, %rd303, %rd90;
	selp.f64 	%fd319, %fd318, %fd132, %p156;
$L__BB7_110:
	setp.lt.s32 	%p157, %r1, 161;
	mov.f64 	%fd320, %fd319;
	mov.u64 	%rd305, %rd304;
	@%p157 bra 	$L__BB7_114;
	ld.shared.f64 	%fd137, [_ZN6thrust24THRUST_300001_SM_1000_NS8cuda_cub4core6detail5shmemE+88];
	ld.shared.u64 	%rd93, [_ZN6thrust24THRUST_300001_SM_1000_NS8cuda_cub4core6detail5shmemE+96];
	abs.f64 	%fd138, %fd319;
	abs.f64 	%fd139, %fd137;
	setp.lt.f64 	%p158, %fd138, %fd139;
	mov.f64 	%fd320, %fd137;
	mov.u64 	%rd305, %rd93;
	@%p158 bra 	$L__BB7_114;
	setp.lt.f64 	%p159, %fd139, %fd138;
	mov.f64 	%fd320, %fd319;
	mov.u64 	%rd305, %rd304;
	@%p159 bra 	$L__BB7_114;
	setp.lt.s64 	%p160, %rd304, %rd93;
	min.s64 	%rd305, %rd304, %rd93;
	selp.f64 	%fd320, %fd319, %fd137, %p160;
$L__BB7_114:
	setp.lt.s32 	%p161, %r1, 193;
	mov.f64 	%fd321, %fd320;
	mov.u64 	%rd306, %rd305;
	@%p161 bra 	$L__BB7_118;
	ld.shared.f64 	%fd142, [_ZN6thrust24THRUST_300001_SM_1000_NS8cuda_cub4core6detail5shmemE+104];
	ld.shared.u64 	%rd96, [_ZN6thrust24THRUST_300001_SM_1000_NS8cuda_cub4core6detail5shmemE+112];
	abs.f64 	%fd143, %fd320;
	abs.f64 	%fd144, %fd142;
	setp.lt.f64 	%p162, %fd143, %fd144;
	mov.f64 	%fd321, %fd142;
	mov.u64 	%rd306, %rd96;
	@%p162 bra 	$L__BB7_118;
	setp.lt.f64 	%p163, %fd144, %fd143;
	mov.f64 	%fd321, %fd320;
	mov.u64 	%rd306, %rd305;
	@%p163 bra 	$L__BB7_118;
	setp.lt.s64 	%p164, %rd305, %rd96;
	min.s64 	%rd306, %rd305, %rd96;
	selp.f64 	%fd321, %fd320, %fd142, %p164;
$L__BB7_118:
	setp.lt.s32 	%p165, %r1, 225;
	mov.u64 	%rd340, %rd306;
	mov.f64 	%fd351, %fd321;
	@%p165 bra 	$L__BB7_204;
	ld.shared.f64 	%fd147, [_ZN6thrust24THRUST_300001_SM_1000_NS8cuda_cub4core6detail5shmemE+120];
	ld.shared.u64 	%rd99, [_ZN6thrust24THRUST_300001_SM_1000_NS8cuda_cub4core6detail5shmemE+128];
	abs.f64 	%fd148, %fd321;
	abs.f64 	%fd149, %fd147;
	setp.lt.f64 	%p166, %fd148, %fd149;
	mov.u64 	%rd340, %rd99;
	mov.f64 	%fd351, %fd147;
	@%p166 bra 	$L__BB7_204;
	setp.lt.f64 	%p167, %fd149, %fd148;
	mov.u64 	%rd340, %rd306;
	mov.f64 	%fd351, %fd321;
	@%p167 bra 	$L__BB7_204;
	setp.lt.s64 	%p168, %rd306, %rd99;
	min.s64 	%rd340, %rd306, %rd99;
	selp.f64 	%fd351, %fd321, %fd147, %p168;
	bra.uni 	$L__BB7_204;
$L__BB7_122:
	mov.u32 	%r18, %tid.x;
	cvt.u64.u32 	%rd101, %r18;
	mul.wide.u32 	%rd195, %r18, 8;
	add.s64 	%rd102, %rd1, %rd195;
	ld.global.f64 	%fd274, [%rd102];
	add.s32 	%r31, %r18, 256;
	cvt.u64.u32 	%rd196, %r31;
	ld.global.f64 	%fd275, [%rd102+2048];
	add.s32 	%r32, %r18, 512;
	cvt.u64.u32 	%rd197, %r32;
	ld.global.f64 	%fd276, [%rd102+4096];
	add.s32 	%r33, %r18, 768;
	cvt.u64.u32 	%rd198, %r33;
	ld.global.f64 	%fd277, [%rd102+6144];
	or.b32  	%r34, %r18, 1024;
	cvt.u64.u32 	%rd103, %r34;
	add.s64 	%rd327, %rd192, %rd103;
	ld.global.f64 	%fd338, [%rd102+8192];
	abs.f64 	%fd278, %fd274;
	abs.f64 	%fd279, %fd275;
	setp.geu.f64 	%p3, %fd278, %fd279;
	selp.f64 	%fd280, %fd274, %fd275, %p3;
	selp.b64 	%rd199, %rd101, %rd196, %p3;
	abs.f64 	%fd281, %fd280;
	abs.f64 	%fd282, %fd276;
	setp.geu.f64 	%p4, %fd281, %fd282;
	selp.f64 	%fd283, %fd280, %fd276, %p4;
	selp.b64 	%rd200, %rd199, %rd197, %p4;
	abs.f64 	%fd284, %fd283;
	abs.f64 	%fd285, %fd277;
	setp.geu.f64 	%p5, %fd284, %fd285;
	selp.f64 	%fd152, %fd283, %fd277, %p5;
	selp.b64 	%rd105, %rd200, %rd198, %p5;
	abs.f64 	%fd153, %fd152;
	abs.f64 	%fd154, %fd338;
	setp.lt.f64 	%p6, %fd153, %fd154;
	@%p6 bra 	$L__BB7_124;
	setp.lt.f64 	%p7, %fd154, %fd153;
	setp.lt.u64 	%p8, %rd105, %rd103;
	or.pred  	%p9, %p7, %p8;
	selp.f64 	%fd338, %fd152, %fd338, %p9;
	add.s64 	%rd203, %rd192, %rd105;
	selp.b64 	%rd327, %rd203, %rd327, %p9;
$L__BB7_124:
	setp.lt.u64 	%p10, %rd194, 2560;
	mov.b64 	%rd316, 1280;
	@%p10 bra 	$L__BB7_137;
	mov.b64 	%rd308, 1280;
	mov.f64 	%fd323, %fd338;
$L__BB7_126:
	add.s64 	%rd206, %rd308, %rd101;
	shl.b64 	%rd207, %rd308, 3;
	add.s64 	%rd208, %rd102, %rd207;
	add.s64 	%rd310, %rd206, %rd192;
	ld.global.f64 	%fd324, [%rd208];
	ld.global.f64 	%fd325, [%rd208+2048];
	ld.global.f64 	%fd326, [%rd208+4096];
	add.s64 	%rd313, %rd310, 768;
	ld.global.f64 	%fd327, [%rd208+6144];
	ld.global.f64 	%fd338, [%rd208+8192];
	abs.f64 	%fd163, %fd323;
	abs.f64 	%fd164, %fd324;
	setp.lt.f64 	%p11, %fd163, %fd164;
	@%p11 bra 	$L__BB7_128;
	setp.lt.f64 	%p12, %fd164, %fd163;
	setp.lt.s64 	%p13, %rd327, %rd310;
	or.pred  	%p14, %p12, %p13;
	selp.f64 	%fd324, %fd323, %fd324, %p14;
	selp.b64 	%rd310, %rd327, %rd310, %p14;
$L__BB7_128:
	add.s64 	%rd209, %rd308, %rd101;
	add.s64 	%rd210, %rd209, %rd192;
	add.s64 	%rd311, %rd210, 256;
	abs.f64 	%fd167, %fd324;
	abs.f64 	%fd168, %fd325;
	setp.lt.f64 	%p15, %fd167, %fd168;
	@%p15 bra 	$L__BB7_130;
	setp.lt.f64 	%p16, %fd168, %fd167;
	setp.lt.s64 	%p17, %rd310, %rd311;
	or.pred  	%p18, %p16, %p17;
	selp.f64 	%fd325, %fd324, %fd325, %p18;
	selp.b64 	%rd311, %rd310, %rd311, %p18;
$L__BB7_130:
	add.s64 	%rd211, %rd308, %rd101;
	add.s64 	%rd212, %rd211, %rd192;
	add.s64 	%rd312, %rd212, 512;
	abs.f64 	%fd171, %fd325;
	abs.f64 	%fd172, %fd326;
	setp.lt.f64 	%p19, %fd171, %fd172;
	@%p19 bra 	$L__BB7_132;
	setp.lt.f64 	%p20, %fd172, %fd171;
	setp.lt.s64 	%p21, %rd311, %rd312;
	or.pred  	%p22, %p20, %p21;
	selp.f64 	%fd326, %fd325, %fd326, %p22;
	selp.b64 	%rd312, %rd311, %rd312, %p22;
$L__BB7_132:
	abs.f64 	%fd175, %fd326;
	abs.f64 	%fd176, %fd327;
	setp.lt.f64 	%p23, %fd175, %fd176;
	@%p23 bra 	$L__BB7_134;
	setp.lt.f64 	%p24, %fd176, %fd175;
	setp.lt.s64 	%p25, %rd312, %rd313;
	or.pred  	%p26, %p24, %p25;
	selp.f64 	%fd327, %fd326, %fd327, %p26;
	selp.b64 	%rd313, %rd312, %rd313, %p26;
$L__BB7_134:
	add.s64 	%rd213, %rd308, %rd101;
	add.s64 	%rd214, %rd213, %rd192;
	add.s64 	%rd327, %rd214, 1024;
	abs.f64 	%fd179, %fd327;
	abs.f64 	%fd180, %fd338;
	setp.lt.f64 	%p27, %fd179, %fd180;
	@%p27 bra 	$L__BB7_136;
	setp.lt.f64 	%p28, %fd180, %fd179;
	setp.lt.s64 	%p29, %rd313, %rd327;
	or.pred  	%p30, %p28, %p29;
	selp.f64 	%fd338, %fd327, %fd338, %p30;
	selp.b64 	%rd327, %rd313, %rd327, %p30;
$L__BB7_136:
	add.s64 	%rd316, %rd308, 1280;
	add.s64 	%rd215, %rd308, 2560;
	setp.le.s64 	%p31, %rd215, %rd194;
	mov.u64 	%rd308, %rd316;
	mov.f64 	%fd323, %fd338;
	@%p31 bra 	$L__BB7_126;
$L__BB7_137:
	setp.le.s64 	%p32, %rd194, %rd316;
	@%p32 bra 	$L__BB7_160;
	cvt.u32.u64 	%r35, %rd316;
	cvt.u32.u64 	%r36, %rd194;
	sub.s32 	%r19, %r36, %r35;
	setp.ge.s32 	%p33, %r18, %r19;
	@%p33 bra 	$L__BB7_160;
	cvta.to.global.u64 	%rd128, %rd191;
	not.b32 	%r38, %r18;
	add.s32 	%r39, %r38, %r36;
	sub.s32 	%r20, %r39, %r35;
	and.b32  	%r41, %r20, 768;
	setp.eq.s32 	%p34, %r41, 768;
	mov.u32 	%r389, %r18;
	@%p34 bra 	$L__BB7_145;
	add.s64 	%rd217, %rd316, %rd101;
	add.s64 	%rd318, %rd217, %rd192;
	shl.b64 	%rd218, %rd217, 3;
	add.s64 	%rd317, %rd128, %rd218;
	shr.u32 	%r42, %r20, 8;
	add.s32 	%r43, %r42, 1;
	and.b32  	%r44, %r43, 3;
	neg.s32 	%r387, %r44;
	mov.u32 	%r389, %r18;
$L__BB7_141:
	.pragma "nounroll";
	mov.u64 	%rd133, %rd327;
	mov.f64 	%fd184, %fd338;
	ld.global.f64 	%fd185, [%rd317];
	abs.f64 	%fd186, %fd184;
	abs.f64 	%fd187, %fd185;
	setp.lt.f64 	%p35, %fd186, %fd187;
	mov.f64 	%fd338, %fd185;
	mov.u64 	%rd327, %rd318;
	@%p35 bra 	$L__BB7_144;
	setp.lt.f64 	%p36, %fd187, %fd186;
	mov.f64 	%fd338, %fd184;
	mov.u64 	%rd327, %rd133;
	@%p36 bra 	$L__BB7_144;
	setp.lt.s64 	%p37, %rd133, %rd318;
	selp.f64 	%fd338, %fd184, %fd185, %p37;
	min.s64 	%rd327, %rd133, %rd318;
$L__BB7_144:
	add.s32 	%r389, %r389, 256;
	add.s64 	%rd318, %rd318, 256;
	add.s64 	%rd317, %rd317, 2048;
	add.s32 	%r387, %r387, 1;
	setp.ne.s32 	%p38, %r387, 0;
	@%p38 bra 	$L__BB7_141;
$L__BB7_145:
	setp.lt.u32 	%p39, %r20, 768;
	@%p39 bra 	$L__BB7_160;
	add.s32 	%r390, %r389, 512;
$L__BB7_147:
	mov.u32 	%r28, %r390;
	add.s32 	%r45, %r28, -512;
	cvt.u64.u32 	%rd219, %r45;
	add.s64 	%rd220, %rd316, %rd219;
	shl.b64 	%rd221, %rd220, 3;
	add.s64 	%rd141, %rd128, %rd221;
	add.s64 	%rd142, %rd220, %rd192;
	ld.global.f64 	%fd193, [%rd141];
	abs.f64 	%fd194, %fd338;
	abs.f64 	%fd195, %fd193;
	setp.lt.f64 	%p40, %fd194, %fd195;
	mov.f64 	%fd335, %fd193;
	mov.u64 	%rd324, %rd142;
	@%p40 bra 	$L__BB7_150;
	setp.lt.f64 	%p41, %fd195, %fd194;
	mov.f64 	%fd335, %fd338;
	mov.u64 	%rd324, %rd327;
	@%p41 bra 	$L__BB7_150;
	setp.lt.s64 	%p42, %rd327, %rd142;
	selp.f64 	%fd335, %fd338, %fd193, %p42;
	min.s64 	%rd324, %rd327, %rd142;
$L__BB7_150:
	add.s32 	%r46, %r28, -256;
	cvt.u64.u32 	%rd222, %r46;
	add.s64 	%rd223, %rd316, %rd222;
	add.s64 	%rd145, %rd223, %rd192;
	ld.global.f64 	%fd198, [%rd141+2048];
	abs.f64 	%fd199, %fd335;
	abs.f64 	%fd200, %fd198;
	setp.lt.f64 	%p43, %fd199, %fd200;
	mov.f64 	%fd336, %fd198;
	mov.u64 	%rd325, %rd145;
	@%p43 bra 	$L__BB7_153;
	setp.lt.f64 	%p44, %fd200, %fd199;
	mov.f64 	%fd336, %fd335;
	mov.u64 	%rd325, %rd324;
	@%p44 bra 	$L__BB7_153;
	setp.lt.s64 	%p45, %rd324, %rd145;
	selp.f64 	%fd336, %fd335, %fd198, %p45;
	min.s64 	%rd325, %rd324, %rd145;
$L__BB7_153:
	cvt.u64.u32 	%rd224, %r28;
	add.s64 	%rd225, %rd316, %rd224;
	add.s64 	%rd148, %rd225, %rd192;
	ld.global.f64 	%fd203, [%rd141+4096];
	abs.f64 	%fd204, %fd336;
	abs.f64 	%fd205, %fd203;
	setp.lt.f64 	%p46, %fd204, %fd205;
	mov.f64 	%fd337, %fd203;
	mov.u64 	%rd326, %rd148;
	@%p46 bra 	$L__BB7_156;
	setp.lt.f64 	%p47, %fd205, %fd204;
	mov.f64 	%fd337, %fd336;
	mov.u64 	%rd326, %rd325;
	@%p47 bra 	$L__BB7_156;
	setp.lt.s64 	%p48, %rd325, %rd148;
	selp.f64 	%fd337, %fd336, %fd203, %p48;
	min.s64 	%rd326, %rd325, %rd148;
$L__BB7_156:
	add.s32 	%r47, %r28, 256;
	cvt.u64.u32 	%rd226, %r47;
	add.s64 	%rd227, %rd316, %rd226;
	add.s64 	%rd151, %rd227, %rd192;
	ld.global.f64 	%fd208, [%rd141+6144];
	abs.f64 	%fd209, %fd337;
	abs.f64 	%fd210, %fd208;
	setp.lt.f64 	%p49, %fd209, %fd210;
	mov.f64 	%fd338, %fd208;
	mov.u64 	%rd327, %rd151;
	@%p49 bra 	$L__BB7_159;
	setp.lt.f64 	%p50, %fd210, %fd209;
	mov.f64 	%fd338, %fd337;
	mov.u64 	%rd327, %rd326;
	@%p50 bra 	$L__BB7_159;
	setp.lt.s64 	%p51, %rd326, %rd151;
	selp.f64 	%fd338, %fd337, %fd208, %p51;
	min.s64 	%rd327, %rd326, %rd151;
$L__BB7_159:
	add.s32 	%r390, %r28, 1024;
	add.s32 	%r48, %r28, 512;
	setp.lt.s32 	%p52, %r48, %r19;
	@%p52 bra 	$L__BB7_147;
$L__BB7_160:
	// begin inline asm
	mov.u32 %r49, %laneid;
	// end inline asm
	mov.b64 	%rd228, %fd338;
	mov.b64 	{%r51, %r56}, %rd228;
	mov.b32 	%r67, 1;
	mov.b32 	%r68, 31;
	mov.b32 	%r69, -1;
	// begin inline asm
	shfl.sync.down.b32 %r50, %r51, %r67, %r68, %r69;
	// end inline asm
	// begin inline asm
	shfl.sync.down.b32 %r55, %r56, %r67, %r68, %r69;
	// end inline asm
	mov.b64 	%rd229, {%r50, %r55};
	mov.b64 	%fd214, %rd229;
	mov.b64 	{%r61, %r66}, %rd327;
	// begin inline asm
	shfl.sync.down.b32 %r60, %r61, %r67, %r68, %r69;
	// end inline asm
	// begin inline asm
	shfl.sync.down.b32 %r65, %r66, %r67, %r68, %r69;
	// end inline asm
	mov.b64 	%rd155, {%r60, %r65};
	setp.gt.s32 	%p53, %r49, 30;
	mov.f64 	%fd340, %fd338;
	mov.u64 	%rd329, %rd327;
	@%p53 bra 	$L__BB7_164;
	abs.f64 	%fd215, %fd338;
	abs.f64 	%fd216, %fd214;
	setp.lt.f64 	%p54, %fd215, %fd216;
	mov.f64 	%fd340, %fd214;
	mov.u64 	%rd329, %rd155;
	@%p54 bra 	$L__BB7_164;
	setp.lt.f64 	%p55, %fd216, %fd215;
	mov.f64 	%fd340, %fd338;
	mov.u64 	%rd329, %rd327;
	@%p55 bra 	$L__BB7_164;
	setp.lt.s64 	%p56, %rd327, %rd155;
	selp.f64 	%fd340, %fd338, %fd214, %p56;
	min.s64 	%rd329, %rd327, %rd155;
$L__BB7_164:
	mov.b64 	%rd230, %fd340;
	mov.b64 	{%r71, %r76}, %rd230;
	mov.b32 	%r87, 2;
	mov.b32 	%r88, 31;
	mov.b32 	%r89, -1;
	// begin inline asm
	shfl.sync.down.b32 %r70, %r71, %r87, %r88, %r89;
	// end inline asm
	// begin inline asm
	shfl.sync.down.b32 %r75, %r76, %r87, %r88, %r89;
	// end inline asm
	mov.b64 	%rd231, {%r70, %r75};
	mov.b64 	%fd219, %rd231;
	mov.b64 	{%r81, %r86}, %rd329;
	// begin inline asm
	shfl.sync.down.b32 %r80, %r81, %r87, %r88, %r89;
	// end inline asm
	// begin inline asm
	shfl.sync.down.b32 %r85, %r86, %r87, %r88, %r89;
	// end inline asm
	mov.b64 	%rd158, {%r80, %r85};
	setp.gt.s32 	%p57, %r49, 29;
	mov.f64 	%fd341, %fd340;
	mov.u64 	%rd330, %rd329;
	@%p57 bra 	$L__BB7_168;
	abs.f64 	%fd220, %fd340;
	abs.f64 	%fd221, %fd219;
	setp.lt.f64 	%p58, %fd220, %fd221;
	mov.f64 	%fd341, %fd219;
	mov.u64 	%rd330, %rd158;
	@%p58 bra 	$L__BB7_168;
	setp.lt.f64 	%p59, %fd221, %fd220;
	mov.f64 	%fd341, %fd340;
	mov.u64 	%rd330, %rd329;
	@%p59 bra 	$L__BB7_168;
	setp.lt.s64 	%p60, %rd329, %rd158;
	selp.f64 	%fd341, %fd340, %fd219, %p60;
	min.s64 	%rd330, %rd329, %rd158;
$L__BB7_168:
	mov.b64 	%rd232, %fd341;
	mov.b64 	{%r91, %r96}, %rd232;
	mov.b32 	%r107, 4;
	mov.b32 	%r108, 31;
	mov.b32 	%r109, -1;
	// begin inline asm
	shfl.sync.down.b32 %r90, %r91, %r107, %r108, %r109;
	// end inline asm
	// begin inline asm
	shfl.sync.down.b32 %r95, %r96, %r107, %r108, %r109;
	// end inline asm
	mov.b64 	%rd233, {%r90, %r95};
	mov.b64 	%fd224, %rd233;
	mov.b64 	{%r101, %r106}, %rd330;
	// begin inline asm
	shfl.sync.down.b32 %r100, %r101, %r107, %r108, %r109;
	// end inline asm
	// begin inline asm
	shfl.sync.down.b32 %r105, %r106, %r107, %r108, %r109;
	// end inline asm
	mov.b64 	%rd161, {%r100, %r105};
	setp.gt.s32 	%p61, %r49, 27;
	mov.f64 	%fd342, %fd341;
	mov.u64 	%rd331, %rd330;
	@%p61 bra 	$L__BB7_172;
	abs.f64 	%fd225, %fd341;
	abs.f64 	%fd226, %fd224;
	setp.lt.f64 	%p62, %fd225, %fd226;
	mov.f64 	%fd342, %fd224;
	mov.u64 	%rd331, %rd161;
	@%p62 bra 	$L__BB7_172;
	setp.lt.f64 	%p63, %fd226, %fd225;
	mov.f64 	%fd342, %fd341;
	mov.u64 	%rd331, %rd330;
	@%p63 bra 	$L__BB7_172;
	setp.lt.s64 	%p64, %rd330, %rd161;
	selp.f64 	%fd342, %fd341, %fd224, %p64;
	min.s64 	%rd331, %rd330, %rd161;
$L__BB7_172:
	mov.b64 	%rd234, %fd342;
	mov.b64 	{%r111, %r116}, %rd234;
	mov.b32 	%r127, 8;
	mov.b32 	%r128, 31;
	mov.b32 	%r129, -1;
	// begin inline asm
	shfl.sync.down.b32 %r110, %r111, %r127, %r128, %r129;
	// end inline asm
	// begin inline asm
	shfl.sync.down.b32 %r115, %r116, %r127, %r128, %r129;
	// end inline asm
	mov.b64 	%rd235, {%r110, %r115};
	mov.b64 	%fd229, %rd235;
	mov.b64 	{%r121, %r126}, %rd331;
	// begin inline asm
	shfl.sync.down.b32 %r120, %r121, %r127, %r128, %r129;
	// end inline asm
	// begin inline asm
	shfl.sync.down.b32 %r125, %r126, %r127, %r128, %r129;
	// end inline asm
	mov.b64 	%rd164, {%r120, %r125};
	setp.gt.s32 	%p65, %r49, 23;
	mov.f64 	%fd343, %fd342;
	mov.u64 	%rd332, %rd331;
	@%p65 bra 	$L__BB7_176;
	abs.f64 	%fd230, %fd342;
	abs.f64 	%fd231, %fd229;
	setp.lt.f64 	%p66, %fd230, %fd231;
	mov.f64 	%fd343, %fd229;
	mov.u64 	%rd332, %rd164;
	@%p66 bra 	$L__BB7_176;
	setp.lt.f64 	%p67, %fd231, %fd230;
	mov.f64 	%fd343, %fd342;
	mov.u64 	%rd332, %rd331;
	@%p67 bra 	$L__BB7_176;
	setp.lt.s64 	%p68, %rd331, %rd164;
	selp.f64 	%fd343, %fd342, %fd229, %p68;
	min.s64 	%rd332, %rd331, %rd164;
$L__BB7_176:
	mov.b64 	%rd236, %fd343;
	mov.b64 	{%r131, %r136}, %rd236;
	mov.b32 	%r147, 16;
	mov.b32 	%r148, 31;
	mov.b32 	%r149, -1;
	// begin inline asm
	shfl.sync.down.b32 %r130, %r131, %r147, %r148, %r149;
	// end inline asm
	// begin inline asm
	shfl.sync.down.b32 %r135, %r136, %r147, %r148, %r149;
	// end inline asm
	mov.b64 	%rd237, {%r130, %r135};
	mov.b64 	%fd234, %rd237;
	mov.b64 	{%r141, %r146}, %rd332;
	// begin inline asm
	shfl.sync.down.b32 %r140, %r141, %r147, %r148, %r149;
	// end inline asm
	// begin inline asm
	shfl.sync.down.b32 %r145, %r146, %r147, %r148, %r149;
	// end inline asm
	mov.b64 	%rd167, {%r140, %r145};
	setp.gt.s32 	%p69, %r49, 15;
	mov.f64 	%fd351, %fd343;
	mov.u64 	%rd340, %rd332;
	@%p69 bra 	$L__BB7_180;
	abs.f64 	%fd235, %fd343;
	abs.f64 	%fd236, %fd234;
	setp.lt.f64 	%p70, %fd235, %fd236;
	mov.f64 	%fd351, %fd234;
	mov.u64 	%rd340, %rd167;
	@%p70 bra 	$L__BB7_180;
	setp.lt.f64 	%p71, %fd236, %fd235;
	mov.f64 	%fd351, %fd343;
	mov.u64 	%rd340, %rd332;
	@%p71 bra 	$L__BB7_180;
	setp.lt.s64 	%p72, %rd332, %rd167;
	selp.f64 	%fd351, %fd343, %fd234, %p72;
	min.s64 	%rd340, %rd332, %rd167;
$L__BB7_180:
	setp.ne.s32 	%p73, %r49, 0;
	@%p73 bra 	$L__BB7_182;
	shr.u32 	%r150, %r18, 1;
	and.b32  	%r151, %r150, 496;
	mov.u32 	%r152, _ZN6thrust24THRUST_300001_SM_1000_NS8cuda_cub4core6detail5shmemE;
	add.s32 	%r153, %r152, %r151;
	st.shared.f64 	[%r153+8], %fd351;
	st.shared.u64 	[%r153+16], %rd340;
$L__BB7_182:
	bar.sync 	0;
	setp.ne.s32 	%p74, %r18, 0;
	@%p74 bra 	$L__BB7_204;
	ld.shared.f64 	%fd239, [_ZN6thrust24THRUST_300001_SM_1000_NS8cuda_cub4core6detail5shmemE+24];
	ld.shared.u64 	%rd170, [_ZN6thrust24THRUST_300001_SM_1000_NS8cuda_cub4core6detail5shmemE+32];
	abs.f64 	%fd240, %fd351;
	abs.f64 	%fd241, %fd239;
	setp.lt.f64 	%p75, %fd240, %fd241;
	mov.f64 	%fd345, %fd239;
	mov.u64 	%rd334, %rd170;
	@%p75 bra 	$L__BB7_186;
	setp.lt.f64 	%p76, %fd241, %fd240;
	mov.f64 	%fd345, %fd351;
	mov.u64 	%rd334, %rd340;
	@%p76 bra 	$L__BB7_186;
	setp.lt.s64 	%p77, %rd340, %rd170;
	selp.f64 	%fd345, %fd351, %fd239, %p77;
	min.s64 	%rd334, %rd340, %rd170;
$L__BB7_186:
	ld.shared.f64 	%fd244, [_ZN6thrust24THRUST_300001_SM_1000_NS8cuda_cub4core6detail5shmemE+40];
	ld.shared.u64 	%rd173, [_ZN6thrust24THRUST_300001_SM_1000_NS8cuda_cub4core6detail5shmemE+48];
	abs.f64 	%fd245, %fd345;
	abs.f64 	%fd246, %fd244;
	setp.lt.f64 	%p78, %fd245, %fd246;
	mov.f64 	%fd346, %fd244;
	mov.u64 	%rd335, %rd173;
	@%p78 bra 	$L__BB7_189;
	setp.lt.f64 	%p79, %fd246, %fd245;
	mov.f64 	%fd346, %fd345;
	mov.u64 	%rd335, %rd334;
	@%p79 bra 	$L__BB7_189;
	setp.lt.s64 	%p80, %rd334, %rd173;
	selp.f64 	%fd346, %fd345, %fd244, %p80;
	min.s64 	%rd335, %rd334, %rd173;
$L__BB7_189:
	ld.shared.f64 	%fd249, [_ZN6thrust24THRUST_300001_SM_1000_NS8cuda_cub4core6detail5shmemE+56];
	ld.shared.u64 	%rd176, [_ZN6thrust24THRUST_300001_SM_1000_NS8cuda_cub4core6detail5shmemE+64];
	abs.f64 	%fd250, %fd346;
	abs.f64 	%fd251, %fd249;
	setp.lt.f64 	%p81, %fd250, %fd251;
	mov.f64 	%fd347, %fd249;
	mov.u64 	%rd336, %rd176;
	@%p81 bra 	$L__BB7_192;
	setp.lt.f64 	%p82, %fd251, %fd250;
	mov.f64 	%fd347, %fd346;
	mov.u64 	%rd336, %rd335;
	@%p82 bra 	$L__BB7_192;
	setp.lt.s64 	%p83, %rd335, %rd176;
	selp.f64 	%fd347, %fd346, %fd249, %p83;
	min.s64 	%rd336, %rd335, %rd176;
$L__BB7_192:
	ld.shared.f64 	%fd254, [_ZN6thrust24THRUST_300001_SM_1000_NS8cuda_cub4core6detail5shmemE+72];
	ld.shared.u64 	%rd179, [_ZN6thrust24THRUST_300001_SM_1000_NS8cuda_cub4core6detail5shmemE+80];
	abs.f64 	%fd255, %fd347;
	abs.f64 	%fd256, %fd254;
	setp.lt.f64 	%p84, %fd255, %fd256;
	mov.f64 	%fd348, %fd254;
	mov.u64 	%rd337, %rd179;
	@%p84 bra 	$L__BB7_195;
	setp.lt.f64 	%p85, %fd256, %fd255;
	mov.f64 	%fd348, %fd347;
	mov.u64 	%rd337, %rd336;
	@%p85 bra 	$L__BB7_195;
	setp.lt.s64 	%p86, %rd336, %rd179;
	selp.f64 	%fd348, %fd347, %fd254, %p86;
	min.s64 	%rd337, %rd336, %rd179;
$L__BB7_195:
	ld.shared.f64 	%fd259, [_ZN6thrust24THRUST_300001_SM_1000_NS8cuda_cub4core6detail5shmemE+88];
	ld.shared.u64 	%rd182, [_ZN6thrust24THRUST_300001_SM_1000_NS8cuda_cub4core6detail5shmemE+96];
	abs.f64 	%fd260, %fd348;
	abs.f64 	%fd261, %fd259;
	setp.lt.f64 	%p87, %fd260, %fd261;
	mov.f64 	%fd349, %fd259;
	mov.u64 	%rd338, %rd182;
	@%p87 bra 	$L__BB7_198;
	setp.lt.f64 	%p88, %fd261, %fd260;
	mov.f64 	%fd349, %fd348;
	mov.u64 	%rd338, %rd337;
	@%p88 bra 	$L__BB7_198;
	setp.lt.s64 	%p89, %rd337, %rd182;
	selp.f64 	%fd349, %fd348, %fd259, %p89;
	min.s64 	%rd338, %rd337, %rd182;
$L__BB7_198:
	ld.shared.f64 	%fd264, [_ZN6thrust24THRUST_300001_SM_1000_NS8cuda_cub4core6detail5shmemE+104];
	ld.shared.u64 	%rd185, [_ZN6thrust24THRUST_300001_SM_1000_NS8cuda_cub4core6detail5shmemE+112];
	abs.f64 	%fd265, %fd349;
	abs.f64 	%fd266, %fd264;
	setp.lt.f64 	%p90, %fd265, %fd266;
	mov.f64 	%fd350, %fd264;
	mov.u64 	%rd339, %rd185;
	@%p90 bra 	$L__BB7_201;
	setp.lt.f64 	%p91, %fd266, %fd265;
	mov.f64 	%fd350, %fd349;
	mov.u64 	%rd339, %rd338;
	@%p91 bra 	$L__BB7_201;
	setp.lt.s64 	%p92, %rd338, %rd185;
	selp.f64 	%fd350, %fd349, %fd264, %p92;
	min.s64 	%rd339, %rd338, %rd185;
$L__BB7_201:
	ld.shared.f64 	%fd269, [_ZN6thrust24THRUST_300001_SM_1000_NS8cuda_cub4core6detail5shmemE+120];
	ld.shared.u64 	%rd188, [_ZN6thrust24THRUST_300001_SM_1000_NS8cuda_cub4core6detail5shmemE+128];
	abs.f64 	%fd270, %fd350;
	abs.f64 	%fd271, %fd269;
	setp.lt.f64 	%p93, %fd270, %fd271;
	mov.u64 	%rd340, %rd188;
	mov.f64 	%fd351, %fd269;
	@%p93 bra 	$L__BB7_204;
	setp.lt.f64 	%p94, %fd271, %fd270;
	mov.u64 	%rd340, %rd339;
	mov.f64 	%fd351, %fd350;
	@%p94 bra 	$L__BB7_204;
	setp.lt.s64 	%p95, %rd339, %rd188;
	selp.f64 	%fd351, %fd350, %fd269, %p95;
	min.s64 	%rd340, %rd339, %rd188;
$L__BB7_204:
	mov.u32 	%r381, %tid.x;
	setp.ne.s32 	%p212, %r381, 0;
	@%p212 bra 	$L__BB7_206;
	ld.param.u64 	%rd271, [_ZN6thrust24THRUST_300001_SM_1000_NS8cuda_cub4core6detail13_kernel_agentINS1_8__reduce11ReduceAgentINS0_12zip_iteratorIN4cuda3std3__45tupleIJNS0_10device_ptrIdEENS0_17counting_iteratorIlNS0_11use_defaultESF_SF_EEEEEEEPNSB_IJdlEEESJ_lNS1_9__extrema9arg_max_fIdl13AbsComparatorEEEEJSI_SK_lSO_EEEvDpT0__param_1];
	cvta.to.global.u64 	%rd270, %rd271;
	st.global.f64 	[%rd270], %fd351;
	st.global.u64 	[%rd270+8], %rd340;
$L__BB7_206:
	ret;

}
	// .globl	_ZN6thrust24THRUST_300001_SM_1000_NS8cuda_cub4core6detail13_kernel_agentINS1_8__reduce11ReduceAgentINS0_12zip_iteratorIN4cuda3std3__45tupleIJNS0_10device_ptrIdEENS0_17counting_iteratorIlNS0_11use_defaultESF_SF_EEEEEEEPNSB_IJdlEEESJ_lNS1_9__extrema9arg_max_fIdl13AbsComparatorEEEEJSI_SK_lN3cub18CUB_300001_SM_100013GridEvenShareIlEENSR_9GridQueueIyEESO_EEEvDpT0_
.visible .entry _ZN6thrust24THRUST_300001_SM_1000_NS8cuda_cub4core6detail13_kernel_agentINS1_8__reduce11ReduceAgentINS0_12zip_iteratorIN4cuda3std3__45tupleIJNS0_10device_ptrIdEENS0_17counting_iteratorIlNS0_11use_defaultESF_SF_EEEEEEEPNSB_IJdlEEESJ_lNS1_9__extrema9arg_max_fIdl13AbsComparatorEEEEJSI_SK_lN3cub18CUB_300001_SM_100013GridEvenShareIlEENSR_9GridQueueIyEESO_EEEvDpT0_(
	.param .align 8 .b8 _ZN6thrust24THRUST_300001_SM_1000_NS8cuda_cub4core6detail13_kernel_agentINS1_8__reduce11ReduceAgentINS0_12zip_iteratorIN4cuda3std3__45tupleIJNS0_10device_ptrIdEENS0_17counting_iteratorIlNS0_11use_defaultESF_SF_EEEEEEEPNSB_IJdlEEESJ_lNS1_9__extrema9arg_max_fIdl13AbsComparatorEEEEJSI_SK_lN3cub18CUB_300001_SM_100013GridEvenShareIlEENSR_9GridQueueIyEESO_EEEvDpT0__param_0[16],
	.param .u64 .ptr .align 1 _ZN6thrust24THRUST_300001_SM_1000_NS8cuda_cub4core6detail13_kernel_agentINS1_8__reduce11ReduceAgentINS0_12zip_iteratorIN4cuda3std3__45tupleIJNS0_10device_ptrIdEENS0_17counting_iteratorIlNS0_11use_defaultESF_SF_EEEEEEEPNSB_IJdlEEESJ_lNS1_9__extrema9arg_max_fIdl13AbsComparatorEEEEJSI_SK_lN3cub18CUB_300001_SM_100013GridEvenShareIlEENSR_9GridQueueIyEESO_EEEvDpT0__param_1,
	.param .u64 _ZN6thrust24THRUST_300001_SM_1000_NS8cuda_cub4core6detail13_kernel_agentINS1_8__reduce11ReduceAgentINS0_12zip_iteratorIN4cuda3std3__45tupleIJNS0_10device_ptrIdEENS0_17counting_iteratorIlNS0_11use_defaultESF_SF_EEEEEEEPNSB_IJdlEEESJ_lNS1_9__extrema9arg_max_fIdl13AbsComparatorEEEEJSI_SK_lN3cub18CUB_300001_SM_100013GridEvenShareIlEENSR_9GridQueueIyEESO_EEEvDpT0__param_2,
	.param .align 8 .b8 _ZN6thrust24THRUST_300001_SM_1000_NS8cuda_cub4core6detail13_kernel_agentINS1_8__reduce11ReduceAgentINS0_12zip_iteratorIN4cuda3std3__45tupleIJNS0_10device_ptrIdEENS0_17counting_iteratorIlNS0_11use_defaultESF_SF_EEEEEEEPNSB_IJdlEEESJ_lNS1_9__extrema9arg_max_fIdl13AbsComparatorEEEEJSI_SK_lN3cub18CUB_300001_SM_100013GridEvenShareIlEENSR_9GridQueueIyEESO_EEEvDpT0__param_3[72],
	.param .align 8 .b8 _ZN6thrust24THRUST_300001_SM_1000_NS8cuda_cub4core6detail13_kernel_agentINS1_8__reduce11ReduceAgentINS0_12zip_iteratorIN4cuda3std3__45tupleIJNS0_10device_ptrIdEENS0_17counting_iteratorIlNS0_11use_defaultESF_SF_EEEEEEEPNSB_IJdlEEESJ_lNS1_9__extrema9arg_max_fIdl13AbsComparatorEEEEJSI_SK_lN3cub18CUB_300001_SM_100013GridEvenShareIlEENSR_9GridQueueIyEESO_EEEvDpT0__param_4[8],
	.param .align 1 .b8 _ZN6thrust24THRUST_300001_SM_1000_NS8cuda_cub4core6detail13_kernel_agentINS1_8__reduce11ReduceAgentINS0_12zip_iteratorIN4cuda3std3__45tupleIJNS0_10device_ptrIdEENS0_17counting_iteratorIlNS0_11use_defaultESF_SF_EEEEEEEPNSB_IJdlEEESJ_lNS1_9__extrema9arg_max_fIdl13AbsComparatorEEEEJSI_SK_lN3cub18CUB_300001_SM_100013GridEvenShareIlEENSR_9GridQueueIyEESO_EEEvDpT0__param_5[1]
)
.maxntid 256
{
	.reg .pred 	%p<215>;
	.reg .b32 	%r<399>;
	.reg .b64 	%rd<356>;
	.reg .b64 	%fd<352>;

	ld.param.u64 	%rd196, [_ZN6thrust24THRUST_300001_SM_1000_NS8cuda_cub4core6detail13_kernel_agentINS1_8__reduce11ReduceAgentINS0_12zip_iteratorIN4cuda3std3__45tupleIJNS0_10device_ptrIdEENS0_17counting_iteratorIlNS0_11use_defaultESF_SF_EEEEEEEPNSB_IJdlEEESJ_lNS1_9__extrema9arg_max_fIdl13AbsComparatorEEEEJSI_SK_lN3cub18CUB_300001_SM_100013GridEvenShareIlEENSR_9GridQueueIyEESO_EEEvDpT0__param_0+8];
	ld.param.u64 	%rd195, [_ZN6thrust24THRUST_300001_SM_1000_NS8cuda_cub4core6detail13_kernel_agentINS1_8__reduce11ReduceAgentINS0_12zip_iteratorIN4cuda3std3__45tupleIJNS0_10device_ptrIdEENS0_17counting_iteratorIlNS0_11use_defaultESF_SF_EEEEEEEPNSB_IJdlEEESJ_lNS1_9__extrema9arg_max_fIdl13AbsComparatorEEEEJSI_SK_lN3cub18CUB_300001_SM_100013GridEvenShareIlEENSR_9GridQueueIyEESO_EEEvDpT0__param_0];
	ld.param.u64 	%rd199, [_ZN6thrust24THRUST_300001_SM_1000_NS8cuda_cub4core6detail13_kernel_agentINS1_8__reduce11ReduceAgentINS0_12zip_iteratorIN4cuda3std3__45tupleIJNS0_10device_ptrIdEENS0_17counting_iteratorIlNS0_11use_defaultESF_SF_EEEEEEEPNSB_IJdlEEESJ_lNS1_9__extrema9arg_max_fIdl13AbsComparatorEEEEJSI_SK_lN3cub18CUB_300001_SM_100013GridEvenShareIlEENSR_9GridQueueIyEESO_EEEvDpT0__param_4];
	ld.param.u64 	%rd198, [_ZN6thrust24THRUST_300001_SM_1000_NS8cuda_cub4core6detail13_kernel_agentINS1_8__reduce11ReduceAgentINS0_12zip_iteratorIN4cuda3std3__45tupleIJNS0_10device_ptrIdEENS0_17counting_iteratorIlNS0_11use_defaultESF_SF_EEEEEEEPNSB_IJdlEEESJ_lNS1_9__extrema9arg_max_fIdl13AbsComparatorEEEEJSI_SK_lN3cub18CUB_300001_SM_100013GridEvenShareIlEENSR_9GridQueueIyEESO_EEEvDpT0__param_2];
	cvta.to.global.u64 	%rd1, %rd199;
	cvta.to.global.u64 	%rd2, %rd195;
	mov.u32 	%r1, %ctaid.x;
	mul.lo.s32 	%r33, %r1, 1280;
	cvt.u64.u32 	%rd4, %r33;
	mov.u32 	%r34, %nctaid.x;
	mul.lo.s32 	%r35, %r34, 1280;
	cvt.u64.u32 	%rd5, %r35;
	add.s64 	%rd200, %rd4, 1280;
	setp.le.s64 	%p1, %rd200, %rd198;
	@%p1 bra 	$L__BB8_121;
	cvt.u32.u64 	%r159, %rd4;
	cvt.u32.u64 	%r2, %rd198;
	sub.s32 	%r3, %r2, %r159;
	mov.u32 	%r4, %tid.x;
	setp.ge.s32 	%p98, %r4, %r3;
	mov.f64 	%fd298, 0d0000000000000000;
	mov.b64 	%rd298, 0;
	mov.u32 	%r393, %r4;
	@%p98 bra 	$L__BB8_3;
	cvt.u64.u32 	%rd246, %r4;
	add.s64 	%rd247, %rd4, %rd246;
	shl.b64 	%rd248, %rd247, 3;
	add.s64 	%rd249, %rd2, %rd248;
	add.s64 	%rd298, %rd196, %rd247;
	ld.global.f64 	%fd298, [%rd249];
	add.s32 	%r393, %r4, 256;
$L__BB8_3:
	setp.ge.s32 	%p99, %r393, %r3;
	@%p99 bra 	$L__BB8_25;
	not.b32 	%r161, %r393;
	add.s32 	%r162, %r161, %r2;
	sub.s32 	%r7, %r162, %r159;
	and.b32  	%r163, %r7, 768;
	setp.eq.s32 	%p100, %r163, 768;
	@%p100 bra 	$L__BB8_10;
	cvt.u64.u32 	%rd251, %r393;
	add.s64 	%rd252, %rd251, %rd4;
	add.s64 	%rd289, %rd252, %rd196;
	shl.b64 	%rd253, %rd252, 3;
	add.s64 	%rd288, %rd2, %rd253;
	shr.u32 	%r164, %r7, 8;
	add.s32 	%r165, %r164, 1;
	and.b32  	%r166, %r165, 3;
	neg.s32 	%r391, %r166;
$L__BB8_6:
	.pragma "nounroll";
	mov.u64 	%rd12, %rd298;
	mov.f64 	%fd3, %fd298;
	ld.global.f64 	%fd4, [%rd288];
	abs.f64 	%fd5, %fd3;
	abs.f64 	%fd6, %fd4;
	setp.lt.f64 	%p101, %fd5, %fd6;
	mov.u64 	%rd298, %rd289;
	mov.f64 	%fd298, %fd4;
	@%p101 bra 	$L__BB8_9;
	setp.lt.f64 	%p102, %fd6, %fd5;
	mov.u64 	%rd298, %rd12;
	mov.f64 	%fd298, %fd3;
	@%p102 bra 	$L__BB8_9;
	setp.lt.s64 	%p103, %rd12, %rd289;
	min.s64 	%rd298, %rd12, %rd289;
	selp.f64 	%fd298, %fd3, %fd4, %p103;
$L__BB8_9:
	add.s32 	%r393, %r393, 256;
	add.s64 	%rd289, %rd289, 256;
	add.s64 	%rd288, %rd288, 2048;
	add.s32 	%r391, %r391, 1;
	setp.ne.s32 	%p104, %r391, 0;
	@%p104 bra 	$L__BB8_6;
$L__BB8_10:
	setp.lt.u32 	%p105, %r7, 768;
	@%p105 bra 	$L__BB8_25;
	add.s32 	%r394, %r393, 512;
$L__BB8_12:
	mov.u32 	%r15, %r394;
	add.s32 	%r167, %r15, -512;
	cvt.s64.s32 	%rd254, %r167;
	add.s64 	%rd255, %rd254, %rd4;
	shl.b64 	%rd256, %rd255, 3;
	add.s64 	%rd20, %rd2, %rd256;
	add.s64 	%rd21, %rd255, %rd196;
	ld.global.f64 	%fd12, [%rd20];
	abs.f64 	%fd13, %fd298;
	abs.f64 	%fd14, %fd12;
	setp.lt.f64 	%p106, %fd13, %fd14;
	mov.u64 	%rd295, %rd21;
	mov.f64 	%fd295, %fd12;
	@%p106 bra 	$L__BB8_15;
	setp.lt.f64 	%p107, %fd14, %fd13;
	mov.u64 	%rd295, %rd298;
	mov.f64 	%fd295, %fd298;
	@%p107 bra 	$L__BB8_15;
	setp.lt.s64 	%p108, %rd298, %rd21;
	min.s64 	%rd295, %rd298, %rd21;
	selp.f64 	%fd295, %fd298, %fd12, %p108;
$L__BB8_15:
	add.s32 	%r168, %r15, -256;
	cvt.s64.s32 	%rd257, %r168;
	add.s64 	%rd258, %rd257, %rd4;
	add.s64 	%rd24, %rd258, %rd196;
	ld.global.f64 	%fd17, [%rd20+2048];
	abs.f64 	%fd18, %fd295;
	abs.f64 	%fd19, %fd17;
	setp.lt.f64 	%p109, %fd18, %fd19;
	mov.u64 	%rd296, %rd24;
	mov.f64 	%fd296, %fd17;
	@%p109 bra 	$L__BB8_18;
	setp.lt.f64 	%p110, %fd19, %fd18;
	mov.u64 	%rd296, %rd295;
	mov.f64 	%fd296, %fd295;
	@%p110 bra 	$L__BB8_18;
	setp.lt.s64 	%p111, %rd295, %rd24;
	min.s64 	%rd296, %rd295, %rd24;
	selp.f64 	%fd296, %fd295, %fd17, %p111;
$L__BB8_18:
	cvt.s64.s32 	%rd259, %r15;
	add.s64 	%rd260, %rd259, %rd4;
	add.s64 	%rd27, %rd260, %rd196;
	ld.global.f64 	%fd22, [%rd20+4096];
	abs.f64 	%fd23, %fd296;
	abs.f64 	%fd24, %fd22;
	setp.lt.f64 	%p112, %fd23, %fd24;
	mov.u64 	%rd297, %rd27;
	mov.f64 	%fd297, %fd22;
	@%p112 bra 	$L__BB8_21;
	setp.lt.f64 	%p113, %fd24, %fd23;
	mov.u64 	%rd297, %rd296;
	mov.f64 	%fd297, %fd296;
	@%p113 bra 	$L__BB8_21;
	setp.lt.s64 	%p114, %rd296, %rd27;
	min.s64 	%rd297, %rd296, %rd27;
	selp.f64 	%fd297, %fd296, %fd22, %p114;
$L__BB8_21:
	add.s32 	%r169, %r15, 256;
	cvt.s64.s32 	%rd261, %r169;
	add.s64 	%rd262, %rd261, %rd4;
	add.s64 	%rd30, %rd262, %rd196;
	ld.global.f64 	%fd27, [%rd20+6144];
	abs.f64 	%fd28, %fd297;
	abs.f64 	%fd29, %fd27;
	setp.lt.f64 	%p115, %fd28, %fd29;
	mov.u64 	%rd298, %rd30;
	mov.f64 	%fd298, %fd27;
	@%p115 bra 	$L__BB8_24;
	setp.lt.f64 	%p116, %fd29, %fd28;
	mov.u64 	%rd298, %rd297;
	mov.f64 	%fd298, %fd297;
	@%p116 bra 	$L__BB8_24;
	setp.lt.s64 	%p117, %rd297, %rd30;
	min.s64 	%rd298, %rd297, %rd30;
	selp.f64 	%fd298, %fd297, %fd27, %p117;
$L__BB8_24:
	add.s32 	%r394, %r15, 1024;
	add.s32 	%r170, %r15, 512;
	setp.lt.s32 	%p118, %r170, %r3;
	@%p118 bra 	$L__BB8_12;
$L__BB8_25:
	setp.lt.s32 	%p119, %r3, 256;
	@%p119 bra 	$L__BB8_70;
	// begin inline asm
	mov.u32 %r284, %laneid;
	// end inline asm
	mov.b64 	%rd273, %fd298;
	mov.b64 	{%r286, %r291}, %rd273;
	mov.b32 	%r302, 1;
	mov.b32 	%r303, 31;
	mov.b32 	%r304, -1;
	// begin inline asm
	shfl.sync.down.b32 %r285, %r286, %r302, %r303, %r304;
	// end inline asm
	// begin inline asm
	shfl.sync.down.b32 %r290, %r291, %r302, %r303, %r304;
	// end inline asm
	mov.b64 	%rd274, {%r285, %r290};
	mov.b64 	%fd33, %rd274;
	mov.b64 	{%r296, %r301}, %rd298;
	// begin inline asm
	shfl.sync.down.b32 %r295, %r296, %r302, %r303, %r304;
	// end inline asm
	// begin inline asm
	shfl.sync.down.b32 %r300, %r301, %r302, %r303, %r304;
	// end inline asm
	mov.b64 	%rd34, {%r295, %r300};
	setp.gt.s32 	%p171, %r284, 30;
	mov.u64 	%rd300, %rd298;
	mov.f64 	%fd300, %fd298;
	@%p171 bra 	$L__BB8_30;
	abs.f64 	%fd34, %fd298;
	abs.f64 	%fd35, %fd33;
	setp.lt.f64 	%p172, %fd34, %fd35;
	mov.u64 	%rd300, %rd34;
	mov.f64 	%fd300, %fd33;
	@%p172 bra 	$L__BB8_30;
	setp.lt.f64 	%p173, %fd35, %fd34;
	mov.u64 	%rd300, %rd298;
	mov.f64 	%fd300, %fd298;
	@%p173 bra 	$L__BB8_30;
	setp.lt.s64 	%p174, %rd298, %rd34;
	min.s64 	%rd300, %rd298, %rd34;
	selp.f64 	%fd300, %fd298, %fd33, %p174;
$L__BB8_30:
	mov.b64 	%rd275, %fd300;
	mov.b64 	{%r306, %r311}, %rd275;
	mov.b32 	%r322, 2;
	mov.b32 	%r323, 31;
	mov.b32 	%r324, -1;
	// begin inline asm
	shfl.sync.down.b32 %r305, %r306, %r322, %r323, %r324;
	// end inline asm
	// begin inline asm
	shfl.sync.down.b32 %r310, %r311, %r322, %r323, %r324;
	// end inline asm
	mov.b64 	%rd276, {%r305, %r310};
	mov.b64 	%fd38, %rd276;
	mov.b64 	{%r316, %r321}, %rd300;
	// begin inline asm
	shfl.sync.down.b32 %r315, %r316, %r322, %r323, %r324;
	// end inline asm
	// begin inline asm
	shfl.sync.down.b32 %r320, %r321, %r322, %r323, %r324;
	// end inline asm
	mov.b64 	%rd37, {%r315, %r320};
	setp.gt.s32 	%p175, %r284, 29;
	mov.u64 	%rd301, %rd300;
	mov.f64 	%fd301, %fd300;
	@%p175 bra 	$L__BB8_34;
	abs.f64 	%fd39, %fd300;
	abs.f64 	%fd40, %fd38;
	setp.lt.f64 	%p176, %fd39, %fd40;
	mov.u64 	%rd301, %rd37;
	mov.f64 	%fd301, %fd38;
	@%p176 bra 	$L__BB8_34;
	setp.lt.f64 	%p177, %fd40, %fd39;
	mov.u64 	%rd301, %rd300;
	mov.f64 	%fd301, %fd300;
	@%p177 bra 	$L__BB8_34;
	setp.lt.s64 	%p178, %rd300, %rd37;
	min.s64 	%rd301, %rd300, %rd37;
	selp.f64 	%fd301, %fd300, %fd38, %p178;
$L__BB8_34:
	mov.b64 	%rd277, %fd301;
	mov.b64 	{%r326, %r331}, %rd277;
	mov.b32 	%r342, 4;
	mov.b32 	%r343, 31;
	mov.b32 	%r344, -1;
	// begin inline asm
	shfl.sync.down.b32 %r325, %r326, %r342, %r343, %r344;
	// end inline asm
	// begin inline asm
	shfl.sync.down.b32 %r330, %r331, %r342, %r343, %r344;
	// end inline asm
	mov.b64 	%rd278, {%r325, %r330};
	mov.b64 	%fd43, %rd278;
	mov.b64 	{%r336, %r341}, %rd301;
	// begin inline asm
	shfl.sync.down.b32 %r335, %r336, %r342, %r343, %r344;
	// end inline asm
	// begin inline asm
	shfl.sync.down.b32 %r340, %r341, %r342, %r343, %r344;
	// end inline asm
	mov.b64 	%rd40, {%r335, %r340};
	setp.gt.s32 	%p179, %r284, 27;
	mov.u64 	%rd302, %rd301;
	mov.f64 	%fd302, %fd301;
	@%p179 bra 	$L__BB8_38;
	abs.f64 	%fd44, %fd301;
	abs.f64 	%fd45, %fd43;
	setp.lt.f64 	%p180, %fd44, %fd45;
	mov.u64 	%rd302, %rd40;
	mov.f64 	%fd302, %fd43;
	@%p180 bra 	$L__BB8_38;
	setp.lt.f64 	%p181, %fd45, %fd44;
	mov.u64 	%rd302, %rd301;
	mov.f64 	%fd302, %fd301;
	@%p181 bra 	$L__BB8_38;
	setp.lt.s64 	%p182, %rd301, %rd40;
	min.s64 	%rd302, %rd301, %rd40;
	selp.f64 	%fd302, %fd301, %fd43, %p182;
$L__BB8_38:
	mov.b64 	%rd279, %fd302;
	mov.b64 	{%r346, %r351}, %rd279;
	mov.b32 	%r362, 8;
	mov.b32 	%r363, 31;
	mov.b32 	%r364, -1;
	// begin inline asm
	shfl.sync.down.b32 %r345, %r346, %r362, %r363, %r364;
	// end inline asm
	// begin inline asm
	shfl.sync.down.b32 %r350, %r351, %r362, %r363, %r364;
	// end inline asm
	mov.b64 	%rd280, {%r345, %r350};
	mov.b64 	%fd48, %rd280;
	mov.b64 	{%r356, %r361}, %rd302;
	// begin inline asm
	shfl.sync.down.b32 %r355, %r356, %r362, %r363, %r364;
	// end inline asm
	// begin inline asm
	shfl.sync.down.b32 %r360, %r361, %r362, %r363, %r364;
	// end inline asm
	mov.b64 	%rd43, {%r355, %r360};
	setp.gt.s32 	%p183, %r284, 23;
	mov.u64 	%rd303, %rd302;
	mov.f64 	%fd303, %fd302;
	@%p183 bra 	$L__BB8_42;
	abs.f64 	%fd49, %fd302;
	abs.f64 	%fd50, %fd48;
	setp.lt.f64 	%p184, %fd49, %fd50;
	mov.u64 	%rd303, %rd43;
	mov.f64 	%fd303, %fd48;
	@%p184 bra 	$L__BB8_42;
	setp.lt.f64 	%p185, %fd50, %fd49;
	mov.u64 	%rd303, %rd302;
	mov.f64 	%fd303, %fd302;
	@%p185 bra 	$L__BB8_42;
	setp.lt.s64 	%p186, %rd302, %rd43;
	min.s64 	%rd303, %rd302, %rd43;
	selp.f64 	%fd303, %fd302, %fd48, %p186;
$L__BB8_42:
	mov.b64 	%rd281, %fd303;
	mov.b64 	{%r366, %r371}, %rd281;
	mov.b32 	%r382, 16;
	mov.b32 	%r383, 31;
	mov.b32 	%r384, -1;
	// begin inline asm
	shfl.sync.down.b32 %r365, %r366, %r382, %r383, %r384;
	// end inline asm
	// begin inline asm
	shfl.sync.down.b32 %r370, %r371, %r382, %r383, %r384;
	// end inline asm
	mov.b64 	%rd282, {%r365, %r370};
	mov.b64 	%fd53, %rd282;
	mov.b64 	{%r376, %r381}, %rd303;
	// begin inline asm
	shfl.sync.down.b32 %r375, %r376, %r382, %r383, %r384;
	// end inline asm
	// begin inline asm
	shfl.sync.down.b32 %r380, %r381, %r382, %r383, %r384;
	// end inline asm
	mov.b64 	%rd46, {%r375, %r380};
	setp.gt.s32 	%p187, %r284, 15;
	mov.u64 	%rd355, %rd303;
	mov.f64 	%fd351, %fd303;
	@%p187 bra 	$L__BB8_46;
	abs.f64 	%fd54, %fd303;
	abs.f64 	%fd55, %fd53;
	setp.lt.f64 	%p188, %fd54, %fd55;
	mov.u64 	%rd355, %rd46;
	mov.f64 	%fd351, %fd53;
	@%p188 bra 	$L__BB8_46;
	setp.lt.f64 	%p189, %fd55, %fd54;
	mov.u64 	%rd355, %rd303;
	mov.f64 	%fd351, %fd303;
	@%p189 bra 	$L__BB8_46;
	setp.lt.s64 	%p190, %rd303, %rd46;
	min.s64 	%rd355, %rd303, %rd46;
	selp.f64 	%fd351, %fd303, %fd53, %p190;
$L__BB8_46:
	setp.ne.s32 	%p191, %r284, 0;
	@%p191 bra 	$L__BB8_48;
	shr.u32 	%r385, %r4, 1;
	and.b32  	%r386, %r385, 496;
	mov.u32 	%r387, _ZN6thrust24THRUST_300001_SM_1000_NS8cuda_cub4core6detail5shmemE;
	add.s32 	%r388, %r387, %r386;
	st.shared.f64 	[%r388+8], %fd351;
	st.shared.u64 	[%r388+16], %rd355;
$L__BB8_48:
	bar.sync 	0;
	setp.ne.s32 	%p192, %r4, 0;
	@%p192 bra 	$L__BB8_208;
	ld.shared.f64 	%fd58, [_ZN6thrust24THRUST_300001_SM_1000_NS8cuda_cub4core6detail5shmemE+24];
	ld.shared.u64 	%rd49, [_ZN6thrust24THRUST_300001_SM_1000_NS8cuda_cub4core6detail5shmemE+32];
	abs.f64 	%fd59, %fd351;
	abs.f64 	%fd60, %fd58;
	setp.lt.f64 	%p193, %fd59, %fd60;
	mov.u64 	%rd305, %rd49;
	mov.f64 	%fd305, %fd58;
	@%p193 bra 	$L__BB8_52;
	setp.lt.f64 	%p194, %fd60, %fd59;
	mov.u64 	%rd305, %rd355;
	mov.f64 	%fd305, %fd351;
	@%p194 bra 	$L__BB8_52;
	setp.lt.s64 	%p195, %rd355, %rd49;
	min.s64 	%rd305, %rd355, %rd49;
	selp.f64 	%fd305, %fd351, %fd58, %p195;
$L__BB8_52:
	ld.shared.f64 	%fd63, [_ZN6thrust24THRUST_300001_SM_1000_NS8cuda_cub4core6detail5shmemE+40];
	ld.shared.u64 	%rd52, [_ZN6thrust24THRUST_300001_SM_1000_NS8cuda_cub4core6detail5shmemE+48];
	abs.f64 	%fd64, %fd305;
	abs.f64 	%fd65, %fd63;
	setp.lt.f64 	%p196, %fd64, %fd65;
	mov.u64 	%rd306, %rd52;
	mov.f64 	%fd306, %fd63;
	@%p196 bra 	$L__BB8_55;
	setp.lt.f64 	%p197, %fd65, %fd64;
	mov.u64 	%rd306, %rd305;
	mov.f64 	%fd306, %fd305;
	@%p197 bra 	$L__BB8_55;
	setp.lt.s64 	%p198, %rd305, %rd52;
	min.s64 	%rd306, %rd305, %rd52;
	selp.f64 	%fd306, %fd305, %fd63, %p198;
$L__BB8_55:
	ld.shared.f64 	%fd68, [_ZN6thrust24THRUST_300001_SM_1000_NS8cuda_cub4core6detail5shmemE+56];
	ld.shared.u64 	%rd55, [_ZN6thrust24THRUST_300001_SM_1000_NS8cuda_cub4core6detail5shmemE+64];
	abs.f64 	%fd69, %fd306;
	abs.f64 	%fd70, %fd68;
	setp.lt.f64 	%p199, %fd69, %fd70;
	mov.u64 	%rd307, %rd55;
	mov.f64 	%fd307, %fd68;
	@%p199 bra 	$L__BB8_58;
	setp.lt.f64 	%p200, %fd70, %fd69;
	mov.u64 	%rd307, %rd306;
	mov.f64 	%fd307, %fd306;
	@%p200 bra 	$L__BB8_58;
	setp.lt.s64 	%p201, %rd306, %rd55;
	min.s64 	%rd307, %rd306, %rd55;
	selp.f64 	%fd307, %fd306, %fd68, %p201;
$L__BB8_58:
	ld.shared.f64 	%fd73, [_ZN6thrust24THRUST_300001_SM_1000_NS8cuda_cub4core6detail5shmemE+72];
	ld.shared.u64 	%rd58, [_ZN6thrust24THRUST_300001_SM_1000_NS8cuda_cub4core6detail5shmemE+80];
	abs.f64 	%fd74, %fd307;
	abs.f64 	%fd75, %fd73;
	setp.lt.f64 	%p202, %fd74, %fd75;
	mov.u64 	%rd308, %rd58;
	mov.f64 	%fd308, %fd73;
	@%p202 bra 	$L__BB8_61;
	setp.lt.f64 	%p203, %fd75, %fd74;
	mov.u64 	%rd308, %rd307;
	mov.f64 	%fd308, %fd307;
	@%p203 bra 	$L__BB8_61;
	setp.lt.s64 	%p204, %rd307, %rd58;
	min.s64 	%rd308, %rd307, %rd58;
	selp.f64 	%fd308, %fd307, %fd73, %p204;
$L__BB8_61:
	ld.shared.f64 	%fd78, [_ZN6thrust24THRUST_300001_SM_1000_NS8cuda_cub4core6detail5shmemE+88];
	ld.shared.u64 	%rd61, [_ZN6thrust24THRUST_300001_SM_1000_NS8cuda_cub4core6detail5shmemE+96];
	abs.f64 	%fd79, %fd308;
	abs.f64 	%fd80, %fd78;
	setp.lt.f64 	%p205, %fd79, %fd80;
	mov.u64 	%rd309, %rd61;
	mov.f64 	%fd309, %fd78;
	@%p205 bra 	$L__BB8_64;
	setp.lt.f64 	%p206, %fd80, %fd79;
	mov.u64 	%rd309, %rd308;
	mov.f64 	%fd309, %fd308;
	@%p206 bra 	$L__BB8_64;
	setp.lt.s64 	%p207, %rd308, %rd61;
	min.s64 	%rd309, %rd308, %rd61;
	selp.f64 	%fd309, %fd308, %fd78, %p207;
$L__BB8_64:
	ld.shared.f64 	%fd83, [_ZN6thrust24THRUST_300001_SM_1000_NS8cuda_cub4core6detail5shmemE+104];
	ld.shared.u64 	%rd64, [_ZN6thrust24THRUST_300001_SM_1000_NS8cuda_cub4core6detail5shmemE+112];
	abs.f64 	%fd84, %fd309;
	abs.f64 	%fd85, %fd83;
	setp.lt.f64 	%p208, %fd84, %fd85;
	mov.u64 	%rd310, %rd64;
	mov.f64 	%fd310, %fd83;
	@%p208 bra 	$L__BB8_67;
	setp.lt.f64 	%p209, %fd85, %fd84;
	mov.u64 	%rd310, %rd309;
	mov.f64 	%fd310, %fd309;
	@%p209 bra 	$L__BB8_67;
	setp.lt.s64 	%p210, %rd309, %rd64;
	min.s64 	%rd310, %rd309, %rd64;
	selp.f64 	%fd310, %fd309, %fd83, %p210;
$L__BB8_67:
	ld.shared.f64 	%fd88, [_ZN6thrust24THRUST_300001_SM_1000_NS8cuda_cub4core6detail5shmemE+120];
	ld.shared.u64 	%rd67, [_ZN6thrust24THRUST_300001_SM_1000_NS8cuda_cub4core6detail5shmemE+128];
	abs.f64 	%fd89, %fd310;
	abs.f64 	%fd90, %fd88;
	setp.lt.f64 	%p211, %fd89, %fd90;
	mov.u64 	%rd355, %rd67;
	mov.f64 	%fd351, %fd88;
	@%p211 bra 	$L__BB8_208;
	setp.lt.f64 	%p212, %fd90, %fd89;
	mov.u64 	%rd355, %rd310;
	mov.f64 	%fd351, %fd310;
	@%p212 bra 	$L__BB8_208;
	setp.lt.s64 	%p213, %rd310, %rd67;
	min.s64 	%rd355, %rd310, %rd67;
	selp.f64 	%fd351, %fd310, %fd88, %p213;
	bra.uni 	$L__BB8_208;
$L__BB8_70:
	// begin inline asm
	mov.u32 %r171, %laneid;
	// end inline asm
	and.b32  	%r192, %r4, 992;
	add.s32 	%r193, %r192, 32;
	setp.gt.s32 	%p120, %r193, %r3;
	not.b32 	%r194, %r192;
	add.s32 	%r195, %r3, %r194;
	selp.b32 	%r190, %r195, 31, %p120;
	mov.b64 	%rd263, %fd298;
	mov.b64 	{%r173, %r178}, %rd263;
	mov.b32 	%r189, 1;
	mov.b32 	%r191, -1;
	// begin inline asm
	shfl.sync.down.b32 %r172, %r173, %r189, %r190, %r191;
	// end inline asm
	// begin inline asm
	shfl.sync.down.b32 %r177, %r178, %r189, %r190, %r191;
	// end inline asm
	mov.b64 	%rd264, {%r172, %r177};
	mov.b64 	%fd92, %rd264;
	mov.b64 	{%r183, %r188}, %rd298;
	// begin inline asm
	shfl.sync.down.b32 %r182, %r183, %r189, %r190, %r191;
	// end inline asm
	// begin inline asm
	shfl.sync.down.b32 %r187, %r188, %r189, %r190, %r191;
	// end inline asm
	mov.b64 	%rd69, {%r182, %r187};
	setp.ge.s32 	%p121, %r171, %r190;
	mov.u64 	%rd311, %rd298;
	mov.f64 	%fd311, %fd298;
	@%p121 bra 	$L__BB8_74;
	abs.f64 	%fd93, %fd298;
	abs.f64 	%fd94, %fd92;
	setp.lt.f64 	%p122, %fd93, %fd94;
	mov.u64 	%rd311, %rd69;
	mov.f64 	%fd311, %fd92;
	@%p122 bra 	$L__BB8_74;
	setp.lt.f64 	%p123, %fd94, %fd93;
	mov.u64 	%rd311, %rd298;
	mov.f64 	%fd311, %fd298;
	@%p123 bra 	$L__BB8_74;
	setp.lt.s64 	%p124, %rd298, %rd69;
	min.s64 	%rd311, %rd298, %rd69;
	selp.f64 	%fd311, %fd298, %fd92, %p124;
$L__BB8_74:
	mov.b64 	%rd265, %fd311;
	mov.b64 	{%r197, %r202}, %rd265;
	mov.b32 	%r213, 2;
	mov.b32 	%r215, -1;
	// begin inline asm
	shfl.sync.down.b32 %r196, %r197, %r213, %r190, %r215;
	// end inline asm
	// begin inline asm
	shfl.sync.down.b32 %r201, %r202, %r213, %r190, %r215;
	// end inline asm
	mov.b64 	%rd266, {%r196, %r201};
	mov.b64 	%fd97, %rd266;
	mov.b64 	{%r207, %r212}, %rd311;
	// begin inline asm
	shfl.sync.down.b32 %r206, %r207, %r213, %r190, %r215;
	// end inline asm
	// begin inline asm
	shfl.sync.down.b32 %r211, %r212, %r213, %r190, %r215;
	// end inline asm
	mov.b64 	%rd72, {%r206, %r211};
	add.s32 	%r216, %r171, 2;
	setp.gt.s32 	%p125, %r216, %r190;
	mov.u64 	%rd312, %rd311;
	mov.f64 	%fd312, %fd311;
	@%p125 bra 	$L__BB8_78;
	abs.f64 	%fd98, %fd311;
	abs.f64 	%fd99, %fd97;
	setp.lt.f64 	%p126, %fd98, %fd99;
	mov.u64 	%rd312, %rd72;
	mov.f64 	%fd312, %fd97;
	@%p126 bra 	$L__BB8_78;
	setp.lt.f64 	%p127, %fd99, %fd98;
	mov.u64 	%rd312, %rd311;
	mov.f64 	%fd312, %fd311;
	@%p127 bra 	$L__BB8_78;
	setp.lt.s64 	%p128, %rd311, %rd72;
	min.s64 	%rd312, %rd311, %rd72;
	selp.f64 	%fd312, %fd311, %fd97, %p128;
$L__BB8_78:
	mov.b64 	%rd267, %fd312;
	mov.b64 	{%r218, %r223}, %rd267;
	mov.b32 	%r234, 4;
	mov.b32 	%r236, -1;
	// begin inline asm
	shfl.sync.down.b32 %r217, %r218, %r234, %r190, %r236;
	// end inline asm
	// begin inline asm
	shfl.sync.down.b32 %r222, %r223, %r234, %r190, %r236;
	// end inline asm
	mov.b64 	%rd268, {%r217, %r222};
	mov.b64 	%fd102, %rd268;
	mov.b64 	{%r228, %r233}, %rd312;
	// begin inline asm
	shfl.sync.down.b32 %r227, %r228, %r234, %r190, %r236;
	// end inline asm
	// begin inline asm
	shfl.sync.down.b32 %r232, %r233, %r234, %r190, %r236;
	// end inline asm
	mov.b64 	%rd75, {%r227, %r232};
	add.s32 	%r237, %r171, 4;
	setp.gt.s32 	%p129, %r237, %r190;
	mov.u64 	%rd313, %rd312;
	mov.f64 	%fd313, %fd312;
	@%p129 bra 	$L__BB8_82;
	abs.f64 	%fd103, %fd312;
	abs.f64 	%fd104, %fd102;
	setp.lt.f64 	%p130, %fd103, %fd104;
	mov.u64 	%rd313, %rd75;
	mov.f64 	%fd313, %fd102;
	@%p130 bra 	$L__BB8_82;
	setp.lt.f64 	%p131, %fd104, %fd103;
	mov.u64 	%rd313, %rd312;
	mov.f64 	%fd313, %fd312;
	@%p131 bra 	$L__BB8_82;
	setp.lt.s64 	%p132, %rd312, %rd75;
	min.s64 	%rd313, %rd312, %rd75;
	selp.f64 	%fd313, %fd312, %fd102, %p132;
$L__BB8_82:
	mov.b64 	%rd269, %fd313;
	mov.b64 	{%r239, %r244}, %rd269;
	mov.b32 	%r255, 8;
	mov.b32 	%r257, -1;
	// begin inline asm
	shfl.sync.down.b32 %r238, %r239, %r255, %r190, %r257;
	// end inline asm
	// begin inline asm
	shfl.sync.down.b32 %r243, %r244, %r255, %r190, %r257;
	// end inline asm
	mov.b64 	%rd270, {%r238, %r243};
	mov.b64 	%fd107, %rd270;
	mov.b64 	{%r249, %r254}, %rd313;
	// begin inline asm
	shfl.sync.down.b32 %r248, %r249, %r255, %r190, %r257;
	// end inline asm
	// begin inline asm
	shfl.sync.down.b32 %r253, %r254, %r255, %r190, %r257;
	// end inline asm
	mov.b64 	%rd78, {%r248, %r253};
	add.s32 	%r258, %r171, 8;
	setp.gt.s32 	%p133, %r258, %r190;
	mov.u64 	%rd314, %rd313;
	mov.f64 	%fd314, %fd313;
	@%p133 bra 	$L__BB8_86;
	abs.f64 	%fd108, %fd313;
	abs.f64 	%fd109, %fd107;
	setp.lt.f64 	%p134, %fd108, %fd109;
	mov.u64 	%rd314, %rd78;
	mov.f64 	%fd314, %fd107;
	@%p134 bra 	$L__BB8_86;
	setp.lt.f64 	%p135, %fd109, %fd108;
	mov.u64 	%rd314, %rd313;
	mov.f64 	%fd314, %fd313;
	@%p135 bra 	$L__BB8_86;
	setp.lt.s64 	%p136, %rd313, %rd78;
	min.s64 	%rd314, %rd313, %rd78;
	selp.f64 	%fd314, %fd313, %fd107, %p136;
$L__BB8_86:
	mov.b64 	%rd271, %fd314;
	mov.b64 	{%r260, %r265}, %rd271;
	mov.b32 	%r276, 16;
	mov.b32 	%r278, -1;
	// begin inline asm
	shfl.sync.down.b32 %r259, %r260, %r276, %r190, %r278;
	// end inline asm
	// begin inline asm
	shfl.sync.down.b32 %r264, %r265, %r276, %r190, %r278;
	// end inline asm
	mov.b64 	%rd272, {%r259, %r264};
	mov.b64 	%fd112, %rd272;
	mov.b64 	{%r270, %r275}, %rd314;
	// begin inline asm
	shfl.sync.down.b32 %r269, %r270, %r276, %r190, %r278;
	// end inline asm
	// begin inline asm
	shfl.sync.down.b32 %r274, %r275, %r276, %r190, %r278;
	// end inline asm
	mov.b64 	%rd81, {%r269, %r274};
	add.s32 	%r279, %r171, 16;
	setp.gt.s32 	%p137, %r279, %r190;
	mov.u64 	%rd355, %rd314;
	mov.f64 	%fd351, %fd314;
	@%p137 bra 	$L__BB8_90;
	abs.f64 	%fd113, %fd314;
	abs.f64 	%fd114, %fd112;
	setp.lt.f64 	%p138, %fd113, %fd114;
	mov.u64 	%rd355, %rd81;
	mov.f64 	%fd351, %fd112;
	@%p138 bra 	$L__BB8_90;
	setp.lt.f64 	%p139, %fd114, %fd113;
	mov.u64 	%rd355, %rd314;
	mov.f64 	%fd351, %fd314;
	@%p139 bra 	$L__BB8_90;
	setp.lt.s64 	%p140, %rd314, %rd81;
	min.s64 	%rd355, %rd314, %rd81;
	selp.f64 	%fd351, %fd314, %fd112, %p140;
$L__BB8_90:
	setp.ne.s32 	%p141, %r171, 0;
	@%p141 bra 	$L__BB8_92;
	shr.u32 	%r280, %r4, 1;
	and.b32  	%r281, %r280, 496;
	mov.u32 	%r282, _ZN6thrust24THRUST_300001_SM_1000_NS8cuda_cub4core6detail5shmemE;
	add.s32 	%r283, %r282, %r281;
	st.shared.f64 	[%r283+8], %fd351;
	st.shared.u64 	[%r283+16], %rd355;
$L__BB8_92:
	bar.sync 	0;
	setp.ne.s32 	%p142, %r4, 0;
	@%p142 bra 	$L__BB8_208;
	setp.lt.s32 	%p143, %r3, 33;
	mov.f64 	%fd316, %fd351;
	mov.u64 	%rd316, %rd355;
	@%p143 bra 	$L__BB8_97;
	ld.shared.f64 	%fd117, [_ZN6thrust24THRUST_300001_SM_1000_NS8cuda_cub4core6detail5shmemE+24];
	ld.shared.u64 	%rd84, [_ZN6thrust24THRUST_300001_SM_1000_NS8cuda_cub4core6detail5shmemE+32];
	abs.f64 	%fd118, %fd351;
	abs.f64 	%fd119, %fd117;
	setp.lt.f64 	%p144, %fd118, %fd119;
	mov.f64 	%fd316, %fd117;
	mov.u64 	%rd316, %rd84;
	@%p144 bra 	$L__BB8_97;
	setp.lt.f64 	%p145, %fd119, %fd118;
	mov.f64 	%fd316, %fd351;
	mov.u64 	%rd316, %rd355;
	@%p145 bra 	$L__BB8_97;
	setp.lt.s64 	%p146, %rd355, %rd84;
	selp.f64 	%fd316, %fd351, %fd117, %p146;
	min.s64 	%rd316, %rd355, %rd84;
$L__BB8_97:
	setp.lt.s32 	%p147, %r3, 65;
	mov.f64 	%fd317, %fd316;
	mov.u64 	%rd317, %rd316;
	@%p147 bra 	$L__BB8_101;
	ld.shared.f64 	%fd122, [_ZN6thrust24THRUST_300001_SM_1000_NS8cuda_cub4core6detail5shmemE+40];
	ld.shared.u64 	%rd87, [_ZN6thrust24THRUST_300001_SM_1000_NS8cuda_cub4core6detail5shmemE+48];
	abs.f64 	%fd123, %fd316;
	abs.f64 	%fd124, %fd122;
	setp.lt.f64 	%p148, %fd123, %fd124;
	mov.f64 	%fd317, %fd122;
	mov.u64 	%rd317, %rd87;
	@%p148 bra 	$L__BB8_101;
	setp.lt.f64 	%p149, %fd124, %fd123;
	mov.f64 	%fd317, %fd316;
	mov.u64 	%rd317, %rd316;
	@%p149 bra 	$L__BB8_101;
	setp.lt.s64 	%p150, %rd316, %rd87;
	selp.f64 	%fd317, %fd316, %fd122, %p150;
	min.s64 	%rd317, %rd316, %rd87;
$L__BB8_101:
	setp.lt.s32 	%p151, %r3, 97;
	mov.f64 	%fd318, %fd317;
	mov.u64 	%rd318, %rd317;
	@%p151 bra 	$L__BB8_105;
	ld.shared.f64 	%fd127, [_ZN6thrust24THRUST_300001_SM_1000_NS8cuda_cub4core6detail5shmemE+56];
	ld.shared.u64 	%rd90, [_ZN6thrust24THRUST_300001_SM_1000_NS8cuda_cub4core6detail5shmemE+64];
	abs.f64 	%fd128, %fd317;
	abs.f64 	%fd129, %fd127;
	setp.lt.f64 	%p152, %fd128, %fd129;
	mov.f64 	%fd318, %fd127;
	mov.u64 	%rd318, %rd90;
	@%p152 bra 	$L__BB8_105;
	setp.lt.f64 	%p153, %fd129, %fd128;
	mov.f64 	%fd318, %fd317;
	mov.u64 	%rd318, %rd317;
	@%p153 bra 	$L__BB8_105;
	setp.lt.s64 	%p154, %rd317, %rd90;
	selp.f64 	%fd318, %fd317, %fd127, %p154;
	min.s64 	%rd318, %rd317, %rd90;
$L__BB8_105:
	setp.lt.s32 	%p155, %r3, 129;
	mov.f64 	%fd319, %fd318;
	mov.u64 	%rd319, %rd318;
	@%p155 bra 	$L__BB8_109;
	ld.shared.f64 	%fd132, [_ZN6thrust24THRUST_300001_SM_1000_NS8cuda_cub4core6detail5shmemE+72];
	ld.shared.u64 	%rd93, [_ZN6thrust24THRUST_300001_SM_1000_NS8cuda_cub4core6detail5shmemE+80];
	abs.f64 	%fd133, %fd318;
	abs.f64 	%fd134, %fd132;
	setp.lt.f64 	%p156, %fd133, %fd134;
	mov.f64 	%fd319, %fd132;
	mov.u64 	%rd319, %rd93;
	@%p156 bra 	$L__BB8_109;
	setp.lt.f64 	%p157, %fd134, %fd133;
	mov.f64 	%fd319, %fd318;
	mov.u64 	%rd319, %rd318;
	@%p157 bra 	$L__BB8_109;
	setp.lt.s64 	%p158, %rd318, %rd93;
	selp.f64 	%fd319, %fd318, %fd132, %p158;
	min.s64 	%rd319, %rd318, %rd93;
$L__BB8_109:
	setp.lt.s32 	%p159, %r3, 161;
	mov.f64 	%fd320, %fd319;
	mov.u64 	%rd320, %rd319;
	@%p159 bra 	$L__BB8_113;
	ld.shared.f64 	%fd137, [_ZN6thrust24THRUST_300001_SM_1000_NS8cuda_cub4core6detail5shmemE+88];
	ld.shared.u64 	%rd96, [_ZN6thrust24THRUST_300001_SM_1000_NS8cuda_cub4core6detail5shmemE+96];
	abs.f64 	%fd138, %fd319;
	abs.f64 	%fd139, %fd137;
	setp.lt.f64 	%p160, %fd138, %fd139;
	mov.f64 	%fd320, %fd137;
	mov.u64 	%rd320, %rd96;
	@%p160 bra 	$L__BB8_113;
	setp.lt.f64 	%p161, %fd139, %fd138;
	mov.f64 	%fd320, %fd319;
	mov.u64 	%rd320, %rd319;
	@%p161 bra 	$L__BB8_113;
	setp.lt.s64 	%p162, %rd319, %rd96;
	selp.f64 	%fd320, %fd319, %fd137, %p162;
	min.s64 	%rd320, %rd319, %rd96;
$L__BB8_113:
	setp.lt.s32 	%p163, %r3, 193;
	mov.f64 	%fd321, %fd320;
	mov.u64 	%rd321, %rd320;
	@%p163 bra 	$L__BB8_117;
	ld.shared.f64 	%fd142, [_ZN6thrust24THRUST_300001_SM_1000_NS8cuda_cub4core6detail5shmemE+104];
	ld.shared.u64 	%rd99, [_ZN6thrust24THRUST_300001_SM_1000_NS8cuda_cub4core6detail5shmemE+112];
	abs.f64 	%fd143, %fd320;
	abs.f64 	%fd144, %fd142;
	setp.lt.f64 	%p164, %fd143, %fd144;
	mov.f64 	%fd321, %fd142;
	mov.u64 	%rd321, %rd99;
	@%p164 bra 	$L__BB8_117;
	setp.lt.f64 	%p165, %fd144, %fd143;
	mov.f64 	%fd321, %fd320;
	mov.u64 	%rd321, %rd320;
	@%p165 bra 	$L__BB8_117;
	setp.lt.s64 	%p166, %rd320, %rd99;
	selp.f64 	%fd321, %fd320, %fd142, %p166;
	min.s64 	%rd321, %rd320, %rd99;
$L__BB8_117:
	setp.lt.s32 	%p167, %r3, 225;
	mov.u64 	%rd355, %rd321;
	mov.f64 	%fd351, %fd321;
	@%p167 bra 	$L__BB8_208;
	ld.shared.f64 	%fd147, [_ZN6thrust24THRUST_300001_SM_1000_NS8cuda_cub4core6detail5shmemE+120];
	ld.shared.u64 	%rd102, [_ZN6thrust24THRUST_300001_SM_1000_NS8cuda_cub4core6detail5shmemE+128];
	abs.f64 	%fd148, %fd321;
	abs.f64 	%fd149, %fd147;
	setp.lt.f64 	%p168, %fd148, %fd149;
	mov.u64 	%rd355, %rd102;
	mov.f64 	%fd351, %fd147;
	@%p168 bra 	$L__BB8_208;
	setp.lt.f64 	%p169, %fd149, %fd148;
	mov.u64 	%rd355, %rd321;
	mov.f64 	%fd351, %fd321;
	@%p169 bra 	$L__BB8_208;
	setp.lt.s64 	%p170, %rd321, %rd102;
	selp.f64 	%fd351, %fd321, %fd147, %p170;
	min.s64 	%rd355, %rd321, %rd102;
	bra.uni 	$L__BB8_208;
$L__BB8_121:
	mov.u32 	%r20, %tid.x;
	add.s64 	%rd104, %rd196, %rd4;
	cvt.u64.u32 	%rd105, %r20;
	add.s64 	%rd201, %rd105, %rd4;
	cvta.to.global.u64 	%rd202, %rd195;
	shl.b64 	%rd203, %rd201, 3;
	add.s64 	%rd204, %rd202, %rd203;
	ld.global.f64 	%fd274, [%rd204];
	add.s32 	%r36, %r20, 256;
	cvt.u64.u32 	%rd205, %r36;
	ld.global.f64 	%fd275, [%rd204+2048];
	add.s32 	%r37, %r20, 512;
	cvt.u64.u32 	%rd206, %r37;
	ld.global.f64 	%fd276, [%rd204+4096];
	add.s32 	%r38, %r20, 768;
	cvt.u64.u32 	%rd207, %r38;
	ld.global.f64 	%fd277, [%rd204+6144];
	or.b32  	%r39, %r20, 1024;
	cvt.u64.u32 	%rd106, %r39;
	add.s64 	%rd343, %rd104, %rd106;
	ld.global.f64 	%fd339, [%rd204+8192];
	abs.f64 	%fd278, %fd274;
	abs.f64 	%fd279, %fd275;
	setp.geu.f64 	%p2, %fd278, %fd279;
	selp.f64 	%fd280, %fd274, %fd275, %p2;
	selp.b64 	%rd208, %rd105, %rd205, %p2;
	abs.f64 	%fd281, %fd280;
	abs.f64 	%fd282, %fd276;
	setp.geu.f64 	%p3, %fd281, %fd282;
	selp.f64 	%fd283, %fd280, %fd276, %p3;
	selp.b64 	%rd209, %rd208, %rd206, %p3;
	abs.f64 	%fd284, %fd283;
	abs.f64 	%fd285, %fd277;
	setp.geu.f64 	%p4, %fd284, %fd285;
	selp.f64 	%fd152, %fd283, %fd277, %p4;
	selp.b64 	%rd108, %rd209, %rd207, %p4;
	abs.f64 	%fd153, %fd152;
	abs.f64 	%fd154, %fd339;
	setp.lt.f64 	%p5, %fd153, %fd154;
	@%p5 bra 	$L__BB8_123;
	setp.lt.f64 	%p6, %fd154, %fd153;
	setp.lt.u64 	%p7, %rd108, %rd106;
	or.pred  	%p8, %p6, %p7;
	selp.f64 	%fd339, %fd152, %fd339, %p8;
	add.s64 	%rd212, %rd104, %rd108;
	selp.b64 	%rd343, %rd212, %rd343, %p8;
$L__BB8_123:
	setp.le.u64 	%p9, %rd198, %rd5;
	@%p9 bra 	$L__BB8_164;
	setp.ne.s32 	%p10, %r20, 0;
	@%p10 bra 	$L__BB8_126;
	atom.global.add.u64 	%rd213, [%rd1+8], 1280;
	add.s64 	%rd214, %rd213, %rd5;
	st.shared.u64 	[_ZN6thrust24THRUST_300001_SM_1000_NS8cuda_cub4core6detail5shmemE+152], %rd214;
$L__BB8_126:
	bar.sync 	0;
	ld.shared.u64 	%rd331, [_ZN6thrust24THRUST_300001_SM_1000_NS8cuda_cub4core6detail5shmemE+152];
	add.s64 	%rd215, %rd331, 1280;
	setp.gt.s64 	%p11, %rd215, %rd198;
	@%p11 bra 	$L__BB8_141;
	mov.f64 	%fd323, %fd339;
	mov.u64 	%rd324, %rd343;
$L__BB8_128:
	add.s64 	%rd216, %rd331, %rd105;
	cvta.to.global.u64 	%rd217, %rd195;
	shl.b64 	%rd218, %rd216, 3;
	add.s64 	%rd219, %rd217, %rd218;
	add.s64 	%rd325, %rd216, %rd196;
	ld.global.f64 	%fd324, [%rd219];
	add.s64 	%rd326, %rd325, 256;
	ld.global.f64 	%fd325, [%rd219+2048];
	add.s64 	%rd327, %rd325, 512;
	ld.global.f64 	%fd326, [%rd219+4096];
	add.s64 	%rd328, %rd325, 768;
	ld.global.f64 	%fd327, [%rd219+6144];
	add.s64 	%rd343, %rd325, 1024;
	ld.global.f64 	%fd339, [%rd219+8192];
	abs.f64 	%fd163, %fd323;
	abs.f64 	%fd164, %fd324;
	setp.lt.f64 	%p12, %fd163, %fd164;
	@%p12 bra 	$L__BB8_130;
	setp.lt.f64 	%p13, %fd164, %fd163;
	setp.lt.s64 	%p14, %rd324, %rd325;
	or.pred  	%p15, %p13, %p14;
	selp.f64 	%fd324, %fd323, %fd324, %p15;
	selp.b64 	%rd325, %rd324, %rd325, %p15;
$L__BB8_130:
	abs.f64 	%fd167, %fd324;
	abs.f64 	%fd168, %fd325;
	setp.lt.f64 	%p16, %fd167, %fd168;
	@%p16 bra 	$L__BB8_132;
	setp.lt.f64 	%p17, %fd168, %fd167;
	setp.lt.s64 	%p18, %rd325, %rd326;
	or.pred  	%p19, %p17, %p18;
	selp.f64 	%fd325, %fd324, %fd325, %p19;
	selp.b64 	%rd326, %rd325, %rd326, %p19;
$L__BB8_132:
	abs.f64 	%fd171, %fd325;
	abs.f64 	%fd172, %fd326;
	setp.lt.f64 	%p20, %fd171, %fd172;
	@%p20 bra 	$L__BB8_134;
	setp.lt.f64 	%p21, %fd172, %fd171;
	setp.lt.s64 	%p22, %rd326, %rd327;
	or.pred  	%p23, %p21, %p22;
	selp.f64 	%fd326, %fd325, %fd326, %p23;
	selp.b64 	%rd327, %rd326, %rd327, %p23;
$L__BB8_134:
	abs.f64 	%fd175, %fd326;
	abs.f64 	%fd176, %fd327;
	setp.lt.f64 	%p24, %fd175, %fd176;
	@%p24 bra 	$L__BB8_136;
	setp.lt.f64 	%p25, %fd176, %fd175;
	setp.lt.s64 	%p26, %rd327, %rd328;
	or.pred  	%p27, %p25, %p26;
	selp.f64 	%fd327, %fd326, %fd327, %p27;
	selp.b64 	%rd328, %rd327, %rd328, %p27;
$L__BB8_136:
	abs.f64 	%fd179, %fd327;
	abs.f64 	%fd180, %fd339;
	setp.lt.f64 	%p28, %fd179, %fd180;
	@%p28 bra 	$L__BB8_138;
	setp.lt.f64 	%p29, %fd180, %fd179;
	setp.lt.s64 	%p30, %rd328, %rd343;
	or.pred  	%p31, %p29, %p30;
	selp.f64 	%fd339, %fd327, %fd339, %p31;
	selp.b64 	%rd343, %rd328, %rd343, %p31;
$L__BB8_138:
	setp.ne.s32 	%p32, %r20, 0;
	bar.sync 	0;
	@%p32 bra 	$L__BB8_140;
	atom.global.add.u64 	%rd220, [%rd1+8], 1280;
	add.s64 	%rd221, %rd220, %rd5;
	st.shared.u64 	[_ZN6thrust24THRUST_300001_SM_1000_NS8cuda_cub4core6detail5shmemE+152], %rd221;
$L__BB8_140:
	bar.sync 	0;
	ld.shared.u64 	%rd331, [_ZN6thrust24THRUST_300001_SM_1000_NS8cuda_cub4core6detail5shmemE+152];
	add.s64 	%rd222, %rd331, 1280;
	setp.le.s64 	%p33, %rd222, %rd198;
	mov.f64 	%fd323, %fd339;
	mov.u64 	%rd324, %rd343;
	@%p33 bra 	$L__BB8_128;
$L__BB8_141:
	setp.le.s64 	%p34, %rd198, %rd331;
	@%p34 bra 	$L__BB8_164;
	cvt.u32.u64 	%r40, %rd331;
	cvt.u32.u64 	%r41, %rd198;
	sub.s32 	%r21, %r41, %r40;
	setp.ge.s32 	%p35, %r20, %r21;
	@%p35 bra 	$L__BB8_164;
	cvta.to.global.u64 	%rd132, %rd195;
	not.b32 	%r43, %r20;
	add.s32 	%r44, %r43, %r41;
	sub.s32 	%r22, %r44, %r40;
	and.b32  	%r46, %r22, 768;
	setp.eq.s32 	%p36, %r46, 768;
	mov.u32 	%r397, %r20;
	@%p36 bra 	$L__BB8_149;
	add.s64 	%rd224, %rd331, %rd105;
	add.s64 	%rd333, %rd224, %rd196;
	shl.b64 	%rd225, %rd224, 3;
	add.s64 	%rd332, %rd132, %rd225;
	shr.u32 	%r47, %r22, 8;
	add.s32 	%r48, %r47, 1;
	and.b32  	%r49, %r48, 3;
	neg.s32 	%r395, %r49;
	mov.u32 	%r397, %r20;
$L__BB8_145:
	.pragma "nounroll";
	mov.u64 	%rd137, %rd343;
	mov.f64 	%fd184, %fd339;
	ld.global.f64 	%fd185, [%rd332];
	abs.f64 	%fd186, %fd184;
	abs.f64 	%fd187, %fd185;
	setp.lt.f64 	%p37, %fd186, %fd187;
	mov.f64 	%fd339, %fd185;
	mov.u64 	%rd343, %rd333;
	@%p37 bra 	$L__BB8_148;
	setp.lt.f64 	%p38, %fd187, %fd186;
	mov.f64 	%fd339, %fd184;
	mov.u64 	%rd343, %rd137;
	@%p38 bra 	$L__BB8_148;
	setp.lt.s64 	%p39, %rd137, %rd333;
	selp.f64 	%fd339, %fd184, %fd185, %p39;
	min.s64 	%rd343, %rd137, %rd333;
$L__BB8_148:
	add.s32 	%r397, %r397, 256;
	add.s64 	%rd333, %rd333, 256;
	add.s64 	%rd332, %rd332, 2048;
	add.s32 	%r395, %r395, 1;
	setp.ne.s32 	%p40, %r395, 0;
	@%p40 bra 	$L__BB8_145;
$L__BB8_149:
	setp.lt.u32 	%p41, %r22, 768;
	@%p41 bra 	$L__BB8_164;
	add.s32 	%r398, %r397, 512;
$L__BB8_151:
	mov.u32 	%r30, %r398;
	add.s32 	%r50, %r30, -512;
	cvt.u64.u32 	%rd226, %r50;
	add.s64 	%rd227, %rd331, %rd226;
	shl.b64 	%rd228, %rd227, 3;
	add.s64 	%rd145, %rd132, %rd228;
	add.s64 	%rd146, %rd227, %rd196;
	ld.global.f64 	%fd193, [%rd145];
	abs.f64 	%fd194, %fd339;
	abs.f64 	%fd195, %fd193;
	setp.lt.f64 	%p42, %fd194, %fd195;
	mov.f64 	%fd335, %fd193;
	mov.u64 	%rd339, %rd146;
	@%p42 bra 	$L__BB8_154;
	setp.lt.f64 	%p43, %fd195, %fd194;
	mov.f64 	%fd335, %fd339;
	mov.u64 	%rd339, %rd343;
	@%p43 bra 	$L__BB8_154;
	setp.lt.s64 	%p44, %rd343, %rd146;
	selp.f64 	%fd335, %fd339, %fd193, %p44;
	min.s64 	%rd339, %rd343, %rd146;
$L__BB8_154:
	add.s32 	%r51, %r30, -256;
	cvt.u64.u32 	%rd229, %r51;
	add.s64 	%rd230, %rd331, %rd229;
	add.s64 	%rd149, %rd230, %rd196;
	ld.global.f64 	%fd198, [%rd145+2048];
	abs.f64 	%fd199, %fd335;
	abs.f64 	%fd200, %fd198;
	setp.lt.f64 	%p45, %fd199, %fd200;
	mov.f64 	%fd336, %fd198;
	mov.u64 	%rd340, %rd149;
	@%p45 bra 	$L__BB8_157;
	setp.lt.f64 	%p46, %fd200, %fd199;
	mov.f64 	%fd336, %fd335;
	mov.u64 	%rd340, %rd339;
	@%p46 bra 	$L__BB8_157;
	setp.lt.s64 	%p47, %rd339, %rd149;
	selp.f64 	%fd336, %fd335, %fd198, %p47;
	min.s64 	%rd340, %rd339, %rd149;
$L__BB8_157:
	cvt.u64.u32 	%rd231, %r30;
	add.s64 	%rd232, %rd331, %rd231;
	add.s64 	%rd152, %rd232, %rd196;
	ld.global.f64 	%fd203, [%rd145+4096];
	abs.f64 	%fd204, %fd336;
	abs.f64 	%fd205, %fd203;
	setp.lt.f64 	%p48, %fd204, %fd205;
	mov.f64 	%fd337, %fd203;
	mov.u64 	%rd341, %rd152;
	@%p48 bra 	$L__BB8_160;
	setp.lt.f64 	%p49, %fd205, %fd204;
	mov.f64 	%fd337, %fd336;
	mov.u64 	%rd341, %rd340;
	@%p49 bra 	$L__BB8_160;
	setp.lt.s64 	%p50, %rd340, %rd152;
	selp.f64 	%fd337, %fd336, %fd203, %p50;
	min.s64 	%rd341, %rd340, %rd152;
$L__BB8_160:
	add.s32 	%r52, %r30, 256;
	cvt.u64.u32 	%rd233, %r52;
	add.s64 	%rd234, %rd331, %rd233;
	add.s64 	%rd155, %rd234, %rd196;
	ld.global.f64 	%fd208, [%rd145+6144];
	abs.f64 	%fd209, %fd337;
	abs.f64 	%fd210, %fd208;
	setp.lt.f64 	%p51, %fd209, %fd210;
	mov.f64 	%fd339, %fd208;
	mov.u64 	%rd343, %rd155;
	@%p51 bra 	$L__BB8_163;
	setp.lt.f64 	%p52, %fd210, %fd209;
	mov.f64 	%fd339, %fd337;
	mov.u64 	%rd343, %rd341;
	@%p52 bra 	$L__BB8_163;
	setp.lt.s64 	%p53, %rd341, %rd155;
	selp.f64 	%fd339, %fd337, %fd208, %p53;
	min.s64 	%rd343, %rd341, %rd155;
$L__BB8_163:
	add.s32 	%r398, %r30, 1024;
	add.s32 	%r53, %r30, 512;
	setp.lt.s32 	%p54, %r53, %r21;
	@%p54 bra 	$L__BB8_151;
$L__BB8_164:
	// begin inline asm
	mov.u32 %r54, %laneid;
	// end inline asm
	mov.b64 	%rd235, %fd339;
	mov.b64 	{%r56, %r61}, %rd235;
	mov.b32 	%r72, 1;
	mov.b32 	%r73, 31;
	mov.b32 	%r74, -1;
	// begin inline asm
	shfl.sync.down.b32 %r55, %r56, %r72, %r73, %r74;
	// end inline asm
	// begin inline asm
	shfl.sync.down.b32 %r60, %r61, %r72, %r73, %r74;
	// end inline asm
	mov.b64 	%rd236, {%r55, %r60};
	mov.b64 	%fd214, %rd236;
	mov.b64 	{%r66, %r71}, %rd343;
	// begin inline asm
	shfl.sync.down.b32 %r65, %r66, %r72, %r73, %r74;
	// end inline asm
	// begin inline asm
	shfl.sync.down.b32 %r70, %r71, %r72, %r73, %r74;
	// end inline asm
	mov.b64 	%rd159, {%r65, %r70};
	setp.gt.s32 	%p55, %r54, 30;
	mov.f64 	%fd340, %fd339;
	mov.u64 	%rd344, %rd343;
	@%p55 bra 	$L__BB8_168;
	abs.f64 	%fd215, %fd339;
	abs.f64 	%fd216, %fd214;
	setp.lt.f64 	%p56, %fd215, %fd216;
	mov.f64 	%fd340, %fd214;
	mov.u64 	%rd344, %rd159;
	@%p56 bra 	$L__BB8_168;
	setp.lt.f64 	%p57, %fd216, %fd215;
	mov.f64 	%fd340, %fd339;
	mov.u64 	%rd344, %rd343;
	@%p57 bra 	$L__BB8_168;
	setp.lt.s64 	%p58, %rd343, %rd159;
	selp.f64 	%fd340, %fd339, %fd214, %p58;
	min.s64 	%rd344, %rd343, %rd159;
$L__BB8_168:
	mov.b64 	%rd237, %fd340;
	mov.b64 	{%r76, %r81}, %rd237;
	mov.b32 	%r92, 2;
	mov.b32 	%r93, 31;
	mov.b32 	%r94, -1;
	// begin inline asm
	shfl.sync.down.b32 %r75, %r76, %r92, %r93, %r94;
	// end inline asm
	// begin inline asm
	shfl.sync.down.b32 %r80, %r81, %r92, %r93, %r94;
	// end inline asm
	mov.b64 	%rd238, {%r75, %r80};
	mov.b64 	%fd219, %rd238;
	mov.b64 	{%r86, %r91}, %rd344;
	// begin inline asm
	shfl.sync.down.b32 %r85, %r86, %r92, %r93, %r94;
	// end inline asm
	// begin inline asm
	shfl.sync.down.b32 %r90, %r91, %r92, %r93, %r94;
	// end inline asm
	mov.b64 	%rd162, {%r85, %r90};
	setp.gt.s32 	%p59, %r54, 29;
	mov.f64 	%fd341, %fd340;
	mov.u64 	%rd345, %rd344;
	@%p59 bra 	$L__BB8_172;
	abs.f64 	%fd220, %fd340;
	abs.f64 	%fd221, %fd219;
	setp.lt.f64 	%p60, %fd220, %fd221;
	mov.f64 	%fd341, %fd219;
	mov.u64 	%rd345, %rd162;
	@%p60 bra 	$L__BB8_172;
	setp.lt.f64 	%p61, %fd221, %fd220;
	mov.f64 	%fd341, %fd340;
	mov.u64 	%rd345, %rd344;
	@%p61 bra 	$L__BB8_172;
	setp.lt.s64 	%p62, %rd344, %rd162;
	selp.f64 	%fd341, %fd340, %fd219, %p62;
	min.s64 	%rd345, %rd344, %rd162;
$L__BB8_172:
	mov.b64 	%rd239, %fd341;
	mov.b64 	{%r96, %r101}, %rd239;
	mov.b32 	%r112, 4;
	mov.b32 	%r113, 31;
	mov.b32 	%r114, -1;
	// begin inline asm
	shfl.sync.down.b32 %r95, %r96, %r112, %r113, %r114;
	// end inline asm
	// begin inline asm
	shfl.sync.down.b32 %r100, %r101, %r112, %r113, %r114;
	// end inline asm
	mov.b64 	%rd240, {%r95, %r100};
	mov.b64 	%fd224, %rd240;
	mov.b64 	{%r106, %r111}, %rd345;
	// begin inline asm
	shfl.sync.down.b32 %r105, %r106, %r112, %r113, %r114;
	// end inline asm
	// begin inline asm
	shfl.sync.down.b32 %r110, %r111, %r112, %r113, %r114;
	// end inline asm
	mov.b64 	%rd165, {%r105, %r110};
	setp.gt.s32 	%p63, %r54, 27;
	mov.f64 	%fd342, %fd341;
	mov.u64 	%rd346, %rd345;
	@%p63 bra 	$L__BB8_176;
	abs.f64 	%fd225, %fd341;
	abs.f64 	%fd226, %fd224;
	setp.lt.f64 	%p64, %fd225, %fd226;
	mov.f64 	%fd342, %fd224;
	mov.u64 	%rd346, %rd165;
	@%p64 bra 	$L__BB8_176;
	setp.lt.f64 	%p65, %fd226, %fd225;
	mov.f64 	%fd342, %fd341;
	mov.u64 	%rd346, %rd345;
	@%p65 bra 	$L__BB8_176;
	setp.lt.s64 	%p66, %rd345, %rd165;
	selp.f64 	%fd342, %fd341, %fd224, %p66;
	min.s64 	%rd346, %rd345, %rd165;
$L__BB8_176:
	mov.b64 	%rd241, %fd342;
	mov.b64 	{%r116, %r121}, %rd241;
	mov.b32 	%r132, 8;
	mov.b32 	%r133, 31;
	mov.b32 	%r134, -1;
	// begin inline asm
	shfl.sync.down.b32 %r115, %r116, %r132, %r133, %r134;
	// end inline asm
	// begin inline asm
	shfl.sync.down.b32 %r120, %r121, %r132, %r133, %r134;
	// end inline asm
	mov.b64 	%rd242, {%r115, %r120};
	mov.b64 	%fd229, %rd242;
	mov.b64 	{%r126, %r131}, %rd346;
	// begin inline asm
	shfl.sync.down.b32 %r125, %r126, %r132, %r133, %r134;
	// end inline asm
	// begin inline asm
	shfl.sync.down.b32 %r130, %r131, %r132, %r133, %r134;
	// end inline asm
	mov.b64 	%rd168, {%r125, %r130};
	setp.gt.s32 	%p67, %r54, 23;
	mov.f64 	%fd343, %fd342;
	mov.u64 	%rd347, %rd346;
	@%p67 bra 	$L__BB8_180;
	abs.f64 	%fd230, %fd342;
	abs.f64 	%fd231, %fd229;
	setp.lt.f64 	%p68, %fd230, %fd231;
	mov.f64 	%fd343, %fd229;
	mov.u64 	%rd347, %rd168;
	@%p68 bra 	$L__BB8_180;
	setp.lt.f64 	%p69, %fd231, %fd230;
	mov.f64 	%fd343, %fd342;
	mov.u64 	%rd347, %rd346;
	@%p69 bra 	$L__BB8_180;
	setp.lt.s64 	%p70, %rd346, %rd168;
	selp.f64 	%fd343, %fd342, %fd229, %p70;
	min.s64 	%rd347, %rd346, %rd168;
$L__BB8_180:
	mov.b64 	%rd243, %fd343;
	mov.b64 	{%r136, %r141}, %rd243;
	mov.b32 	%r152, 16;
	mov.b32 	%r153, 31;
	mov.b32 	%r154, -1;
	// begin inline asm
	shfl.sync.down.b32 %r135, %r136, %r152, %r153, %r154;
	// end inline asm
	// begin inline asm
	shfl.sync.down.b32 %r140, %r141, %r152, %r153, %r154;
	// end inline asm
	mov.b64 	%rd244, {%r135, %r140};
	mov.b64 	%fd234, %rd244;
	mov.b64 	{%r146, %r151}, %rd347;
	// begin inline asm
	shfl.sync.down.b32 %r145, %r146, %r152, %r153, %r154;
	// end inline asm
	// begin inline asm
	shfl.sync.down.b32 %r150, %r151, %r152, %r153, %r154;
	// end inline asm
	mov.b64 	%rd171, {%r145, %r150};
	setp.gt.s32 	%p71, %r54, 15;
	mov.f64 	%fd351, %fd343;
	mov.u64 	%rd355, %rd347;
	@%p71 bra 	$L__BB8_184;
	abs.f64 	%fd235, %fd343;
	abs.f64 	%fd236, %fd234;
	setp.lt.f64 	%p72, %fd235, %fd236;
	mov.f64 	%fd351, %fd234;
	mov.u64 	%rd355, %rd171;
	@%p72 bra 	$L__BB8_184;
	setp.lt.f64 	%p73, %fd236, %fd235;
	mov.f64 	%fd351, %fd343;
	mov.u64 	%rd355, %rd347;
	@%p73 bra 	$L__BB8_184;
	setp.lt.s64 	%p74, %rd347, %rd171;
	selp.f64 	%fd351, %fd343, %fd234, %p74;
	min.s64 	%rd355, %rd347, %rd171;
$L__BB8_184:
	setp.ne.s32 	%p75, %r54, 0;
	@%p75 bra 	$L__BB8_186;
	shr.u32 	%r155, %r20, 1;
	and.b32  	%r156, %r155, 496;
	mov.u32 	%r157, _ZN6thrust24THRUST_300001_SM_1000_NS8cuda_cub4core6detail5shmemE;
	add.s32 	%r158, %r157, %r156;
	st.shared.f64 	[%r158+8], %fd351;
	st.shared.u64 	[%r158+16], %rd355;
$L__BB8_186:
	bar.sync 	0;
	setp.ne.s32 	%p76, %r20, 0;
	@%p76 bra 	$L__BB8_208;
	ld.shared.f64 	%fd239, [_ZN6thrust24THRUST_300001_SM_1000_NS8cuda_cub4core6detail5shmemE+24];
	ld.shared.u64 	%rd174, [_ZN6thrust24THRUST_300001_SM_1000_NS8cuda_cub4core6detail5shmemE+32];
	abs.f64 	%fd240, %fd351;
	abs.f64 	%fd241, %fd239;
	setp.lt.f64 	%p77, %fd240, %fd241;
	mov.f64 	%fd345, %fd239;
	mov.u64 	%rd349, %rd174;
	@%p77 bra 	$L__BB8_190;
	setp.lt.f64 	%p78, %fd241, %fd240;
	mov.f64 	%fd345, %fd351;
	mov.u64 	%rd349, %rd355;
	@%p78 bra 	$L__BB8_190;
	setp.lt.s64 	%p79, %rd355, %rd174;
	selp.f64 	%fd345, %fd351, %fd239, %p79;
	min.s64 	%rd349, %rd355, %rd174;
$L__BB8_190:
	ld.shared.f64 	%fd244, [_ZN6thrust24THRUST_300001_SM_1000_NS8cuda_cub4core6detail5shmemE+40];
	ld.shared.u64 	%rd177, [_ZN6thrust24THRUST_300001_SM_1000_NS8cuda_cub4core6detail5shmemE+48];
	abs.f64 	%fd245, %fd345;
	abs.f64 	%fd246, %fd244;
	setp.lt.f64 	%p80, %fd245, %fd246;
	mov.f64 	%fd346, %fd244;
	mov.u64 	%rd350, %rd177;
	@%p80 bra 	$L__BB8_193;
	setp.lt.f64 	%p81, %fd246, %fd245;
	mov.f64 	%fd346, %fd345;
	mov.u64 	%rd350, %rd349;
	@%p81 bra 	$L__BB8_193;
	setp.lt.s64 	%p82, %rd349, %rd177;
	selp.f64 	%fd346, %fd345, %fd244, %p82;
	min.s64 	%rd350, %rd349, %rd177;
$L__BB8_193:
	ld.shared.f64 	%fd249, [_ZN6thrust24THRUST_300001_SM_1000_NS8cuda_cub4core6detail5shmemE+56];
	ld.shared.u64 	%rd180, [_ZN6thrust24THRUST_300001_SM_1000_NS8cuda_cub4core6detail5shmemE+64];
	abs.f64 	%fd250, %fd346;
	abs.f64 	%fd251, %fd249;
	setp.lt.f64 	%p83, %fd250, %fd251;
	mov.f64 	%fd347, %fd249;
	mov.u64 	%rd351, %rd180;
	@%p83 bra 	$L__BB8_196;
	setp.lt.f64 	%p84, %fd251, %fd250;
	mov.f64 	%fd347, %fd346;
	mov.u64 	%rd351, %rd350;
	@%p84 bra 	$L__BB8_196;
	setp.lt.s64 	%p85, %rd350, %rd180;
	selp.f64 	%fd347, %fd346, %fd249, %p85;
	min.s64 	%rd351, %rd350, %rd180;
$L__BB8_196:
	ld.shared.f64 	%fd254, [_ZN6thrust24THRUST_300001_SM_1000_NS8cuda_cub4core6detail5shmemE+72];
	ld.shared.u64 	%rd183, [_ZN6thrust24THRUST_300001_SM_1000_NS8cuda_cub4core6detail5shmemE+80];
	abs.f64 	%fd255, %fd347;
	abs.f64 	%fd256, %fd254;
	setp.lt.f64 	%p86, %fd255, %fd256;
	mov.f64 	%fd348, %fd254;
	mov.u64 	%rd352, %rd183;
	@%p86 bra 	$L__BB8_199;
	setp.lt.f64 	%p87, %fd256, %fd255;
	mov.f64 	%fd348, %fd347;
	mov.u64 	%rd352, %rd351;
	@%p87 bra 	$L__BB8_199;
	setp.lt.s64 	%p88, %rd351, %rd183;
	selp.f64 	%fd348, %fd347, %fd254, %p88;
	min.s64 	%rd352, %rd351, %rd183;
$L__BB8_199:
	ld.shared.f64 	%fd259, [_ZN6thrust24THRUST_300001_SM_1000_NS8cuda_cub4core6detail5shmemE+88];
	ld.shared.u64 	%rd186, [_ZN6thrust24THRUST_300001_SM_1000_NS8cuda_cub4core6detail5shmemE+96];
	abs.f64 	%fd260, %fd348;
	abs.f64 	%fd261, %fd259;
	setp.lt.f64 	%p89, %fd260, %fd261;
	mov.f64 	%fd349, %fd259;
	mov.u64 	%rd353, %rd186;
	@%p89 bra 	$L__BB8_202;
	setp.lt.f64 	%p90, %fd261, %fd260;
	mov.f64 	%fd349, %fd348;
	mov.u64 	%rd353, %rd352;
	@%p90 bra 	$L__BB8_202;
	setp.lt.s64 	%p91, %rd352, %rd186;
	selp.f64 	%fd349, %fd348, %fd259, %p91;
	min.s64 	%rd353, %rd352, %rd186;
$L__BB8_202:
	ld.shared.f64 	%fd264, [_ZN6thrust24THRUST_300001_SM_1000_NS8cuda_cub4core6detail5shmemE+104];
	ld.shared.u64 	%rd189, [_ZN6thrust24THRUST_300001_SM_1000_NS8cuda_cub4core6detail5shmemE+112];
	abs.f64 	%fd265, %fd349;
	abs.f64 	%fd266, %fd264;
	setp.lt.f64 	%p92, %fd265, %fd266;
	mov.f64 	%fd350, %fd264;
	mov.u64 	%rd354, %rd189;
	@%p92 bra 	$L__BB8_205;
	setp.lt.f64 	%p93, %fd266, %fd265;
	mov.f64 	%fd350, %fd349;
	mov.u64 	%rd354, %rd353;
	@%p93 bra 	$L__BB8_205;
	setp.lt.s64 	%p94, %rd353, %rd189;
	selp.f64 	%fd350, %fd349, %fd264, %p94;
	min.s64 	%rd354, %rd353, %rd189;
$L__BB8_205:
	ld.shared.f64 	%fd269, [_ZN6thrust24THRUST_300001_SM_1000_NS8cuda_cub4core6detail5shmemE+120];
	ld.shared.u64 	%rd192, [_ZN6thrust24THRUST_300001_SM_1000_NS8cuda_cub4core6detail5shmemE+128];
	abs.f64 	%fd270, %fd350;
	abs.f64 	%fd271, %fd269;
	setp.lt.f64 	%p95, %fd270, %fd271;
	mov.u64 	%rd355, %rd192;
	mov.f64 	%fd351, %fd269;
	@%p95 bra 	$L__BB8_208;
	setp.lt.f64 	%p96, %fd271, %fd270;
	mov.u64 	%rd355, %rd354;
	mov.f64 	%fd351, %fd350;
	@%p96 bra 	$L__BB8_208;
	setp.lt.s64 	%p97, %rd354, %rd192;
	selp.f64 	%fd351, %fd350, %fd269, %p97;
	min.s64 	%rd355, %rd354, %rd192;
$L__BB8_208:
	mov.u32 	%r389, %tid.x;
	setp.ne.s32 	%p214, %r389, 0;
	@%p214 bra 	$L__BB8_210;
	ld.param.u64 	%rd286, [_ZN6thrust24THRUST_300001_SM_1000_NS8cuda_cub4core6detail13_kernel_agentINS1_8__reduce11ReduceAgentINS0_12zip_iteratorIN4cuda3std3__45tupleIJNS0_10device_ptrIdEENS0_17counting_iteratorIlNS0_11use_defaultESF_SF_EEEEEEEPNSB_IJdlEEESJ_lNS1_9__extrema9arg_max_fIdl13AbsComparatorEEEEJSI_SK_lN3cub18CUB_300001_SM_100013GridEvenShareIlEENSR_9GridQueueIyEESO_EEEvDpT0__param_1];
	cvta.to.global.u64 	%rd283, %rd286;
	mul.wide.u32 	%rd284, %r1, 16;
	add.s64 	%rd285, %rd283, %rd284;
	st.global.f64 	[%rd285], %fd351;
	st.global.u64 	[%rd285+8], %rd355;
$L__BB8_210:
	ret;

}
	// .globl	_ZN6thrust24THRUST_300001_SM_1000_NS8cuda_cub4core6detail13_kernel_agentINS1_8__reduce10DrainAgentIlEEJN3cub18CUB_300001_SM_10009GridQueueIyEElEEEvDpT0_
.visible .entry _ZN6thrust24THRUST_300001_SM_1000_NS8cuda_cub4core6detail13_kernel_agentINS1_8__reduce10DrainAgentIlEEJN3cub18CUB_300001_SM_10009GridQueueIyEElEEEvDpT0_(
	.param .align 8 .b8 _ZN6thrust24THRUST_300001_SM_1000_NS8cuda_cub4core6detail13_kernel_agentINS1_8__reduce10DrainAgentIlEEJN3cub18CUB_300001_SM_10009GridQueueIyEElEEEvDpT0__param_0[8],
	.param .u64 _ZN6thrust24THRUST_300001_SM_1000_NS8cuda_cub4core6detail13_kernel_agentINS1_8__reduce10DrainAgentIlEEJN3cub18CUB_300001_SM_10009GridQueueIyEElEEEvDpT0__param_1
)
.maxntid 1
{
	.reg .b64 	%rd<5>;

	ld.param.u64 	%rd1, [_ZN6thrust24THRUST_300001_SM_1000_NS8cuda_cub4core6detail13_kernel_agentINS1_8__reduce10DrainAgentIlEEJN3cub18CUB_300001_SM_10009GridQueueIyEElEEEvDpT0__param_0];
	ld.param.u64 	%rd2, [_ZN6thrust24THRUST_300001_SM_1000_NS8cuda_cub4core6detail13_kernel_agentINS1_8__reduce10DrainAgentIlEEJN3cub18CUB_300001_SM_10009GridQueueIyEElEEEvDpT0__param_1];
	cvta.to.global.u64 	%rd3, %rd1;
	st.global.u64 	[%rd3], %rd2;
	mov.b64 	%rd4, 0;
	st.global.u64 	[%rd3+8], %rd4;
	ret;

}
	// .globl	_ZN6thrust24THRUST_300001_SM_1000_NS8cuda_cub4core6detail13_kernel_agentINS1_8__reduce11ReduceAgentIPN4cuda3std3__45tupleIJdlEEESC_SB_lNS1_9__extrema9arg_max_fIdl13AbsComparatorEEEEJSC_SC_iSG_EEEvDpT0_
.visible .entry _ZN6thrust24THRUST_300001_SM_1000_NS8cuda_cub4core6detail13_kernel_agentINS1_8__reduce11ReduceAgentIPN4cuda3std3__45tupleIJdlEEESC_SB_lNS1_9__extrema9arg_max_fIdl13AbsComparatorEEEEJSC_SC_iSG_EEEvDpT0_(
	.param .u64 .ptr .align 1 _ZN6thrust24THRUST_300001_SM_1000_NS8cuda_cub4core6detail13_kernel_agentINS1_8__reduce11ReduceAgentIPN4cuda3std3__45tupleIJdlEEESC_SB_lNS1_9__extrema9arg_max_fIdl13AbsComparatorEEEEJSC_SC_iSG_EEEvDpT0__param_0,
	.param .u64 .ptr .align 1 _ZN6thrust24THRUST_300001_SM_1000_NS8cuda_cub4core6detail13_kernel_agentINS1_8__reduce11ReduceAgentIPN4cuda3std3__45tupleIJdlEEESC_SB_lNS1_9__extrema9arg_max_fIdl13AbsComparatorEEEEJSC_SC_iSG_EEEvDpT0__param_1,
	.param .u32 _ZN6thrust24THRUST_300001_SM_1000_NS8cuda_cub4core6detail13_kernel_agentINS1_8__reduce11ReduceAgentIPN4cuda3std3__45tupleIJdlEEESC_SB_lNS1_9__extrema9arg_max_fIdl13AbsComparatorEEEEJSC_SC_iSG_EEEvDpT0__param_2,
	.param .align 1 .b8 _ZN6thrust24THRUST_300001_SM_1000_NS8cuda_cub4core6detail13_kernel_agentINS1_8__reduce11ReduceAgentIPN4cuda3std3__45tupleIJdlEEESC_SB_lNS1_9__extrema9arg_max_fIdl13AbsComparatorEEEEJSC_SC_iSG_EEEvDpT0__param_3[1]
)
.maxntid 256
{
	.reg .pred 	%p<264>;
	.reg .b32 	%r<374>;
	.reg .b64 	%rd<509>;
	.reg .b64 	%fd<423>;

	ld.param.u64 	%rd236, [_ZN6thrust24THRUST_300001_SM_1000_NS8cuda_cub4core6detail13_kernel_agentINS1_8__reduce11ReduceAgentIPN4cuda3std3__45tupleIJdlEEESC_SB_lNS1_9__extrema9arg_max_fIdl13AbsComparatorEEEEJSC_SC_iSG_EEEvDpT0__param_0];
	ld.param.u32 	%r29, [_ZN6thrust24THRUST_300001_SM_1000_NS8cuda_cub4core6detail13_kernel_agentINS1_8__reduce11ReduceAgentIPN4cuda3std3__45tupleIJdlEEESC_SB_lNS1_9__extrema9arg_max_fIdl13AbsComparatorEEEEJSC_SC_iSG_EEEvDpT0__param_2];
	cvt.s64.s32 	%rd1, %r29;
	setp.eq.s32 	%p1, %r29, 0;
	@%p1 bra 	$L__BB10_234;
	setp.gt.s32 	%p2, %r29, 1279;
	@%p2 bra 	$L__BB10_121;
	mov.u32 	%r1, %tid.x;
	setp.ge.s32 	%p147, %r1, %r29;
	mov.f64 	%fd354, 0d0000000000000000;
	mov.b64 	%rd432, 0;
	mov.u32 	%r368, %r1;
	@%p147 bra 	$L__BB10_4;
	mul.wide.u32 	%rd376, %r1, 16;
	add.s64 	%rd373, %rd236, %rd376;
	// begin inline asm
	ld.global.nc.u64 %rd372, [%rd373];
	// end inline asm
	add.s64 	%rd375, %rd373, 8;
	// begin inline asm
	ld.global.nc.u64 %rd432, [%rd375];
	// end inline asm
	mov.b64 	%fd354, %rd372;
	add.s32 	%r368, %r1, 256;
$L__BB10_4:
	setp.ge.s32 	%p148, %r368, %r29;
	@%p148 bra 	$L__BB10_25;
	not.b32 	%r141, %r368;
	add.s32 	%r4, %r29, %r141;
	and.b32  	%r142, %r4, 768;
	setp.eq.s32 	%p149, %r142, 768;
	@%p149 bra 	$L__BB10_11;
	mul.wide.u32 	%rd378, %r368, 16;
	add.s64 	%rd423, %rd236, %rd378;
	shr.u32 	%r143, %r4, 8;
	add.s32 	%r144, %r143, 1;
	and.b32  	%r145, %r144, 3;
	neg.s32 	%r366, %r145;
$L__BB10_7:
	.pragma "nounroll";
	mov.u64 	%rd6, %rd432;
	mov.f64 	%fd3, %fd354;
	// begin inline asm
	ld.global.nc.u64 %rd379, [%rd423];
	// end inline asm
	add.s64 	%rd382, %rd423, 8;
	// begin inline asm
	ld.global.nc.u64 %rd381, [%rd382];
	// end inline asm
	mov.b64 	%fd4, %rd379;
	abs.f64 	%fd5, %fd3;
	abs.f64 	%fd6, %fd4;
	setp.lt.f64 	%p150, %fd5, %fd6;
	mov.u64 	%rd432, %rd381;
	mov.f64 	%fd354, %fd4;
	@%p150 bra 	$L__BB10_10;
	setp.lt.f64 	%p151, %fd6, %fd5;
	mov.u64 	%rd432, %rd6;
	mov.f64 	%fd354, %fd3;
	@%p151 bra 	$L__BB10_10;
	setp.lt.s64 	%p152, %rd6, %rd381;
	min.s64 	%rd432, %rd6, %rd381;
	selp.f64 	%fd354, %fd3, %fd4, %p152;
$L__BB10_10:
	add.s32 	%r368, %r368, 256;
	add.s64 	%rd423, %rd423, 4096;
	add.s32 	%r366, %r366, 1;
	setp.ne.s32 	%p153, %r366, 0;
	@%p153 bra 	$L__BB10_7;
$L__BB10_11:
	setp.lt.u32 	%p154, %r4, 768;
	@%p154 bra 	$L__BB10_25;
$L__BB10_12:
	mul.wide.s32 	%rd387, %r368, 16;
	add.s64 	%rd384, %rd236, %rd387;
	// begin inline asm
	ld.global.nc.u64 %rd383, [%rd384];
	// end inline asm
	add.s64 	%rd386, %rd384, 8;
	// begin inline asm
	ld.global.nc.u64 %rd385, [%rd386];
	// end inline asm
	mov.b64 	%fd12, %rd383;
	abs.f64 	%fd13, %fd354;
	abs.f64 	%fd14, %fd12;
	setp.lt.f64 	%p155, %fd13, %fd14;
	mov.u64 	%rd429, %rd385;
	mov.f64 	%fd351, %fd12;
	@%p155 bra 	$L__BB10_15;
	setp.lt.f64 	%p156, %fd14, %fd13;
	mov.u64 	%rd429, %rd432;
	mov.f64 	%fd351, %fd354;
	@%p156 bra 	$L__BB10_15;
	setp.lt.s64 	%p157, %rd432, %rd385;
	min.s64 	%rd429, %rd432, %rd385;
	selp.f64 	%fd351, %fd354, %fd12, %p157;
$L__BB10_15:
	add.s64 	%rd389, %rd384, 4096;
	// begin inline asm
	ld.global.nc.u64 %rd388, [%rd389];
	// end inline asm
	add.s64 	%rd391, %rd384, 4104;
	// begin inline asm
	ld.global.nc.u64 %rd390, [%rd391];
	// end inline asm
	mov.b64 	%fd17, %rd388;
	abs.f64 	%fd18, %fd351;
	abs.f64 	%fd19, %fd17;
	setp.lt.f64 	%p158, %fd18, %fd19;
	mov.u64 	%rd430, %rd390;
	mov.f64 	%fd352, %fd17;
	@%p158 bra 	$L__BB10_18;
	setp.lt.f64 	%p159, %fd19, %fd18;
	mov.u64 	%rd430, %rd429;
	mov.f64 	%fd352, %fd351;
	@%p159 bra 	$L__BB10_18;
	setp.lt.s64 	%p160, %rd429, %rd390;
	min.s64 	%rd430, %rd429, %rd390;
	selp.f64 	%fd352, %fd351, %fd17, %p160;
$L__BB10_18:
	add.s64 	%rd393, %rd384, 8192;
	// begin inline asm
	ld.global.nc.u64 %rd392, [%rd393];
	// end inline asm
	add.s64 	%rd395, %rd384, 8200;
	// begin inline asm
	ld.global.nc.u64 %rd394, [%rd395];
	// end inline asm
	mov.b64 	%fd22, %rd392;
	abs.f64 	%fd23, %fd352;
	abs.f64 	%fd24, %fd22;
	setp.lt.f64 	%p161, %fd23, %fd24;
	mov.u64 	%rd431, %rd394;
	mov.f64 	%fd353, %fd22;
	@%p161 bra 	$L__BB10_21;
	setp.lt.f64 	%p162, %fd24, %fd23;
	mov.u64 	%rd431, %rd430;
	mov.f64 	%fd353, %fd352;
	@%p162 bra 	$L__BB10_21;
	setp.lt.s64 	%p163, %rd430, %rd394;
	min.s64 	%rd431, %rd430, %rd394;
	selp.f64 	%fd353, %fd352, %fd22, %p163;
$L__BB10_21:
	add.s64 	%rd397, %rd384, 12288;
	// begin inline asm
	ld.global.nc.u64 %rd396, [%rd397];
	// end inline asm
	add.s64 	%rd399, %rd384, 12296;
	// begin inline asm
	ld.global.nc.u64 %rd398, [%rd399];
	// end inline asm
	mov.b64 	%fd27, %rd396;
	abs.f64 	%fd28, %fd353;
	abs.f64 	%fd29, %fd27;
	setp.lt.f64 	%p164, %fd28, %fd29;
	mov.u64 	%rd432, %rd398;
	mov.f64 	%fd354, %fd27;
	@%p164 bra 	$L__BB10_24;
	setp.lt.f64 	%p165, %fd29, %fd28;
	mov.u64 	%rd432, %rd431;
	mov.f64 	%fd354, %fd353;
	@%p165 bra 	$L__BB10_24;
	setp.lt.s64 	%p166, %rd431, %rd398;
	min.s64 	%rd432, %rd431, %rd398;
	selp.f64 	%fd354, %fd353, %fd27, %p166;
$L__BB10_24:
	add.s32 	%r368, %r368, 1024;
	setp.lt.s32 	%p167, %r368, %r29;
	@%p167 bra 	$L__BB10_12;
$L__BB10_25:
	setp.lt.s32 	%p168, %r29, 256;
	@%p168 bra 	$L__BB10_70;
	// begin inline asm
	mov.u32 %r259, %laneid;
	// end inline asm
	mov.b64 	%rd410, %fd354;
	mov.b64 	{%r261, %r266}, %rd410;
	mov.b32 	%r277, 1;
	mov.b32 	%r278, 31;
	mov.b32 	%r279, -1;
	// begin inline asm
	shfl.sync.down.b32 %r260, %r261, %r277, %r278, %r279;
	// end inline asm
	// begin inline asm
	shfl.sync.down.b32 %r265, %r266, %r277, %r278, %r279;
	// end inline asm
	mov.b64 	%rd411, {%r260, %r265};
	mov.b64 	%fd33, %rd411;
	mov.b64 	{%r271, %r276}, %rd432;
	// begin inline asm
	shfl.sync.down.b32 %r270, %r271, %r277, %r278, %r279;
	// end inline asm
	// begin inline asm
	shfl.sync.down.b32 %r275, %r276, %r277, %r278, %r279;
	// end inline asm
	mov.b64 	%rd28, {%r270, %r275};
	setp.gt.s32 	%p220, %r259, 30;
	mov.u64 	%rd434, %rd432;
	mov.f64 	%fd356, %fd354;
	@%p220 bra 	$L__BB10_30;
	abs.f64 	%fd34, %fd354;
	abs.f64 	%fd35, %fd33;
	setp.lt.f64 	%p221, %fd34, %fd35;
	mov.u64 	%rd434, %rd28;
	mov.f64 	%fd356, %fd33;
	@%p221 bra 	$L__BB10_30;
	setp.lt.f64 	%p222, %fd35, %fd34;
	mov.u64 	%rd434, %rd432;
	mov.f64 	%fd356, %fd354;
	@%p222 bra 	$L__BB10_30;
	setp.lt.s64 	%p223, %rd432, %rd28;
	min.s64 	%rd434, %rd432, %rd28;
	selp.f64 	%fd356, %fd354, %fd33, %p223;
$L__BB10_30:
	mov.b64 	%rd412, %fd356;
	mov.b64 	{%r281, %r286}, %rd412;
	mov.b32 	%r297, 2;
	mov.b32 	%r298, 31;
	mov.b32 	%r299, -1;
	// begin inline asm
	shfl.sync.down.b32 %r280, %r281, %r297, %r298, %r299;
	// end inline asm
	// begin inline asm
	shfl.sync.down.b32 %r285, %r286, %r297, %r298, %r299;
	// end inline asm
	mov.b64 	%rd413, {%r280, %r285};
	mov.b64 	%fd38, %rd413;
	mov.b64 	{%r291, %r296}, %rd434;
	// begin inline asm
	shfl.sync.down.b32 %r290, %r291, %r297, %r298, %r299;
	// end inline asm
	// begin inline asm
	shfl.sync.down.b32 %r295, %r296, %r297, %r298, %r299;
	// end inline asm
	mov.b64 	%rd31, {%r290, %r295};
	setp.gt.s32 	%p224, %r259, 29;
	mov.u64 	%rd435, %rd434;
	mov.f64 	%fd357, %fd356;
	@%p224 bra 	$L__BB10_34;
	abs.f64 	%fd39, %fd356;
	abs.f64 	%fd40, %fd38;
	setp.lt.f64 	%p225, %fd39, %fd40;
	mov.u64 	%rd435, %rd31;
	mov.f64 	%fd357, %fd38;
	@%p225 bra 	$L__BB10_34;
	setp.lt.f64 	%p226, %fd40, %fd39;
	mov.u64 	%rd435, %rd434;
	mov.f64 	%fd357, %fd356;
	@%p226 bra 	$L__BB10_34;
	setp.lt.s64 	%p227, %rd434, %rd31;
	min.s64 	%rd435, %rd434, %rd31;
	selp.f64 	%fd357, %fd356, %fd38, %p227;
$L__BB10_34:
	mov.b64 	%rd414, %fd357;
	mov.b64 	{%r301, %r306}, %rd414;
	mov.b32 	%r317, 4;
	mov.b32 	%r318, 31;
	mov.b32 	%r319, -1;
	// begin inline asm
	shfl.sync.down.b32 %r300, %r301, %r317, %r318, %r319;
	// end inline asm
	// begin inline asm
	shfl.sync.down.b32 %r305, %r306, %r317, %r318, %r319;
	// end inline asm
	mov.b64 	%rd415, {%r300, %r305};
	mov.b64 	%fd43, %rd415;
	mov.b64 	{%r311, %r316}, %rd435;
	// begin inline asm
	shfl.sync.down.b32 %r310, %r311, %r317, %r318, %r319;
	// end inline asm
	// begin inline asm
	shfl.sync.down.b32 %r315, %r316, %r317, %r318, %r319;
	// end inline asm
	mov.b64 	%rd34, {%r310, %r315};
	setp.gt.s32 	%p228, %r259, 27;
	mov.u64 	%rd436, %rd435;
	mov.f64 	%fd358, %fd357;
	@%p228 bra 	$L__BB10_38;
	abs.f64 	%fd44, %fd357;
	abs.f64 	%fd45, %fd43;
	setp.lt.f64 	%p229, %fd44, %fd45;
	mov.u64 	%rd436, %rd34;
	mov.f64 	%fd358, %fd43;
	@%p229 bra 	$L__BB10_38;
	setp.lt.f64 	%p230, %fd45, %fd44;
	mov.u64 	%rd436, %rd435;
	mov.f64 	%fd358, %fd357;
	@%p230 bra 	$L__BB10_38;
	setp.lt.s64 	%p231, %rd435, %rd34;
	min.s64 	%rd436, %rd435, %rd34;
	selp.f64 	%fd358, %fd357, %fd43, %p231;
$L__BB10_38:
	mov.b64 	%rd416, %fd358;
	mov.b64 	{%r321, %r326}, %rd416;
	mov.b32 	%r337, 8;
	mov.b32 	%r338, 31;
	mov.b32 	%r339, -1;
	// begin inline asm
	shfl.sync.down.b32 %r320, %r321, %r337, %r338, %r339;
	// end inline asm
	// begin inline asm
	shfl.sync.down.b32 %r325, %r326, %r337, %r338, %r339;
	// end inline asm
	mov.b64 	%rd417, {%r320, %r325};
	mov.b64 	%fd48, %rd417;
	mov.b64 	{%r331, %r336}, %rd436;
	// begin inline asm
	shfl.sync.down.b32 %r330, %r331, %r337, %r338, %r339;
	// end inline asm
	// begin inline asm
	shfl.sync.down.b32 %r335, %r336, %r337, %r338, %r339;
	// end inline asm
	mov.b64 	%rd37, {%r330, %r335};
	setp.gt.s32 	%p232, %r259, 23;
	mov.u64 	%rd437, %rd436;
	mov.f64 	%fd359, %fd358;
	@%p232 bra 	$L__BB10_42;
	abs.f64 	%fd49, %fd358;
	abs.f64 	%fd50, %fd48;
	setp.lt.f64 	%p233, %fd49, %fd50;
	mov.u64 	%rd437, %rd37;
	mov.f64 	%fd359, %fd48;
	@%p233 bra 	$L__BB10_42;
	setp.lt.f64 	%p234, %fd50, %fd49;
	mov.u64 	%rd437, %rd436;
	mov.f64 	%fd359, %fd358;
	@%p234 bra 	$L__BB10_42;
	setp.lt.s64 	%p235, %rd436, %rd37;
	min.s64 	%rd437, %rd436, %rd37;
	selp.f64 	%fd359, %fd358, %fd48, %p235;
$L__BB10_42:
	mov.b64 	%rd418, %fd359;
	mov.b64 	{%r341, %r346}, %rd418;
	mov.b32 	%r357, 16;
	mov.b32 	%r358, 31;
	mov.b32 	%r359, -1;
	// begin inline asm
	shfl.sync.down.b32 %r340, %r341, %r357, %r358, %r359;
	// end inline asm
	// begin inline asm
	shfl.sync.down.b32 %r345, %r346, %r357, %r358, %r359;
	// end inline asm
	mov.b64 	%rd419, {%r340, %r345};
	mov.b64 	%fd53, %rd419;
	mov.b64 	{%r351, %r356}, %rd437;
	// begin inline asm
	shfl.sync.down.b32 %r350, %r351, %r357, %r358, %r359;
	// end inline asm
	// begin inline asm
	shfl.sync.down.b32 %r355, %r356, %r357, %r358, %r359;
	// end inline asm
	mov.b64 	%rd40, {%r350, %r355};
	setp.gt.s32 	%p236, %r259, 15;
	mov.u64 	%rd508, %rd437;
	mov.f64 	%fd422, %fd359;
	@%p236 bra 	$L__BB10_46;
	abs.f64 	%fd54, %fd359;
	abs.f64 	%fd55, %fd53;
	setp.lt.f64 	%p237, %fd54, %fd55;
	mov.u64 	%rd508, %rd40;
	mov.f64 	%fd422, %fd53;
	@%p237 bra 	$L__BB10_46;
	setp.lt.f64 	%p238, %fd55, %fd54;
	mov.u64 	%rd508, %rd437;
	mov.f64 	%fd422, %fd359;
	@%p238 bra 	$L__BB10_46;
	setp.lt.s64 	%p239, %rd437, %rd40;
	min.s64 	%rd508, %rd437, %rd40;
	selp.f64 	%fd422, %fd359, %fd53, %p239;
$L__BB10_46:
	setp.ne.s32 	%p240, %r259, 0;
	@%p240 bra 	$L__BB10_48;
	shr.u32 	%r360, %r1, 1;
	and.b32  	%r361, %r360, 496;
	mov.u32 	%r362, _ZN6thrust24THRUST_300001_SM_1000_NS8cuda_cub4core6detail5shmemE;
	add.s32 	%r363, %r362, %r361;
	st.shared.f64 	[%r363+8], %fd422;
	st.shared.u64 	[%r363+16], %rd508;
$L__BB10_48:
	bar.sync 	0;
	setp.ne.s32 	%p241, %r1, 0;
	@%p241 bra 	$L__BB10_232;
	ld.shared.f64 	%fd58, [_ZN6thrust24THRUST_300001_SM_1000_NS8cuda_cub4core6detail5shmemE+24];
	ld.shared.u64 	%rd43, [_ZN6thrust24THRUST_300001_SM_1000_NS8cuda_cub4core6detail5shmemE+32];
	abs.f64 	%fd59, %fd422;
	abs.f64 	%fd60, %fd58;
	setp.lt.f64 	%p242, %fd59, %fd60;
	mov.u64 	%rd439, %rd43;
	mov.f64 	%fd361, %fd58;
	@%p242 bra 	$L__BB10_52;
	setp.lt.f64 	%p243, %fd60, %fd59;
	mov.u64 	%rd439, %rd508;
	mov.f64 	%fd361, %fd422;
	@%p243 bra 	$L__BB10_52;
	setp.lt.s64 	%p244, %rd508, %rd43;
	min.s64 	%rd439, %rd508, %rd43;
	selp.f64 	%fd361, %fd422, %fd58, %p244;
$L__BB10_52:
	ld.shared.f64 	%fd63, [_ZN6thrust24THRUST_300001_SM_1000_NS8cuda_cub4core6detail5shmemE+40];
	ld.shared.u64 	%rd46, [_ZN6thrust24THRUST_300001_SM_1000_NS8cuda_cub4core6detail5shmemE+48];
	abs.f64 	%fd64, %fd361;
	abs.f64 	%fd65, %fd63;
	setp.lt.f64 	%p245, %fd64, %fd65;
	mov.u64 	%rd440, %rd46;
	mov.f64 	%fd362, %fd63;
	@%p245 bra 	$L__BB10_55;
	setp.lt.f64 	%p246, %fd65, %fd64;
	mov.u64 	%rd440, %rd439;
	mov.f64 	%fd362, %fd361;
	@%p246 bra 	$L__BB10_55;
	setp.lt.s64 	%p247, %rd439, %rd46;
	min.s64 	%rd440, %rd439, %rd46;
	selp.f64 	%fd362, %fd361, %fd63, %p247;
$L__BB10_55:
	ld.shared.f64 	%fd68, [_ZN6thrust24THRUST_300001_SM_1000_NS8cuda_cub4core6detail5shmemE+56];
	ld.shared.u64 	%rd49, [_ZN6thrust24THRUST_300001_SM_1000_NS8cuda_cub4core6detail5shmemE+64];
	abs.f64 	%fd69, %fd362;
	abs.f64 	%fd70, %fd68;
	setp.lt.f64 	%p248, %fd69, %fd70;
	mov.u64 	%rd441, %rd49;
	mov.f64 	%fd363, %fd68;
	@%p248 bra 	$L__BB10_58;
	setp.lt.f64 	%p249, %fd70, %fd69;
	mov.u64 	%rd441, %rd440;
	mov.f64 	%fd363, %fd362;
	@%p249 bra 	$L__BB10_58;
	setp.lt.s64 	%p250, %rd440, %rd49;
	min.s64 	%rd441, %rd440, %rd49;
	selp.f64 	%fd363, %fd362, %fd68, %p250;
$L__BB10_58:
	ld.shared.f64 	%fd73, [_ZN6thrust24THRUST_300001_SM_1000_NS8cuda_cub4core6detail5shmemE+72];
	ld.shared.u64 	%rd52, [_ZN6thrust24THRUST_300001_SM_1000_NS8cuda_cub4core6detail5shmemE+80];
	abs.f64 	%fd74, %fd363;
	abs.f64 	%fd75, %fd73;
	setp.lt.f64 	%p251, %fd74, %fd75;
	mov.u64 	%rd442, %rd52;
	mov.f64 	%fd364, %fd73;
	@%p251 bra 	$L__BB10_61;
	setp.lt.f64 	%p252, %fd75, %fd74;
	mov.u64 	%rd442, %rd441;
	mov.f64 	%fd364, %fd363;
	@%p252 bra 	$L__BB10_61;
	setp.lt.s64 	%p253, %rd441, %rd52;
	min.s64 	%rd442, %rd441, %rd52;
	selp.f64 	%fd364, %fd363, %fd73, %p253;
$L__BB10_61:
	ld.shared.f64 	%fd78, [_ZN6thrust24THRUST_300001_SM_1000_NS8cuda_cub4core6detail5shmemE+88];
	ld.shared.u64 	%rd55, [_ZN6thrust24THRUST_300001_SM_1000_NS8cuda_cub4core6detail5shmemE+96];
	abs.f64 	%fd79, %fd364;
	abs.f64 	%fd80, %fd78;
	setp.lt.f64 	%p254, %fd79, %fd80;
	mov.u64 	%rd443, %rd55;
	mov.f64 	%fd365, %fd78;
	@%p254 bra 	$L__BB10_64;
	setp.lt.f64 	%p255, %fd80, %fd79;
	mov.u64 	%rd443, %rd442;
	mov.f64 	%fd365, %fd364;
	@%p255 bra 	$L__BB10_64;
	setp.lt.s64 	%p256, %rd442, %rd55;
	min.s64 	%rd443, %rd442, %rd55;
	selp.f64 	%fd365, %fd364, %fd78, %p256;
$L__BB10_64:
	ld.shared.f64 	%fd83, [_ZN6thrust24THRUST_300001_SM_1000_NS8cuda_cub4core6detail5shmemE+104];
	ld.shared.u64 	%rd58, [_ZN6thrust24THRUST_300001_SM_1000_NS8cuda_cub4core6detail5shmemE+112];
	abs.f64 	%fd84, %fd365;
	abs.f64 	%fd85, %fd83;
	setp.lt.f64 	%p257, %fd84, %fd85;
	mov.u64 	%rd444, %rd58;
	mov.f64 	%fd366, %fd83;
	@%p257 bra 	$L__BB10_67;
	setp.lt.f64 	%p258, %fd85, %fd84;
	mov.u64 	%rd444, %rd443;
	mov.f64 	%fd366, %fd365;
	@%p258 bra 	$L__BB10_67;
	setp.lt.s64 	%p259, %rd443, %rd58;
	min.s64 	%rd444, %rd443, %rd58;
	selp.f64 	%fd366, %fd365, %fd83, %p259;
$L__BB10_67:
	ld.shared.f64 	%fd88, [_ZN6thrust24THRUST_300001_SM_1000_NS8cuda_cub4core6detail5shmemE+120];
	ld.shared.u64 	%rd61, [_ZN6thrust24THRUST_300001_SM_1000_NS8cuda_cub4core6detail5shmemE+128];
	abs.f64 	%fd89, %fd366;
	abs.f64 	%fd90, %fd88;
	setp.lt.f64 	%p260, %fd89, %fd90;
	mov.u64 	%rd508, %rd61;
	mov.f64 	%fd422, %fd88;
	@%p260 bra 	$L__BB10_232;
	setp.lt.f64 	%p261, %fd90, %fd89;
	mov.u64 	%rd508, %rd444;
	mov.f64 	%fd422, %fd366;
	@%p261 bra 	$L__BB10_232;
	setp.lt.s64 	%p262, %rd444, %rd61;
	min.s64 	%rd508, %rd444, %rd61;
	selp.f64 	%fd422, %fd366, %fd88, %p262;
	bra.uni 	$L__BB10_232;
$L__BB10_70:
	// begin inline asm
	mov.u32 %r146, %laneid;
	// end inline asm
	and.b32  	%r167, %r1, 992;
	add.s32 	%r168, %r167, 32;
	setp.gt.s32 	%p169, %r168, %r29;
	not.b32 	%r169, %r167;
	add.s32 	%r170, %r29, %r169;
	selp.b32 	%r165, %r170, 31, %p169;
	mov.b64 	%rd400, %fd354;
	mov.b64 	{%r148, %r153}, %rd400;
	mov.b32 	%r164, 1;
	mov.b32 	%r166, -1;
	// begin inline asm
	shfl.sync.down.b32 %r147, %r148, %r164, %r165, %r166;
	// end inline asm
	// begin inline asm
	shfl.sync.down.b32 %r152, %r153, %r164, %r165, %r166;
	// end inline asm
	mov.b64 	%rd401, {%r147, %r152};
	mov.b64 	%fd92, %rd401;
	mov.b64 	{%r158, %r163}, %rd432;
	// begin inline asm
	shfl.sync.down.b32 %r157, %r158, %r164, %r165, %r166;
	// end inline asm
	// begin inline asm
	shfl.sync.down.b32 %r162, %r163, %r164, %r165, %r166;
	// end inline asm
	mov.b64 	%rd63, {%r157, %r162};
	setp.ge.s32 	%p170, %r146, %r165;
	mov.u64 	%rd445, %rd432;
	mov.f64 	%fd367, %fd354;
	@%p170 bra 	$L__BB10_74;
	abs.f64 	%fd93, %fd354;
	abs.f64 	%fd94, %fd92;
	setp.lt.f64 	%p171, %fd93, %fd94;
	mov.u64 	%rd445, %rd63;
	mov.f64 	%fd367, %fd92;
	@%p171 bra 	$L__BB10_74;
	setp.lt.f64 	%p172, %fd94, %fd93;
	mov.u64 	%rd445, %rd432;
	mov.f64 	%fd367, %fd354;
	@%p172 bra 	$L__BB10_74;
	setp.lt.s64 	%p173, %rd432, %rd63;
	min.s64 	%rd445, %rd432, %rd63;
	selp.f64 	%fd367, %fd354, %fd92, %p173;
$L__BB10_74:
	mov.b64 	%rd402, %fd367;
	mov.b64 	{%r172, %r177}, %rd402;
	mov.b32 	%r188, 2;
	mov.b32 	%r190, -1;
	// begin inline asm
	shfl.sync.down.b32 %r171, %r172, %r188, %r165, %r190;
	// end inline asm
	// begin inline asm
	shfl.sync.down.b32 %r176, %r177, %r188, %r165, %r190;
	// end inline asm
	mov.b64 	%rd403, {%r171, %r176};
	mov.b64 	%fd97, %rd403;
	mov.b64 	{%r182, %r187}, %rd445;
	// begin inline asm
	shfl.sync.down.b32 %r181, %r182, %r188, %r165, %r190;
	// end inline asm
	// begin inline asm
	shfl.sync.down.b32 %r186, %r187, %r188, %r165, %r190;
	// end inline asm
	mov.b64 	%rd66, {%r181, %r186};
	add.s32 	%r191, %r146, 2;
	setp.gt.s32 	%p174, %r191, %r165;
	mov.u64 	%rd446, %rd445;
	mov.f64 	%fd368, %fd367;
	@%p174 bra 	$L__BB10_78;
	abs.f64 	%fd98, %fd367;
	abs.f64 	%fd99, %fd97;
	setp.lt.f64 	%p175, %fd98, %fd99;
	mov.u64 	%rd446, %rd66;
	mov.f64 	%fd368, %fd97;
	@%p175 bra 	$L__BB10_78;
	setp.lt.f64 	%p176, %fd99, %fd98;
	mov.u64 	%rd446, %rd445;
	mov.f64 	%fd368, %fd367;
	@%p176 bra 	$L__BB10_78;
	setp.lt.s64 	%p177, %rd445, %rd66;
	min.s64 	%rd446, %rd445, %rd66;
	selp.f64 	%fd368, %fd367, %fd97, %p177;
$L__BB10_78:
	mov.b64 	%rd404, %fd368;
	mov.b64 	{%r193, %r198}, %rd404;
	mov.b32 	%r209, 4;
	mov.b32 	%r211, -1;
	// begin inline asm
	shfl.sync.down.b32 %r192, %r193, %r209, %r165, %r211;
	// end inline asm
	// begin inline asm
	shfl.sync.down.b32 %r197, %r198, %r209, %r165, %r211;
	// end inline asm
	mov.b64 	%rd405, {%r192, %r197};
	mov.b64 	%fd102, %rd405;
	mov.b64 	{%r203, %r208}, %rd446;
	// begin inline asm
	shfl.sync.down.b32 %r202, %r203, %r209, %r165, %r211;
	// end inline asm
	// begin inline asm
	shfl.sync.down.b32 %r207, %r208, %r209, %r165, %r211;
	// end inline asm
	mov.b64 	%rd69, {%r202, %r207};
	add.s32 	%r212, %r146, 4;
	setp.gt.s32 	%p178, %r212, %r165;
	mov.u64 	%rd447, %rd446;
	mov.f64 	%fd369, %fd368;
	@%p178 bra 	$L__BB10_82;
	abs.f64 	%fd103, %fd368;
	abs.f64 	%fd104, %fd102;
	setp.lt.f64 	%p179, %fd103, %fd104;
	mov.u64 	%rd447, %rd69;
	mov.f64 	%fd369, %fd102;
	@%p179 bra 	$L__BB10_82;
	setp.lt.f64 	%p180, %fd104, %fd103;
	mov.u64 	%rd447, %rd446;
	mov.f64 	%fd369, %fd368;
	@%p180 bra 	$L__BB10_82;
	setp.lt.s64 	%p181, %rd446, %rd69;
	min.s64 	%rd447, %rd446, %rd69;
	selp.f64 	%fd369, %fd368, %fd102, %p181;
$L__BB10_82:
	mov.b64 	%rd406, %fd369;
	mov.b64 	{%r214, %r219}, %rd406;
	mov.b32 	%r230, 8;
	mov.b32 	%r232, -1;
	// begin inline asm
	shfl.sync.down.b32 %r213, %r214, %r230, %r165, %r232;
	// end inline asm
	// begin inline asm
	shfl.sync.down.b32 %r218, %r219, %r230, %r165, %r232;
	// end inline asm
	mov.b64 	%rd407, {%r213, %r218};
	mov.b64 	%fd107, %rd407;
	mov.b64 	{%r224, %r229}, %rd447;
	// begin inline asm
	shfl.sync.down.b32 %r223, %r224, %r230, %r165, %r232;
	// end inline asm
	// begin inline asm
	shfl.sync.down.b32 %r228, %r229, %r230, %r165, %r232;
	// end inline asm
	mov.b64 	%rd72, {%r223, %r228};
	add.s32 	%r233, %r146, 8;
	setp.gt.s32 	%p182, %r233, %r165;
	mov.u64 	%rd448, %rd447;
	mov.f64 	%fd370, %fd369;
	@%p182 bra 	$L__BB10_86;
	abs.f64 	%fd108, %fd369;
	abs.f64 	%fd109, %fd107;
	setp.lt.f64 	%p183, %fd108, %fd109;
	mov.u64 	%rd448, %rd72;
	mov.f64 	%fd370, %fd107;
	@%p183 bra 	$L__BB10_86;
	setp.lt.f64 	%p184, %fd109, %fd108;
	mov.u64 	%rd448, %rd447;
	mov.f64 	%fd370, %fd369;
	@%p184 bra 	$L__BB10_86;
	setp.lt.s64 	%p185, %rd447, %rd72;
	min.s64 	%rd448, %rd447, %rd72;
	selp.f64 	%fd370, %fd369, %fd107, %p185;
$L__BB10_86:
	mov.b64 	%rd408, %fd370;
	mov.b64 	{%r235, %r240}, %rd408;
	mov.b32 	%r251, 16;
	mov.b32 	%r253, -1;
	// begin inline asm
	shfl.sync.down.b32 %r234, %r235, %r251, %r165, %r253;
	// end inline asm
	// begin inline asm
	shfl.sync.down.b32 %r239, %r240, %r251, %r165, %r253;
	// end inline asm
	mov.b64 	%rd409, {%r234, %r239};
	mov.b64 	%fd112, %rd409;
	mov.b64 	{%r245, %r250}, %rd448;
	// begin inline asm
	shfl.sync.down.b32 %r244, %r245, %r251, %r165, %r253;
	// end inline asm
	// begin inline asm
	shfl.sync.down.b32 %r249, %r250, %r251, %r165, %r253;
	// end inline asm
	mov.b64 	%rd75, {%r244, %r249};
	add.s32 	%r254, %r146, 16;
	setp.gt.s32 	%p186, %r254, %r165;
	mov.u64 	%rd508, %rd448;
	mov.f64 	%fd422, %fd370;
	@%p186 bra 	$L__BB10_90;
	abs.f64 	%fd113, %fd370;
	abs.f64 	%fd114, %fd112;
	setp.lt.f64 	%p187, %fd113, %fd114;
	mov.u64 	%rd508, %rd75;
	mov.f64 	%fd422, %fd112;
	@%p187 bra 	$L__BB10_90;
	setp.lt.f64 	%p188, %fd114, %fd113;
	mov.u64 	%rd508, %rd448;
	mov.f64 	%fd422, %fd370;
	@%p188 bra 	$L__BB10_90;
	setp.lt.s64 	%p189, %rd448, %rd75;
	min.s64 	%rd508, %rd448, %rd75;
	selp.f64 	%fd422, %fd370, %fd112, %p189;
$L__BB10_90:
	setp.ne.s32 	%p190, %r146, 0;
	@%p190 bra 	$L__BB10_92;
	shr.u32 	%r255, %r1, 1;
	and.b32  	%r256, %r255, 496;
	mov.u32 	%r257, _ZN6thrust24THRUST_300001_SM_1000_NS8cuda_cub4core6detail5shmemE;
	add.s32 	%r258, %r257, %r256;
	st.shared.f64 	[%r258+8], %fd422;
	st.shared.u64 	[%r258+16], %rd508;
$L__BB10_92:
	bar.sync 	0;
	setp.ne.s32 	%p191, %r1, 0;
	@%p191 bra 	$L__BB10_232;
	setp.lt.s32 	%p192, %r29, 33;
	mov.f64 	%fd372, %fd422;
	mov.u64 	%rd450, %rd508;
	@%p192 bra 	$L__BB10_97;
	ld.shared.f64 	%fd117, [_ZN6thrust24THRUST_300001_SM_1000_NS8cuda_cub4core6detail5shmemE+24];
	ld.shared.u64 	%rd78, [_ZN6thrust24THRUST_300001_SM_1000_NS8cuda_cub4core6detail5shmemE+32];
	abs.f64 	%fd118, %fd422;
	abs.f64 	%fd119, %fd117;
	setp.lt.f64 	%p193, %fd118, %fd119;
	mov.f64 	%fd372, %fd117;
	mov.u64 	%rd450, %rd78;
	@%p193 bra 	$L__BB10_97;
	setp.lt.f64 	%p194, %fd119, %fd118;
	mov.f64 	%fd372, %fd422;
	mov.u64 	%rd450, %rd508;
	@%p194 bra 	$L__BB10_97;
	setp.lt.s64 	%p195, %rd508, %rd78;
	min.s64 	%rd450, %rd508, %rd78;
	selp.f64 	%fd372, %fd422, %fd117, %p195;
$L__BB10_97:
	setp.lt.s32 	%p196, %r29, 65;
	mov.f64 	%fd373, %fd372;
	mov.u64 	%rd451, %rd450;
	@%p196 bra 	$L__BB10_101;
	ld.shared.f64 	%fd122, [_ZN6thrust24THRUST_300001_SM_1000_NS8cuda_cub4core6detail5shmemE+40];
	ld.shared.u64 	%rd81, [_ZN6thrust24THRUST_300001_SM_1000_NS8cuda_cub4core6detail5shmemE+48];
	abs.f64 	%fd123, %fd372;
	abs.f64 	%fd124, %fd122;
	setp.lt.f64 	%p197, %fd123, %fd124;
	mov.f64 	%fd373, %fd122;
	mov.u64 	%rd451, %rd81;
	@%p197 bra 	$L__BB10_101;
	setp.lt.f64 	%p198, %fd124, %fd123;
	mov.f64 	%fd373, %fd372;
	mov.u64 	%rd451, %rd450;
	@%p198 bra 	$L__BB10_101;
	setp.lt.s64 	%p199, %rd450, %rd81;
	min.s64 	%rd451, %rd450, %rd81;
	selp.f64 	%fd373, %fd372, %fd122, %p199;
$L__BB10_101:
	setp.lt.s32 	%p200, %r29, 97;
	mov.f64 	%fd374, %fd373;
	mov.u64 	%rd452, %rd451;
	@%p200 bra 	$L__BB10_105;
	ld.shared.f64 	%fd127, [_ZN6thrust24THRUST_300001_SM_1000_NS8cuda_cub4core6detail5shmemE+56];
	ld.shared.u64 	%rd84, [_ZN6thrust24THRUST_300001_SM_1000_NS8cuda_cub4core6detail5shmemE+64];
	abs.f64 	%fd128, %fd373;
	abs.f64 	%fd129, %fd127;
	setp.lt.f64 	%p201, %fd128, %fd129;
	mov.f64 	%fd374, %fd127;
	mov.u64 	%rd452, %rd84;
	@%p201 bra 	$L__BB10_105;
	setp.lt.f64 	%p202, %fd129, %fd128;
	mov.f64 	%fd374, %fd373;
	mov.u64 	%rd452, %rd451;
	@%p202 bra 	$L__BB10_105;
	setp.lt.s64 	%p203, %rd451, %rd84;
	min.s64 	%rd452, %rd451, %rd84;
	selp.f64 	%fd374, %fd373, %fd127, %p203;
$L__BB10_105:
	setp.lt.s32 	%p204, %r29, 129;
	mov.f64 	%fd375, %fd374;
	mov.u64 	%rd453, %rd452;
	@%p204 bra 	$L__BB10_109;
	ld.shared.f64 	%fd132, [_ZN6thrust24THRUST_300001_SM_1000_NS8cuda_cub4core6detail5shmemE+72];
	ld.shared.u64 	%rd87, [_ZN6thrust24THRUST_300001_SM_1000_NS8cuda_cub4core6detail5shmemE+80];
	abs.f64 	%fd133, %fd374;
	abs.f64 	%fd134, %fd132;
	setp.lt.f64 	%p205, %fd133, %fd134;
	mov.f64 	%fd375, %fd132;
	mov.u64 	%rd453, %rd87;
	@%p205 bra 	$L__BB10_109;
	setp.lt.f64 	%p206, %fd134, %fd133;
	mov.f64 	%fd375, %fd374;
	mov.u64 	%rd453, %rd452;
	@%p206 bra 	$L__BB10_109;
	setp.lt.s64 	%p207, %rd452, %rd87;
	min.s64 	%rd453, %rd452, %rd87;
	selp.f64 	%fd375, %fd374, %fd132, %p207;
$L__BB10_109:
	setp.lt.s32 	%p208, %r29, 161;
	mov.f64 	%fd376, %fd375;
	mov.u64 	%rd454, %rd453;
	@%p208 bra 	$L__BB10_113;
	ld.shared.f64 	%fd137, [_ZN6thrust24THRUST_300001_SM_1000_NS8cuda_cub4core6detail5shmemE+88];
	ld.shared.u64 	%rd90, [_ZN6thrust24THRUST_300001_SM_1000_NS8cuda_cub4core6detail5shmemE+96];
	abs.f64 	%fd138, %fd375;
	abs.f64 	%fd139, %fd137;
	setp.lt.f64 	%p209, %fd138, %fd139;
	mov.f64 	%fd376, %fd137;
	mov.u64 	%rd454, %rd90;
	@%p209 bra 	$L__BB10_113;
	setp.lt.f64 	%p210, %fd139, %fd138;
	mov.f64 	%fd376, %fd375;
	mov.u64 	%rd454, %rd453;
	@%p210 bra 	$L__BB10_113;
	setp.lt.s64 	%p211, %rd453, %rd90;
	min.s64 	%rd454, %rd453, %rd90;
	selp.f64 	%fd376, %fd375, %fd137, %p211;
$L__BB10_113:
	setp.lt.s32 	%p212, %r29, 193;
	mov.f64 	%fd377, %fd376;
	mov.u64 	%rd455, %rd454;
	@%p212 bra 	$L__BB10_117;
	ld.shared.f64 	%fd142, [_ZN6thrust24THRUST_300001_SM_1000_NS8cuda_cub4core6detail5shmemE+104];
	ld.shared.u64 	%rd93, [_ZN6thrust24THRUST_300001_SM_1000_NS8cuda_cub4core6detail5shmemE+112];
	abs.f64 	%fd143, %fd376;
	abs.f64 	%fd144, %fd142;
	setp.lt.f64 	%p213, %fd143, %fd144;
	mov.f64 	%fd377, %fd142;
	mov.u64 	%rd455, %rd93;
	@%p213 bra 	$L__BB10_117;
	setp.lt.f64 	%p214, %fd144, %fd143;
	mov.f64 	%fd377, %fd376;
	mov.u64 	%rd455, %rd454;
	@%p214 bra 	$L__BB10_117;
	setp.lt.s64 	%p215, %rd454, %rd93;
	min.s64 	%rd455, %rd454, %rd93;
	selp.f64 	%fd377, %fd376, %fd142, %p215;
$L__BB10_117:
	setp.lt.s32 	%p216, %r29, 225;
	mov.u64 	%rd508, %rd455;
	mov.f64 	%fd422, %fd377;
	@%p216 bra 	$L__BB10_232;
	ld.shared.f64 	%fd147, [_ZN6thrust24THRUST_300001_SM_1000_NS8cuda_cub4core6detail5shmemE+120];
	ld.shared.u64 	%rd96, [_ZN6thrust24THRUST_300001_SM_1000_NS8cuda_cub4core6detail5shmemE+128];
	abs.f64 	%fd148, %fd377;
	abs.f64 	%fd149, %fd147;
	setp.lt.f64 	%p217, %fd148, %fd149;
	mov.u64 	%rd508, %rd96;
	mov.f64 	%fd422, %fd147;
	@%p217 bra 	$L__BB10_232;
	setp.lt.f64 	%p218, %fd149, %fd148;
	mov.u64 	%rd508, %rd455;
	mov.f64 	%fd422, %fd377;
	@%p218 bra 	$L__BB10_232;
	setp.lt.s64 	%p219, %rd455, %rd96;
	min.s64 	%rd508, %rd455, %rd96;
	selp.f64 	%fd422, %fd377, %fd147, %p219;
	bra.uni 	$L__BB10_232;
$L__BB10_121:
	mov.u32 	%r16, %tid.x;
	cvt.u64.u32 	%rd98, %r16;
	mul.wide.u32 	%rd258, %r16, 16;
	add.s64 	%rd239, %rd236, %rd258;
	// begin inline asm
	ld.global.nc.u64 %rd238, [%rd239];
	// end inline asm
	add.s64 	%rd241, %rd239, 8;
	// begin inline asm
	ld.global.nc.u64 %rd240, [%rd241];
	// end inline asm
	mov.b64 	%fd151, %rd238;
	add.s64 	%rd243, %rd239, 4096;
	// begin inline asm
	ld.global.nc.u64 %rd242, [%rd243];
	// end inline asm
	add.s64 	%rd245, %rd239, 4104;
	// begin inline asm
	ld.global.nc.u64 %rd456, [%rd245];
	// end inline asm
	mov.b64 	%fd378, %rd242;
	add.s64 	%rd247, %rd239, 8192;
	// begin inline asm
	ld.global.nc.u64 %rd246, [%rd247];
	// end inline asm
	add.s64 	%rd249, %rd239, 8200;
	// begin inline asm
	ld.global.nc.u64 %rd457, [%rd249];
	// end inline asm
	mov.b64 	%fd379, %rd246;
	add.s64 	%rd251, %rd239, 12288;
	// begin inline asm
	ld.global.nc.u64 %rd250, [%rd251];
	// end inline asm
	add.s64 	%rd253, %rd239, 12296;
	// begin inline asm
	ld.global.nc.u64 %rd458, [%rd253];
	// end inline asm
	mov.b64 	%fd380, %rd250;
	add.s64 	%rd255, %rd239, 16384;
	// begin inline asm
	ld.global.nc.u64 %rd254, [%rd255];
	// end inline asm
	add.s64 	%rd257, %rd239, 16392;
	// begin inline asm
	ld.global.nc.u64 %rd495, [%rd257];
	// end inline asm
	mov.b64 	%fd409, %rd254;
	abs.f64 	%fd156, %fd151;
	abs.f64 	%fd157, %fd378;
	setp.lt.f64 	%p3, %fd156, %fd157;
	@%p3 bra 	$L__BB10_123;
	setp.lt.f64 	%p4, %fd157, %fd156;
	setp.lt.s64 	%p5, %rd240, %rd456;
	or.pred  	%p6, %p4, %p5;
	selp.b64 	%rd456, %rd240, %rd456, %p6;
	selp.f64 	%fd378, %fd151, %fd378, %p6;
$L__BB10_123:
	abs.f64 	%fd160, %fd378;
	abs.f64 	%fd161, %fd379;
	setp.lt.f64 	%p7, %fd160, %fd161;
	@%p7 bra 	$L__BB10_125;
	setp.lt.f64 	%p8, %fd161, %fd160;
	setp.lt.s64 	%p9, %rd456, %rd457;
	or.pred  	%p10, %p8, %p9;
	selp.b64 	%rd457, %rd456, %rd457, %p10;
	selp.f64 	%fd379, %fd378, %fd379, %p10;
$L__BB10_125:
	abs.f64 	%fd164, %fd379;
	abs.f64 	%fd165, %fd380;
	setp.lt.f64 	%p11, %fd164, %fd165;
	@%p11 bra 	$L__BB10_127;
	setp.lt.f64 	%p12, %fd165, %fd164;
	setp.lt.s64 	%p13, %rd457, %rd458;
	or.pred  	%p14, %p12, %p13;
	selp.b64 	%rd458, %rd457, %rd458, %p14;
	selp.f64 	%fd380, %fd379, %fd380, %p14;
$L__BB10_127:
	abs.f64 	%fd168, %fd380;
	abs.f64 	%fd169, %fd409;
	setp.lt.f64 	%p15, %fd168, %fd169;
	@%p15 bra 	$L__BB10_129;
	setp.lt.f64 	%p16, %fd169, %fd168;
	setp.lt.s64 	%p17, %rd458, %rd495;
	or.pred  	%p18, %p16, %p17;
	selp.b64 	%rd495, %rd458, %rd495, %p18;
	selp.f64 	%fd409, %fd380, %fd409, %p18;
$L__BB10_129:
	setp.lt.u32 	%p19, %r29, 2560;
	mov.b64 	%rd474, 1280;
	@%p19 bra 	$L__BB10_165;
	add.s64 	%rd262, %rd1, -2560;
	mul.hi.u64 	%rd263, %rd262, -3689348814741910323;
	shr.u64 	%rd112, %rd263, 10;
	setp.lt.u64 	%p20, %rd262, 1280;
	mov.b64 	%rd474, 1280;
	@%p20 bra 	$L__BB10_153;
	add.s64 	%rd265, %rd112, 1;
	and.b64  	%rd460, %rd265, 36028797018963966;
	shl.b64 	%rd266, %rd98, 4;
	add.s64 	%rd267, %rd266, %rd236;
	add.s64 	%rd461, %rd267, 57352;
	mov.b64 	%rd474, 1280;
$L__BB10_132:
	add.s64 	%rd269, %rd461, -36872;
	// begin inline asm
	ld.global.nc.u64 %rd268, [%rd269];
	// end inline asm
	add.s64 	%rd271, %rd461, -36864;
	// begin inline asm
	ld.global.nc.u64 %rd464, [%rd271];
	// end inline asm
	mov.b64 	%fd383, %rd268;
	add.s64 	%rd273, %rd461, -32776;
	// begin inline asm
	ld.global.nc.u64 %rd272, [%rd273];
	// end inline asm
	add.s64 	%rd275, %rd461, -32768;
	// begin inline asm
	ld.global.nc.u64 %rd465, [%rd275];
	// end inline asm
	mov.b64 	%fd384, %rd272;
	add.s64 	%rd277, %rd461, -28680;
	// begin inline asm
	ld.global.nc.u64 %rd276, [%rd277];
	// end inline asm
	add.s64 	%rd279, %rd461, -28672;
	// begin inline asm
	ld.global.nc.u64 %rd466, [%rd279];
	// end inline asm
	mov.b64 	%fd385, %rd276;
	add.s64 	%rd281, %rd461, -24584;
	// begin inline asm
	ld.global.nc.u64 %rd280, [%rd281];
	// end inline asm
	add.s64 	%rd283, %rd461, -24576;
	// begin inline asm
	ld.global.nc.u64 %rd467, [%rd283];
	// end inline asm
	mov.b64 	%fd386, %rd280;
	add.s64 	%rd285, %rd461, -20488;
	// begin inline asm
	ld.global.nc.u64 %rd284, [%rd285];
	// end inline asm
	add.s64 	%rd287, %rd461, -20480;
	// begin inline asm
	ld.global.nc.u64 %rd468, [%rd287];
	// end inline asm
	mov.b64 	%fd387, %rd284;
	abs.f64 	%fd178, %fd409;
	abs.f64 	%fd179, %fd383;
	setp.lt.f64 	%p21, %fd178, %fd179;
	@%p21 bra 	$L__BB10_134;
	setp.lt.f64 	%p22, %fd179, %fd178;
	setp.lt.s64 	%p23, %rd495, %rd464;
	or.pred  	%p24, %p22, %p23;
	selp.b64 	%rd464, %rd495, %rd464, %p24;
	selp.f64 	%fd383, %fd409, %fd383, %p24;
$L__BB10_134:
	abs.f64 	%fd182, %fd383;
	abs.f64 	%fd183, %fd384;
	setp.lt.f64 	%p25, %fd182, %fd183;
	@%p25 bra 	$L__BB10_136;
	setp.lt.f64 	%p26, %fd183, %fd182;
	setp.lt.s64 	%p27, %rd464, %rd465;
	or.pred  	%p28, %p26, %p27;
	selp.b64 	%rd465, %rd464, %rd465, %p28;
	selp.f64 	%fd384, %fd383, %fd384, %p28;
$L__BB10_136:
	abs.f64 	%fd186, %fd384;
	abs.f64 	%fd187, %fd385;
	setp.lt.f64 	%p29, %fd186, %fd187;
	@%p29 bra 	$L__BB10_138;
	setp.lt.f64 	%p30, %fd187, %fd186;
	setp.lt.s64 	%p31, %rd465, %rd466;
	or.pred  	%p32, %p30, %p31;
	selp.b64 	%rd466, %rd465, %rd466, %p32;
	selp.f64 	%fd385, %fd384, %fd385, %p32;
$L__BB10_138:
	abs.f64 	%fd190, %fd385;
	abs.f64 	%fd191, %fd386;
	setp.lt.f64 	%p33, %fd190, %fd191;
	@%p33 bra 	$L__BB10_140;
	setp.lt.f64 	%p34, %fd191, %fd190;
	setp.lt.s64 	%p35, %rd466, %rd467;
	or.pred  	%p36, %p34, %p35;
	selp.b64 	%rd467, %rd466, %rd467, %p36;
	selp.f64 	%fd386, %fd385, %fd386, %p36;
$L__BB10_140:
	abs.f64 	%fd194, %fd386;
	abs.f64 	%fd195, %fd387;
	setp.lt.f64 	%p37, %fd194, %fd195;
	@%p37 bra 	$L__BB10_142;
	setp.lt.f64 	%p38, %fd195, %fd194;
	setp.lt.s64 	%p39, %rd467, %rd468;
	or.pred  	%p40, %p38, %p39;
	selp.b64 	%rd468, %rd467, %rd468, %p40;
	selp.f64 	%fd387, %fd386, %fd387, %p40;
$L__BB10_142:
	add.s64 	%rd289, %rd461, -16392;
	// begin inline asm
	ld.global.nc.u64 %rd288, [%rd289];
	// end inline asm
	add.s64 	%rd291, %rd461, -16384;
	// begin inline asm
	ld.global.nc.u64 %rd469, [%rd291];
	// end inline asm
	mov.b64 	%fd388, %rd288;
	add.s64 	%rd293, %rd461, -12296;
	// begin inline asm
	ld.global.nc.u64 %rd292, [%rd293];
	// end inline asm
	add.s64 	%rd295, %rd461, -12288;
	// begin inline asm
	ld.global.nc.u64 %rd470, [%rd295];
	// end inline asm
	mov.b64 	%fd389, %rd292;
	add.s64 	%rd297, %rd461, -8200;
	// begin inline asm
	ld.global.nc.u64 %rd296, [%rd297];
	// end inline asm
	add.s64 	%rd299, %rd461, -8192;
	// begin inline asm
	ld.global.nc.u64 %rd471, [%rd299];
	// end inline asm
	mov.b64 	%fd390, %rd296;
	add.s64 	%rd301, %rd461, -4104;
	// begin inline asm
	ld.global.nc.u64 %rd300, [%rd301];
	// end inline asm
	add.s64 	%rd303, %rd461, -4096;
	// begin inline asm
	ld.global.nc.u64 %rd472, [%rd303];
	// end inline asm
	mov.b64 	%fd391, %rd300;
	add.s64 	%rd305, %rd461, -8;
	// begin inline asm
	ld.global.nc.u64 %rd304, [%rd305];
	// end inline asm
	// begin inline asm
	ld.global.nc.u64 %rd495, [%rd461];
	// end inline asm
	mov.b64 	%fd409, %rd304;
	abs.f64 	%fd203, %fd387;
	abs.f64 	%fd204, %fd388;
	setp.lt.f64 	%p41, %fd203, %fd204;
	@%p41 bra 	$L__BB10_144;
	setp.lt.f64 	%p42, %fd204, %fd203;
	setp.lt.s64 	%p43, %rd468, %rd469;
	or.pred  	%p44, %p42, %p43;
	selp.b64 	%rd469, %rd468, %rd469, %p44;
	selp.f64 	%fd388, %fd387, %fd388, %p44;
$L__BB10_144:
	abs.f64 	%fd207, %fd388;
	abs.f64 	%fd208, %fd389;
	setp.lt.f64 	%p45, %fd207, %fd208;
	@%p45 bra 	$L__BB10_146;
	setp.lt.f64 	%p46, %fd208, %fd207;
	setp.lt.s64 	%p47, %rd469, %rd470;
	or.pred  	%p48, %p46, %p47;
	selp.b64 	%rd470, %rd469, %rd470, %p48;
	selp.f64 	%fd389, %fd388, %fd389, %p48;
$L__BB10_146:
	abs.f64 	%fd211, %fd389;
	abs.f64 	%fd212, %fd390;
	setp.lt.f64 	%p49, %fd211, %fd212;
	@%p49 bra 	$L__BB10_148;
	setp.lt.f64 	%p50, %fd212, %fd211;
	setp.lt.s64 	%p51, %rd470, %rd471;
	or.pred  	%p52, %p50, %p51;
	selp.b64 	%rd471, %rd470, %rd471, %p52;
	selp.f64 	%fd390, %fd389, %fd390, %p52;
$L__BB10_148:
	abs.f64 	%fd215, %fd390;
	abs.f64 	%fd216, %fd391;
	setp.lt.f64 	%p53, %fd215, %fd216;
	@%p53 bra 	$L__BB10_150;
	setp.lt.f64 	%p54, %fd216, %fd215;
	setp.lt.s64 	%p55, %rd471, %rd472;
	or.pred  	%p56, %p54, %p55;
	selp.b64 	%rd472, %rd471, %rd472, %p56;
	selp.f64 	%fd391, %fd390, %fd391, %p56;
$L__BB10_150:
	abs.f64 	%fd219, %fd391;
	abs.f64 	%fd220, %fd409;
	setp.lt.f64 	%p57, %fd219, %fd220;
	@%p57 bra 	$L__BB10_152;
	setp.lt.f64 	%p58, %fd220, %fd219;
	setp.lt.s64 	%p59, %rd472, %rd495;
	or.pred  	%p60, %p58, %p59;
	selp.b64 	%rd495, %rd472, %rd495, %p60;
	selp.f64 	%fd409, %fd391, %fd409, %p60;
$L__BB10_152:
	add.s64 	%rd474, %rd474, 2560;
	add.s64 	%rd461, %rd461, 40960;
	add.s64 	%rd460, %rd460, -2;
	setp.ne.s64 	%p61, %rd460, 0;
	@%p61 bra 	$L__BB10_132;
$L__BB10_153:
	and.b64  	%rd308, %rd112, 1;
	setp.eq.b64 	%p62, %rd308, 1;
	@%p62 bra 	$L__BB10_165;
	shl.b64 	%rd329, %rd474, 4;
	mul.wide.u32 	%rd330, %r16, 16;
	add.s64 	%rd331, %rd236, %rd330;
	add.s64 	%rd310, %rd331, %rd329;
	// begin inline asm
	ld.global.nc.u64 %rd309, [%rd310];
	// end inline asm
	add.s64 	%rd312, %rd310, 8;
	// begin inline asm
	ld.global.nc.u64 %rd478, [%rd312];
	// end inline asm
	mov.b64 	%fd395, %rd309;
	add.s64 	%rd314, %rd310, 4096;
	// begin inline asm
	ld.global.nc.u64 %rd313, [%rd314];
	// end inline asm
	add.s64 	%rd316, %rd310, 4104;
	// begin inline asm
	ld.global.nc.u64 %rd479, [%rd316];
	// end inline asm
	mov.b64 	%fd396, %rd313;
	add.s64 	%rd318, %rd310, 8192;
	// begin inline asm
	ld.global.nc.u64 %rd317, [%rd318];
	// end inline asm
	add.s64 	%rd320, %rd310, 8200;
	// begin inline asm
	ld.global.nc.u64 %rd480, [%rd320];
	// end inline asm
	mov.b64 	%fd397, %rd317;
	add.s64 	%rd322, %rd310, 12288;
	// begin inline asm
	ld.global.nc.u64 %rd321, [%rd322];
	// end inline asm
	add.s64 	%rd324, %rd310, 12296;
	// begin inline asm
	ld.global.nc.u64 %rd481, [%rd324];
	// end inline asm
	mov.b64 	%fd398, %rd321;
	add.s64 	%rd326, %rd310, 16384;
	// begin inline asm
	ld.global.nc.u64 %rd325, [%rd326];
	// end inline asm
	add.s64 	%rd328, %rd310, 16392;
	// begin inline asm
	ld.global.nc.u64 %rd482, [%rd328];
	// end inline asm
	mov.b64 	%fd399, %rd325;
	abs.f64 	%fd230, %fd409;
	abs.f64 	%fd231, %fd395;
	setp.lt.f64 	%p63, %fd230, %fd231;
	@%p63 bra 	$L__BB10_156;
	setp.lt.f64 	%p64, %fd231, %fd230;
	setp.lt.s64 	%p65, %rd495, %rd478;
	or.pred  	%p66, %p64, %p65;
	selp.b64 	%rd478, %rd495, %rd478, %p66;
	selp.f64 	%fd395, %fd409, %fd395, %p66;
$L__BB10_156:
	abs.f64 	%fd234, %fd395;
	abs.f64 	%fd235, %fd396;
	setp.lt.f64 	%p67, %fd234, %fd235;
	@%p67 bra 	$L__BB10_158;
	setp.lt.f64 	%p68, %fd235, %fd234;
	setp.lt.s64 	%p69, %rd478, %rd479;
	or.pred  	%p70, %p68, %p69;
	selp.b64 	%rd479, %rd478, %rd479, %p70;
	selp.f64 	%fd396, %fd395, %fd396, %p70;
$L__BB10_158:
	abs.f64 	%fd238, %fd396;
	abs.f64 	%fd239, %fd397;
	setp.lt.f64 	%p71, %fd238, %fd239;
	@%p71 bra 	$L__BB10_160;
	setp.lt.f64 	%p72, %fd239, %fd238;
	setp.lt.s64 	%p73, %rd479, %rd480;
	or.pred  	%p74, %p72, %p73;
	selp.b64 	%rd480, %rd479, %rd480, %p74;
	selp.f64 	%fd397, %fd396, %fd397, %p74;
$L__BB10_160:
	abs.f64 	%fd242, %fd397;
	abs.f64 	%fd243, %fd398;
	setp.lt.f64 	%p75, %fd242, %fd243;
	@%p75 bra 	$L__BB10_162;
	setp.lt.f64 	%p76, %fd243, %fd242;
	setp.lt.s64 	%p77, %rd480, %rd481;
	or.pred  	%p78, %p76, %p77;
	selp.b64 	%rd481, %rd480, %rd481, %p78;
	selp.f64 	%fd398, %fd397, %fd398, %p78;
$L__BB10_162:
	abs.f64 	%fd246, %fd398;
	abs.f64 	%fd247, %fd399;
	setp.lt.f64 	%p79, %fd246, %fd247;
	@%p79 bra 	$L__BB10_164;
	setp.lt.f64 	%p80, %fd247, %fd246;
	setp.lt.s64 	%p81, %rd481, %rd482;
	or.pred  	%p82, %p80, %p81;
	selp.b64 	%rd482, %rd481, %rd482, %p82;
	selp.f64 	%fd399, %fd398, %fd399, %p82;
$L__BB10_164:
	add.s64 	%rd474, %rd474, 1280;
	mov.u64 	%rd495, %rd482;
	mov.f64 	%fd409, %fd399;
$L__BB10_165:
	cvt.s64.s32 	%rd332, %r29;
	setp.ge.s64 	%p83, %rd474, %rd332;
	@%p83 bra 	$L__BB10_188;
	cvt.u32.u64 	%r17, %rd474;
	sub.s32 	%r18, %r29, %r17;
	setp.ge.s32 	%p84, %r16, %r18;
	@%p84 bra 	$L__BB10_188;
	not.b32 	%r30, %r16;
	add.s32 	%r31, %r29, %r30;
	sub.s32 	%r19, %r31, %r17;
	and.b32  	%r32, %r19, 768;
	setp.eq.s32 	%p85, %r32, 768;
	mov.u32 	%r372, %r16;
	@%p85 bra 	$L__BB10_173;
	cvt.u64.u32 	%rd334, %r16;
	add.s64 	%rd335, %rd474, %rd334;
	shl.b64 	%rd336, %rd335, 4;
	add.s64 	%rd485, %rd236, %rd336;
	shr.u32 	%r33, %r19, 8;
	add.s32 	%r34, %r33, 1;
	and.b32  	%r35, %r34, 3;
	neg.s32 	%r370, %r35;
	mov.u32 	%r372, %r16;
$L__BB10_169:
	.pragma "nounroll";
	mov.u64 	%rd176, %rd495;
	mov.f64 	%fd251, %fd409;
	// begin inline asm
	ld.global.nc.u64 %rd337, [%rd485];
	// end inline asm
	add.s64 	%rd340, %rd485, 8;
	// begin inline asm
	ld.global.nc.u64 %rd339, [%rd340];
	// end inline asm
	mov.b64 	%fd252, %rd337;
	abs.f64 	%fd253, %fd251;
	abs.f64 	%fd254, %fd252;
	setp.lt.f64 	%p86, %fd253, %fd254;
	mov.f64 	%fd409, %fd252;
	mov.u64 	%rd495, %rd339;
	@%p86 bra 	$L__BB10_172;
	setp.lt.f64 	%p87, %fd254, %fd253;
	mov.f64 	%fd409, %fd251;
	mov.u64 	%rd495, %rd176;
	@%p87 bra 	$L__BB10_172;
	setp.lt.s64 	%p88, %rd176, %rd339;
	selp.f64 	%fd409, %fd251, %fd252, %p88;
	min.s64 	%rd495, %rd176, %rd339;
$L__BB10_172:
	add.s32 	%r372, %r372, 256;
	add.s64 	%rd485, %rd485, 4096;
	add.s32 	%r370, %r370, 1;
	setp.ne.s32 	%p89, %r370, 0;
	@%p89 bra 	$L__BB10_169;
$L__BB10_173:
	setp.lt.u32 	%p90, %r19, 768;
	@%p90 bra 	$L__BB10_188;
	cvt.u64.u32 	%rd341, %r372;
	add.s64 	%rd342, %rd474, %rd341;
	shl.b64 	%rd343, %rd342, 4;
	add.s64 	%rd344, %rd343, %rd236;
	add.s64 	%rd490, %rd344, 12296;
$L__BB10_175:
	add.s64 	%rd346, %rd490, -12296;
	// begin inline asm
	ld.global.nc.u64 %rd345, [%rd346];
	// end inline asm
	add.s64 	%rd348, %rd490, -12288;
	// begin inline asm
	ld.global.nc.u64 %rd347, [%rd348];
	// end inline asm
	mov.b64 	%fd260, %rd345;
	abs.f64 	%fd261, %fd409;
	abs.f64 	%fd262, %fd260;
	setp.lt.f64 	%p91, %fd261, %fd262;
	mov.f64 	%fd406, %fd260;
	mov.u64 	%rd492, %rd347;
	@%p91 bra 	$L__BB10_178;
	setp.lt.f64 	%p92, %fd262, %fd261;
	mov.f64 	%fd406, %fd409;
	mov.u64 	%rd492, %rd495;
	@%p92 bra 	$L__BB10_178;
	setp.lt.s64 	%p93, %rd495, %rd347;
	selp.f64 	%fd406, %fd409, %fd260, %p93;
	min.s64 	%rd492, %rd495, %rd347;
$L__BB10_178:
	add.s64 	%rd350, %rd490, -8200;
	// begin inline asm
	ld.global.nc.u64 %rd349, [%rd350];
	// end inline asm
	add.s64 	%rd352, %rd490, -8192;
	// begin inline asm
	ld.global.nc.u64 %rd351, [%rd352];
	// end inline asm
	mov.b64 	%fd265, %rd349;
	abs.f64 	%fd266, %fd406;
	abs.f64 	%fd267, %fd265;
	setp.lt.f64 	%p94, %fd266, %fd267;
	mov.f64 	%fd407, %fd265;
	mov.u64 	%rd493, %rd351;
	@%p94 bra 	$L__BB10_181;
	setp.lt.f64 	%p95, %fd267, %fd266;
	mov.f64 	%fd407, %fd406;
	mov.u64 	%rd493, %rd492;
	@%p95 bra 	$L__BB10_181;
	setp.lt.s64 	%p96, %rd492, %rd351;
	selp.f64 	%fd407, %fd406, %fd265, %p96;
	min.s64 	%rd493, %rd492, %rd351;
$L__BB10_181:
	add.s64 	%rd354, %rd490, -4104;
	// begin inline asm
	ld.global.nc.u64 %rd353, [%rd354];
	// end inline asm
	add.s64 	%rd356, %rd490, -4096;
	// begin inline asm
	ld.global.nc.u64 %rd355, [%rd356];
	// end inline asm
	mov.b64 	%fd270, %rd353;
	abs.f64 	%fd271, %fd407;
	abs.f64 	%fd272, %fd270;
	setp.lt.f64 	%p97, %fd271, %fd272;
	mov.f64 	%fd408, %fd270;
	mov.u64 	%rd494, %rd355;
	@%p97 bra 	$L__BB10_184;
	setp.lt.f64 	%p98, %fd272, %fd271;
	mov.f64 	%fd408, %fd407;
	mov.u64 	%rd494, %rd493;
	@%p98 bra 	$L__BB10_184;
	setp.lt.s64 	%p99, %rd493, %rd355;
	selp.f64 	%fd408, %fd407, %fd270, %p99;
	min.s64 	%rd494, %rd493, %rd355;
$L__BB10_184:
	add.s64 	%rd358, %rd490, -8;
	// begin inline asm
	ld.global.nc.u64 %rd357, [%rd358];
	// end inline asm
	// begin inline asm
	ld.global.nc.u64 %rd359, [%rd490];
	// end inline asm
	mov.b64 	%fd275, %rd357;
	abs.f64 	%fd276, %fd408;
	abs.f64 	%fd277, %fd275;
	setp.lt.f64 	%p100, %fd276, %fd277;
	mov.f64 	%fd409, %fd275;
	mov.u64 	%rd495, %rd359;
	@%p100 bra 	$L__BB10_187;
	setp.lt.f64 	%p101, %fd277, %fd276;
	mov.f64 	%fd409, %fd408;
	mov.u64 	%rd495, %rd494;
	@%p101 bra 	$L__BB10_187;
	setp.lt.s64 	%p102, %rd494, %rd359;
	selp.f64 	%fd409, %fd408, %fd275, %p102;
	min.s64 	%rd495, %rd494, %rd359;
$L__BB10_187:
	add.s32 	%r372, %r372, 1024;
	add.s64 	%rd490, %rd490, 16384;
	setp.lt.s32 	%p103, %r372, %r18;
	@%p103 bra 	$L__BB10_175;
$L__BB10_188:
	// begin inline asm
	mov.u32 %r36, %laneid;
	// end inline asm
	mov.b64 	%rd361, %fd409;
	mov.b64 	{%r38, %r43}, %rd361;
	mov.b32 	%r54, 1;
	mov.b32 	%r55, 31;
	mov.b32 	%r56, -1;
	// begin inline asm
	shfl.sync.down.b32 %r37, %r38, %r54, %r55, %r56;
	// end inline asm
	// begin inline asm
	shfl.sync.down.b32 %r42, %r43, %r54, %r55, %r56;
	// end inline asm
	mov.b64 	%rd362, {%r37, %r42};
	mov.b64 	%fd281, %rd362;
	mov.b64 	{%r48, %r53}, %rd495;
	// begin inline asm
	shfl.sync.down.b32 %r47, %r48, %r54, %r55, %r56;
	// end inline asm
	// begin inline asm
	shfl.sync.down.b32 %r52, %r53, %r54, %r55, %r56;
	// end inline asm
	mov.b64 	%rd200, {%r47, %r52};
	setp.gt.s32 	%p104, %r36, 30;
	mov.f64 	%fd411, %fd409;
	mov.u64 	%rd497, %rd495;
	@%p104 bra 	$L__BB10_192;
	abs.f64 	%fd282, %fd409;
	abs.f64 	%fd283, %fd281;
	setp.lt.f64 	%p105, %fd282, %fd283;
	mov.f64 	%fd411, %fd281;
	mov.u64 	%rd497, %rd200;
	@%p105 bra 	$L__BB10_192;
	setp.lt.f64 	%p106, %fd283, %fd282;
	mov.f64 	%fd411, %fd409;
	mov.u64 	%rd497, %rd495;
	@%p106 bra 	$L__BB10_192;
	setp.lt.s64 	%p107, %rd495, %rd200;
	selp.f64 	%fd411, %fd409, %fd281, %p107;
	min.s64 	%rd497, %rd495, %rd200;
$L__BB10_192:
	mov.b64 	%rd363, %fd411;
	mov.b64 	{%r58, %r63}, %rd363;
	mov.b32 	%r74, 2;
	mov.b32 	%r75, 31;
	mov.b32 	%r76, -1;
	// begin inline asm
	shfl.sync.down.b32 %r57, %r58, %r74, %r75, %r76;
	// end inline asm
	// begin inline asm
	shfl.sync.down.b32 %r62, %r63, %r74, %r75, %r76;
	// end inline asm
	mov.b64 	%rd364, {%r57, %r62};
	mov.b64 	%fd286, %rd364;
	mov.b64 	{%r68, %r73}, %rd497;
	// begin inline asm
	shfl.sync.down.b32 %r67, %r68, %r74, %r75, %r76;
	// end inline asm
	// begin inline asm
	shfl.sync.down.b32 %r72, %r73, %r74, %r75, %r76;
	// end inline asm
	mov.b64 	%rd203, {%r67, %r72};
	setp.gt.s32 	%p108, %r36, 29;
	mov.f64 	%fd412, %fd411;
	mov.u64 	%rd498, %rd497;
	@%p108 bra 	$L__BB10_196;
	abs.f64 	%fd287, %fd411;
	abs.f64 	%fd288, %fd286;
	setp.lt.f64 	%p109, %fd287, %fd288;
	mov.f64 	%fd412, %fd286;
	mov.u64 	%rd498, %rd203;
	@%p109 bra 	$L__BB10_196;
	setp.lt.f64 	%p110, %fd288, %fd287;
	mov.f64 	%fd412, %fd411;
	mov.u64 	%rd498, %rd497;
	@%p110 bra 	$L__BB10_196;
	setp.lt.s64 	%p111, %rd497, %rd203;
	selp.f64 	%fd412, %fd411, %fd286, %p111;
	min.s64 	%rd498, %rd497, %rd203;
$L__BB10_196:
	mov.b64 	%rd365, %fd412;
	mov.b64 	{%r78, %r83}, %rd365;
	mov.b32 	%r94, 4;
	mov.b32 	%r95, 31;
	mov.b32 	%r96, -1;
	// begin inline asm
	shfl.sync.down.b32 %r77, %r78, %r94, %r95, %r96;
	// end inline asm
	// begin inline asm
	shfl.sync.down.b32 %r82, %r83, %r94, %r95, %r96;
	// end inline asm
	mov.b64 	%rd366, {%r77, %r82};
	mov.b64 	%fd291, %rd366;
	mov.b64 	{%r88, %r93}, %rd498;
	// begin inline asm
	shfl.sync.down.b32 %r87, %r88, %r94, %r95, %r96;
	// end inline asm
	// begin inline asm
	shfl.sync.down.b32 %r92, %r93, %r94, %r95, %r96;
	// end inline asm
	mov.b64 	%rd206, {%r87, %r92};
	setp.gt.s32 	%p112, %r36, 27;
	mov.f64 	%fd413, %fd412;
	mov.u64 	%rd499, %rd498;
	@%p112 bra 	$L__BB10_200;
	abs.f64 	%fd292, %fd412;
	abs.f64 	%fd293, %fd291;
	setp.lt.f64 	%p113, %fd292, %fd293;
	mov.f64 	%fd413, %fd291;
	mov.u64 	%rd499, %rd206;
	@%p113 bra 	$L__BB10_200;
	setp.lt.f64 	%p114, %fd293, %fd292;
	mov.f64 	%fd413, %fd412;
	mov.u64 	%rd499, %rd498;
	@%p114 bra 	$L__BB10_200;
	setp.lt.s64 	%p115, %rd498, %rd206;
	selp.f64 	%fd413, %fd412, %fd291, %p115;
	min.s64 	%rd499, %rd498, %rd206;
$L__BB10_200:
	mov.b64 	%rd367, %fd413;
	mov.b64 	{%r98, %r103}, %rd367;
	mov.b32 	%r114, 8;
	mov.b32 	%r115, 31;
	mov.b32 	%r116, -1;
	// begin inline asm
	shfl.sync.down.b32 %r97, %r98, %r114, %r115, %r116;
	// end inline asm
	// begin inline asm
	shfl.sync.down.b32 %r102, %r103, %r114, %r115, %r116;
	// end inline asm
	mov.b64 	%rd368, {%r97, %r102};
	mov.b64 	%fd296, %rd368;
	mov.b64 	{%r108, %r113}, %rd499;
	// begin inline asm
	shfl.sync.down.b32 %r107, %r108, %r114, %r115, %r116;
	// end inline asm
	// begin inline asm
	shfl.sync.down.b32 %r112, %r113, %r114, %r115, %r116;
	// end inline asm
	mov.b64 	%rd209, {%r107, %r112};
	setp.gt.s32 	%p116, %r36, 23;
	mov.f64 	%fd414, %fd413;
	mov.u64 	%rd500, %rd499;
	@%p116 bra 	$L__BB10_204;
	abs.f64 	%fd297, %fd413;
	abs.f64 	%fd298, %fd296;
	setp.lt.f64 	%p117, %fd297, %fd298;
	mov.f64 	%fd414, %fd296;
	mov.u64 	%rd500, %rd209;
	@%p117 bra 	$L__BB10_204;
	setp.lt.f64 	%p118, %fd298, %fd297;
	mov.f64 	%fd414, %fd413;
	mov.u64 	%rd500, %rd499;
	@%p118 bra 	$L__BB10_204;
	setp.lt.s64 	%p119, %rd499, %rd209;
	selp.f64 	%fd414, %fd413, %fd296, %p119;
	min.s64 	%rd500, %rd499, %rd209;
$L__BB10_204:
	mov.b64 	%rd369, %fd414;
	mov.b64 	{%r118, %r123}, %rd369;
	mov.b32 	%r134, 16;
	mov.b32 	%r135, 31;
	mov.b32 	%r136, -1;
	// begin inline asm
	shfl.sync.down.b32 %r117, %r118, %r134, %r135, %r136;
	// end inline asm
	// begin inline asm
	shfl.sync.down.b32 %r122, %r123, %r134, %r135, %r136;
	// end inline asm
	mov.b64 	%rd370, {%r117, %r122};
	mov.b64 	%fd301, %rd370;
	mov.b64 	{%r128, %r133}, %rd500;
	// begin inline asm
	shfl.sync.down.b32 %r127, %r128, %r134, %r135, %r136;
	// end inline asm
	// begin inline asm
	shfl.sync.down.b32 %r132, %r133, %r134, %r135, %r136;
	// end inline asm
	mov.b64 	%rd212, {%r127, %r132};
	setp.gt.s32 	%p120, %r36, 15;
	mov.f64 	%fd422, %fd414;
	mov.u64 	%rd508, %rd500;
	@%p120 bra 	$L__BB10_208;
	abs.f64 	%fd302, %fd414;
	abs.f64 	%fd303, %fd301;
	setp.lt.f64 	%p121, %fd302, %fd303;
	mov.f64 	%fd422, %fd301;
	mov.u64 	%rd508, %rd212;
	@%p121 bra 	$L__BB10_208;
	setp.lt.f64 	%p122, %fd303, %fd302;
	mov.f64 	%fd422, %fd414;
	mov.u64 	%rd508, %rd500;
	@%p122 bra 	$L__BB10_208;
	setp.lt.s64 	%p123, %rd500, %rd212;
	selp.f64 	%fd422, %fd414, %fd301, %p123;
	min.s64 	%rd508, %rd500, %rd212;
$L__BB10_208:
	setp.ne.s32 	%p124, %r36, 0;
	@%p124 bra 	$L__BB10_210;
	shr.u32 	%r137, %r16, 1;
	and.b32  	%r138, %r137, 496;
	mov.u32 	%r139, _ZN6thrust24THRUST_300001_SM_1000_NS8cuda_cub4core6detail5shmemE;
	add.s32 	%r140, %r139, %r138;
	st.shared.f64 	[%r140+8], %fd422;
	st.shared.u64 	[%r140+16], %rd508;
$L__BB10_210:
	bar.sync 	0;
	setp.ne.s32 	%p125, %r16, 0;
	@%p125 bra 	$L__BB10_232;
	ld.shared.f64 	%fd306, [_ZN6thrust24THRUST_300001_SM_1000_NS8cuda_cub4core6detail5shmemE+24];
	ld.shared.u64 	%rd215, [_ZN6thrust24THRUST_300001_SM_1000_NS8cuda_cub4core6detail5shmemE+32];
	abs.f64 	%fd307, %fd422;
	abs.f64 	%fd308, %fd306;
	setp.lt.f64 	%p126, %fd307, %fd308;
	mov.f64 	%fd416, %fd306;
	mov.u64 	%rd502, %rd215;
	@%p126 bra 	$L__BB10_214;
	setp.lt.f64 	%p127, %fd308, %fd307;
	mov.f64 	%fd416, %fd422;
	mov.u64 	%rd502, %rd508;
	@%p127 bra 	$L__BB10_214;
	setp.lt.s64 	%p128, %rd508, %rd215;
	selp.f64 	%fd416, %fd422, %fd306, %p128;
	min.s64 	%rd502, %rd508, %rd215;
$L__BB10_214:
	ld.shared.f64 	%fd311, [_ZN6thrust24THRUST_300001_SM_1000_NS8cuda_cub4core6detail5shmemE+40];
	ld.shared.u64 	%rd218, [_ZN6thrust24THRUST_300001_SM_1000_NS8cuda_cub4core6detail5shmemE+48];
	abs.f64 	%fd312, %fd416;
	abs.f64 	%fd313, %fd311;
	setp.lt.f64 	%p129, %fd312, %fd313;
	mov.f64 	%fd417, %fd311;
	mov.u64 	%rd503, %rd218;
	@%p129 bra 	$L__BB10_217;
	setp.lt.f64 	%p130, %fd313, %fd312;
	mov.f64 	%fd417, %fd416;
	mov.u64 	%rd503, %rd502;
	@%p130 bra 	$L__BB10_217;
	setp.lt.s64 	%p131, %rd502, %rd218;
	selp.f64 	%fd417, %fd416, %fd311, %p131;
	min.s64 	%rd503, %rd502, %rd218;
$L__BB10_217:
	ld.shared.f64 	%fd316, [_ZN6thrust24THRUST_300001_SM_1000_NS8cuda_cub4core6detail5shmemE+56];
	ld.shared.u64 	%rd221, [_ZN6thrust24THRUST_300001_SM_1000_NS8cuda_cub4core6detail5shmemE+64];
	abs.f64 	%fd317, %fd417;
	abs.f64 	%fd318, %fd316;
	setp.lt.f64 	%p132, %fd317, %fd318;
	mov.f64 	%fd418, %fd316;
	mov.u64 	%rd504, %rd221;
	@%p132 bra 	$L__BB10_220;
	setp.lt.f64 	%p133, %fd318, %fd317;
	mov.f64 	%fd418, %fd417;
	mov.u64 	%rd504, %rd503;
	@%p133 bra 	$L__BB10_220;
	setp.lt.s64 	%p134, %rd503, %rd221;
	selp.f64 	%fd418, %fd417, %fd316, %p134;
	min.s64 	%rd504, %rd503, %rd221;
$L__BB10_220:
	ld.shared.f64 	%fd321, [_ZN6thrust24THRUST_300001_SM_1000_NS8cuda_cub4core6detail5shmemE+72];
	ld.shared.u64 	%rd224, [_ZN6thrust24THRUST_300001_SM_1000_NS8cuda_cub4core6detail5shmemE+80];
	abs.f64 	%fd322, %fd418;
	abs.f64 	%fd323, %fd321;
	setp.lt.f64 	%p135, %fd322, %fd323;
	mov.f64 	%fd419, %fd321;
	mov.u64 	%rd505, %rd224;
	@%p135 bra 	$L__BB10_223;
	setp.lt.f64 	%p136, %fd323, %fd322;
	mov.f64 	%fd419, %fd418;
	mov.u64 	%rd505, %rd504;
	@%p136 bra 	$L__BB10_223;
	setp.lt.s64 	%p137, %rd504, %rd224;
	selp.f64 	%fd419, %fd418, %fd321, %p137;
	min.s64 	%rd505, %rd504, %rd224;
$L__BB10_223:
	ld.shared.f64 	%fd326, [_ZN6thrust24THRUST_300001_SM_1000_NS8cuda_cub4core6detail5shmemE+88];
	ld.shared.u64 	%rd227, [_ZN6thrust24THRUST_300001_SM_1000_NS8cuda_cub4core6detail5shmemE+96];
	abs.f64 	%fd327, %fd419;
	abs.f64 	%fd328, %fd326;
	setp.lt.f64 	%p138, %fd327, %fd328;
	mov.f64 	%fd420, %fd326;
	mov.u64 	%rd506, %rd227;
	@%p138 bra 	$L__BB10_226;
	setp.lt.f64 	%p139, %fd328, %fd327;
	mov.f64 	%fd420, %fd419;
	mov.u64 	%rd506, %rd505;
	@%p139 bra 	$L__BB10_226;
	setp.lt.s64 	%p140, %rd505, %rd227;
	selp.f64 	%fd420, %fd419, %fd326, %p140;
	min.s64 	%rd506, %rd505, %rd227;
$L__BB10_226:
	ld.shared.f64 	%fd331, [_ZN6thrust24THRUST_300001_SM_1000_NS8cuda_cub4core6detail5shmemE+104];
	ld.shared.u64 	%rd230, [_ZN6thrust24THRUST_300001_SM_1000_NS8cuda_cub4core6detail5shmemE+112];
	abs.f64 	%fd332, %fd420;
	abs.f64 	%fd333, %fd331;
	setp.lt.f64 	%p141, %fd332, %fd333;
	mov.f64 	%fd421, %fd331;
	mov.u64 	%rd507, %rd230;
	@%p141 bra 	$L__BB10_229;
	setp.lt.f64 	%p142, %fd333, %fd332;
	mov.f64 	%fd421, %fd420;
	mov.u64 	%rd507, %rd506;
	@%p142 bra 	$L__BB10_229;
	setp.lt.s64 	%p143, %rd506, %rd230;
	selp.f64 	%fd421, %fd420, %fd331, %p143;
	min.s64 	%rd507, %rd506, %rd230;
$L__BB10_229:
	ld.shared.f64 	%fd336, [_ZN6thrust24THRUST_300001_SM_1000_NS8cuda_cub4core6detail5shmemE+120];
	ld.shared.u64 	%rd233, [_ZN6thrust24THRUST_300001_SM_1000_NS8cuda_cub4core6detail5shmemE+128];
	abs.f64 	%fd337, %fd421;
	abs.f64 	%fd338, %fd336;
	setp.lt.f64 	%p144, %fd337, %fd338;
	mov.u64 	%rd508, %rd233;
	mov.f64 	%fd422, %fd336;
	@%p144 bra 	$L__BB10_232;
	setp.lt.f64 	%p145, %fd338, %fd337;
	mov.u64 	%rd508, %rd507;
	mov.f64 	%fd422, %fd421;
	@%p145 bra 	$L__BB10_232;
	setp.lt.s64 	%p146, %rd507, %rd233;
	selp.f64 	%fd422, %fd421, %fd336, %p146;
	min.s64 	%rd508, %rd507, %rd233;
$L__BB10_232:
	mov.u32 	%r364, %tid.x;
	setp.ne.s32 	%p263, %r364, 0;
	@%p263 bra 	$L__BB10_234;
	ld.param.u64 	%rd421, [_ZN6thrust24THRUST_300001_SM_1000_NS8cuda_cub4core6detail13_kernel_agentINS1_8__reduce11ReduceAgentIPN4cuda3std3__45tupleIJdlEEESC_SB_lNS1_9__extrema9arg_max_fIdl13AbsComparatorEEEEJSC_SC_iSG_EEEvDpT0__param_1];
	cvta.to.global.u64 	%rd420, %rd421;
	st.global.f64 	[%rd420], %fd422;
	st.global.u64 	[%rd420+8], %rd508;
$L__BB10_234:
	ret;

}
	// .globl	_ZN3cub18CUB_300001_SM_10006detail11EmptyKernelIvEEvv
.visible .entry _ZN3cub18CUB_300001_SM_10006detail11EmptyKernelIvEEvv()
{


	ret;

}


// ===== COMPILED SASS (sm_100) =====

	.target	sm_100

	.elftype	@"ET_EXEC"


//--------------------- .note.nv.tkinfo           --------------------------
	.section	.note.nv.tkinfo,"",@"SHT_NOTE"
	.sectionflags	@"SHF_NOTE_NV_TKINFO"
	.tkinfo
        /*0018*/ 	.word	0x00000002
        /*0030*/ 	.string	""
        /*0030*/ 	.string	"ptxas"
        /*0030*/ 	.string	"Cuda compilation tools, release 13.0, V13.0.88"
        /*0030*/ 	.string	"Build cuda_13.0.r13.0/compiler.36424714_0"
        /*0030*/ 	.string	"-arch sm_100 -m 64 "



//--------------------- .note.nv.cuinfo           --------------------------
	.section	.note.nv.cuinfo,"",@"SHT_NOTE"
	.sectionflags	@"SHF_NOTE_NV_CUINFO"
        /*0018*/ 	.short	0x0002
        /*001a*/ 	.short	0x0064
        /*001c*/ 	.short	0x0082
	.zero		2


//--------------------- .nv.info                  --------------------------
	.section	.nv.info,"",@"SHT_CUDA_INFO"
	.align	4


	//----- nvinfo : EIATTR_REGCOUNT
	.align		4
        /*0000*/ 	.byte	0x04, 0x2f
        /*0002*/ 	.short	(.L_46 - .L_45)
	.align		4
.L_45:
        /*0004*/ 	.word	index@(_Z8SwapRowsPdiii)
        /*0008*/ 	.word	0x0000001c


	//----- nvinfo : EIATTR_FRAME_SIZE
	.align		4
.L_46:
        /*000c*/ 	.byte	0x04, 0x11
        /*000e*/ 	.short	(.L_48 - .L_47)
	.align		4
.L_47:
        /*0010*/ 	.word	index@(_Z8SwapRowsPdiii)
        /*0014*/ 	.word	0x00000000


	//----- nvinfo : EIATTR_REGCOUNT
	.align		4
.L_48:
        /*0018*/ 	.byte	0x04, 0x2f
        /*001a*/ 	.short	(.L_50 - .L_49)
	.align		4
.L_49:
        /*001c*/ 	.word	index@(_Z19ZeroingLowerColumnsPdii)
        /*0020*/ 	.word	0x0000002e


	//----- nvinfo : EIATTR_FRAME_SIZE
	.align		4
.L_50:
        /*0024*/ 	.byte	0x04, 0x11
        /*0026*/ 	.short	(.L_52 - .L_51)
	.align		4
.L_51:
        /*0028*/ 	.word	index@($__internal_1_$__cuda_sm20_div_rn_f64_full)
        /*002c*/ 	.word	0x00000000


	//----- nvinfo : EIATTR_FRAME_SIZE
	.align		4
.L_52:
        /*0030*/ 	.byte	0x04, 0x11
        /*0032*/ 	.short	(.L_54 - .L_53)
	.align		4
.L_53:
        /*0034*/ 	.word	index@(_Z19ZeroingLowerColumnsPdii)
        /*0038*/ 	.word	0x00000000


	//----- nvinfo : EIATTR_REGCOUNT
	.align		4
.L_54:
        /*003c*/ 	.byte	0x04, 0x2f
        /*003e*/ 	.short	(.L_56 - .L_55)
	.align		4
.L_55:
        /*0040*/ 	.word	index@(_Z19ZeroingUpperColumnsPdii)
        /*0044*/ 	.word	0x00000025


	//----- nvinfo : EIATTR_FRAME_SIZE
	.align		4
.L_56:
        /*0048*/ 	.byte	0x04, 0x11
        /*004a*/ 	.short	(.L_58 - .L_57)
	.align		4
.L_57:
        /*004c*/ 	.word	index@($__internal_0_$__cuda_sm20_div_rn_f64_full)
        /*0050*/ 	.word	0x00000000


	//----- nvinfo : EIATTR_FRAME_SIZE
	.align		4
.L_58:
        /*0054*/ 	.byte	0x04, 0x11
        /*0056*/ 	.short	(.L_60 - .L_59)
	.align		4
.L_59:
        /*0058*/ 	.word	index@(_Z19ZeroingUpperColumnsPdii)
        /*005c*/ 	.word	0x00000000


	//----- nvinfo : EIATTR_REGCOUNT
	.align		4
.L_60:
        /*0060*/ 	.byte	0x04, 0x2f
        /*0062*/ 	.short	(.L_62 - .L_61)
	.align		4
.L_61:
        /*0064*/ 	.word	index@(_ZN6thrust24THRUST_300001_SM_1000_NS8cuda_cub4core6detail13_kernel_agentINS1_8__reduce11ReduceAgentINS0_12zip_iteratorIN4cuda3std3__45tupleIJNS0_10device_ptrIdEENS0_17counting_iteratorIlNS0_11use_defaultESF_SF_EEEEEEEPNSB_IJdlEEESJ_iNS1_9__extrema9arg_max_fIdl13AbsComparatorEEEEJSI_SK_iSO_EEEvDpT0_)
        /*0068*/ 	.word	0x00000020


	//----- nvinfo : EIATTR_FRAME_SIZE
	.align		4
.L_62:
        /*006c*/ 	.byte	0x04, 0x11
        /*006e*/ 	.short	(.L_64 - .L_63)
	.align		4
.L_63:
        /*0070*/ 	.word	index@(_ZN6thrust24THRUST_300001_SM_1000_NS8cuda_cub4core6detail13_kernel_agentINS1_8__reduce11ReduceAgentINS0_12zip_iteratorIN4cuda3std3__45tupleIJNS0_10device_ptrIdEENS0_17counting_iteratorIlNS0_11use_defaultESF_SF_EEEEEEEPNSB_IJdlEEESJ_iNS1_9__extrema9arg_max_fIdl13AbsComparatorEEEEJSI_SK_iSO_EEEvDpT0_)
        /*0074*/ 	.word	0x00000000


	//----- nvinfo : EIATTR_REGCOUNT
	.align		4
.L_64:
        /*0078*/ 	.byte	0x04, 0x2f
        /*007a*/ 	.short	(.L_66 - .L_65)
	.align		4
.L_65:
        /*007c*/ 	.word	index@(_ZN6thrust24THRUST_300001_SM_1000_NS8cuda_cub4core6detail13_kernel_agentINS1_8__reduce11ReduceAgentINS0_12zip_iteratorIN4cuda3std3__45tupleIJNS0_10device_ptrIdEENS0_17counting_iteratorIlNS0_11use_defaultESF_SF_EEEEEEEPNSB_IJdlEEESJ_iNS1_9__extrema9arg_max_fIdl13AbsComparatorEEEEJSI_SK_iN3cub18CUB_300001_SM_100013GridEvenShareIiEENSR_9GridQueueIjEESO_EEEvDpT0_)
        /*0080*/ 	.word	0x00000028


	//----- nvinfo : EIATTR_FRAME_SIZE
	.align		4
.L_66:
        /*0084*/ 	.byte	0x04, 0x11
        /*0086*/ 	.short	(.L_68 - .L_67)
	.align		4
.L_67:
        /*0088*/ 	.word	index@(_ZN6thrust24THRUST_300001_SM_1000_NS8cuda_cub4core6detail13_kernel_agentINS1_8__reduce11ReduceAgentINS0_12zip_iteratorIN4cuda3std3__45tupleIJNS0_10device_ptrIdEENS0_17counting_iteratorIlNS0_11use_defaultESF_SF_EEEEEEEPNSB_IJdlEEESJ_iNS1_9__extrema9arg_max_fIdl13AbsComparatorEEEEJSI_SK_iN3cub18CUB_300001_SM_100013GridEvenShareIiEENSR_9GridQueueIjEESO_EEEvDpT0_)
        /*008c*/ 	.word	0x00000000


	//----- nvinfo : EIATTR_REGCOUNT
	.align		4
.L_68:
        /*0090*/ 	.byte	0x04, 0x2f
        /*0092*/ 	.short	(.L_70 - .L_69)
	.align		4
.L_69:
        /*0094*/ 	.word	index@(_ZN6thrust24THRUST_300001_SM_1000_NS8cuda_cub4core6detail13_kernel_agentINS1_8__reduce10DrainAgentIiEEJN3cub18CUB_300001_SM_10009GridQueueIjEEiEEEvDpT0_)
        /*0098*/ 	.word	0x00000008


	//----- nvinfo : EIATTR_FRAME_SIZE
	.align		4
.L_70:
        /*009c*/ 	.byte	0x04, 0x11
        /*009e*/ 	.short	(.L_72 - .L_71)
	.align		4
.L_71:
        /*00a0*/ 	.word	index@(_ZN6thrust24THRUST_300001_SM_1000_NS8cuda_cub4core6detail13_kernel_agentINS1_8__reduce10DrainAgentIiEEJN3cub18CUB_300001_SM_10009GridQueueIjEEiEEEvDpT0_)
        /*00a4*/ 	.word	0x00000000


	//----- nvinfo : EIATTR_REGCOUNT
	.align		4
.L_72:
        /*00a8*/ 	.byte	0x04, 0x2f
        /*00aa*/ 	.short	(.L_74 - .L_73)
	.align		4
.L_73:
        /*00ac*/ 	.word	index@(_ZN6thrust24THRUST_300001_SM_1000_NS8cuda_cub4core6detail13_kernel_agentINS1_8__reduce11ReduceAgentIPN4cuda3std3__45tupleIJdlEEESC_SB_iNS1_9__extrema9arg_max_fIdl13AbsComparatorEEEEJSC_SC_iSG_EEEvDpT0_)
        /*00b0*/ 	.word	0x00000020


	//----- nvinfo : EIATTR_FRAME_SIZE
	.align		4
.L_74:
        /*00b4*/ 	.byte	0x04, 0x11
        /*00b6*/ 	.short	(.L_76 - .L_75)
	.align		4
.L_75:
        /*00b8*/ 	.word	index@(_ZN6thrust24THRUST_300001_SM_1000_NS8cuda_cub4core6detail13_kernel_agentINS1_8__reduce11ReduceAgentIPN4cuda3std3__45tupleIJdlEEESC_SB_iNS1_9__extrema9arg_max_fIdl13AbsComparatorEEEEJSC_SC_iSG_EEEvDpT0_)
        /*00bc*/ 	.word	0x00000000


	//----- nvinfo : EIATTR_REGCOUNT
	.align		4
.L_76:
        /*00c0*/ 	.byte	0x04, 0x2f
        /*00c2*/ 	.short	(.L_78 - .L_77)
	.align		4
.L_77:
        /*00c4*/ 	.word	index@(_ZN6thrust24THRUST_300001_SM_1000_NS8cuda_cub4core6detail13_kernel_agentINS1_8__reduce11ReduceAgentINS0_12zip_iteratorIN4cuda3std3__45tupleIJNS0_10device_ptrIdEENS0_17counting_iteratorIlNS0_11use_defaultESF_SF_EEEEEEEPNSB_IJdlEEESJ_lNS1_9__extrema9arg_max_fIdl13AbsComparatorEEEEJSI_SK_lSO_EEEvDpT0_)
        /*00c8*/ 	.word	0x00000020


	//----- nvinfo : EIATTR_FRAME_SIZE
	.align		4
.L_78:
        /*00cc*/ 	.byte	0x04, 0x11
        /*00ce*/ 	.short	(.L_80 - .L_79)
	.align		4
.L_79:
        /*00d0*/ 	.word	index@(_ZN6thrust24THRUST_300001_SM_1000_NS8cuda_cub4core6detail13_kernel_agentINS1_8__reduce11ReduceAgentINS0_12zip_iteratorIN4cuda3std3__45tupleIJNS0_10device_ptrIdEENS0_17counting_iteratorIlNS0_11use_defaultESF_SF_EEEEEEEPNSB_IJdlEEESJ_lNS1_9__extrema9arg_max_fIdl13AbsComparatorEEEEJSI_SK_lSO_EEEvDpT0_)
        /*00d4*/ 	.word	0x00000000


	//----- nvinfo : EIATTR_REGCOUNT
	.align		4
.L_80:
        /*00d8*/ 	.byte	0x04, 0x2f
        /*00da*/ 	.short	(.L_82 - .L_81)
	.align		4
.L_81:
        /*00dc*/ 	.word	index@(_ZN6thrust24THRUST_300001_SM_1000_NS8cuda_cub4core6detail13_kernel_agentINS1_8__reduce11ReduceAgentINS0_12zip_iteratorIN4cuda3std3__45tupleIJNS0_10device_ptrIdEENS0_17counting_iteratorIlNS0_11use_defaultESF_SF_EEEEEEEPNSB_IJdlEEESJ_lNS1_9__extrema9arg_max_fIdl13AbsComparatorEEEEJSI_SK_lN3cub18CUB_300001_SM_100013GridEvenShareIlEENSR_9GridQueueIyEESO_EEEvDpT0_)
        /*00e0*/ 	.word	0x00000020


	//----- nvinfo : EIATTR_FRAME_SIZE
	.align		4
.L_82:
        /*00e4*/ 	.byte	0x04, 0x11
        /*00e6*/ 	.short	(.L_84 - .L_83)
	.align		4
.L_83:
        /*00e8*/ 	.word	index@(_ZN6thrust24THRUST_300001_SM_1000_NS8cuda_cub4core6detail13_kernel_agentINS1_8__reduce11ReduceAgentINS0_12zip_iteratorIN4cuda3std3__45tupleIJNS0_10device_ptrIdEENS0_17counting_iteratorIlNS0_11use_defaultESF_SF_EEEEEEEPNSB_IJdlEEESJ_lNS1_9__extrema9arg_max_fIdl13AbsComparatorEEEEJSI_SK_lN3cub18CUB_300001_SM_100013GridEvenShareIlEENSR_9GridQueueIyEESO_EEEvDpT0_)
        /*00ec*/ 	.word	0x00000000


	//----- nvinfo : EIATTR_REGCOUNT
	.align		4
.L_84:
        /*00f0*/ 	.byte	0x04, 0x2f
        /*00f2*/ 	.short	(.L_86 - .L_85)
	.align		4
.L_85:
        /*00f4*/ 	.word	index@(_ZN6thrust24THRUST_300001_SM_1000_NS8cuda_cub4core6detail13_kernel_agentINS1_8__reduce10DrainAgentIlEEJN3cub18CUB_300001_SM_10009GridQueueIyEElEEEvDpT0_)
        /*00f8*/ 	.word	0x00000008


	//----- nvinfo : EIATTR_FRAME_SIZE
	.align		4
.L_86:
        /*00fc*/ 	.byte	0x04, 0x11
        /*00fe*/ 	.short	(.L_88 - .L_87)
	.align		4
.L_87:
        /*0100*/ 	.word	index@(_ZN6thrust24THRUST_300001_SM_1000_NS8cuda_cub4core6detail13_kernel_agentINS1_8__reduce10DrainAgentIlEEJN3cub18CUB_300001_SM_10009GridQueueIyEElEEEvDpT0_)
        /*0104*/ 	.word	0x00000000


	//----- nvinfo : EIATTR_REGCOUNT
	.align		4
.L_88:
        /*0108*/ 	.byte	0x04, 0x2f
        /*010a*/ 	.short	(.L_90 - .L_89)
	.align		4
.L_89:
        /*010c*/ 	.word	index@(_ZN6thrust24THRUST_300001_SM_1000_NS8cuda_cub4core6detail13_kernel_agentINS1_8__reduce11ReduceAgentIPN4cuda3std3__45tupleIJdlEEESC_SB_lNS1_9__extrema9arg_max_fIdl13AbsComparatorEEEEJSC_SC_iSG_EEEvDpT0_)
        /*0110*/ 	.word	0x00000020


	//----- nvinfo : EIATTR_FRAME_SIZE
	.align		4
.L_90:
        /*0114*/ 	.byte	0x04, 0x11
        /*0116*/ 	.short	(.L_92 - .L_91)
	.align		4
.L_91:
        /*0118*/ 	.word	index@(_ZN6thrust24THRUST_300001_SM_1000_NS8cuda_cub4core6detail13_kernel_agentINS1_8__reduce11ReduceAgentIPN4cuda3std3__45tupleIJdlEEESC_SB_lNS1_9__extrema9arg_max_fIdl13AbsComparatorEEEEJSC_SC_iSG_EEEvDpT0_)
        /*011c*/ 	.word	0x00000000


	//----- nvinfo : EIATTR_REGCOUNT
	.align		4
.L_92:
        /*0120*/ 	.byte	0x04, 0x2f
        /*0122*/ 	.short	(.L_94 - .L_93)
	.align		4
.L_93:
        /*0124*/ 	.word	index@(_ZN3cub18CUB_300001_SM_10006detail11EmptyKernelIvEEvv)
        /*0128*/ 	.word	0x00000004


	//----- nvinfo : EIATTR_FRAME_SIZE
	.align		4
.L_94:
        /*012c*/ 	.byte	0x04, 0x11
        /*012e*/ 	.short	(.L_96 - .L_95)
	.align		4
.L_95:
        /*0130*/ 	.word	index@(_ZN3cub18CUB_300001_SM_10006detail11EmptyKernelIvEEvv)
        /*0134*/ 	.word	0x00000000


	//----- nvinfo : EIATTR_MIN_STACK_SIZE
	.align		4
.L_96:
        /*0138*/ 	.byte	0x04, 0x12
        /*013a*/ 	.short	(.L_98 - .L_97)
	.align		4
.L_97:
        /*013c*/ 	.word	index@(_ZN3cub18CUB_300001_SM_10006detail11EmptyKernelIvEEvv)
        /*0140*/ 	.word	0x00000000


	//----- nvinfo : EIATTR_MIN_STACK_SIZE
	.align		4
.L_98:
        /*0144*/ 	.byte	0x04, 0x12
        /*0146*/ 	.short	(.L_100 - .L_99)
	.align		4
.L_99:
        /*0148*/ 	.word	index@(_ZN6thrust24THRUST_300001_SM_1000_NS8cuda_cub4core6detail13_kernel_agentINS1_8__reduce11ReduceAgentIPN4cuda3std3__45tupleIJdlEEESC_SB_lNS1_9__extrema9arg_max_fIdl13AbsComparatorEEEEJSC_SC_iSG_EEEvDpT0_)
        /*014c*/ 	.word	0x00000000


	//----- nvinfo : EIATTR_MIN_STACK_SIZE
	.align		4
.L_100:
        /*0150*/ 	.byte	0x04, 0x12
        /*0152*/ 	.short	(.L_102 - .L_101)
	.align		4
.L_101:
        /*0154*/ 	.word	index@(_ZN6thrust24THRUST_300001_SM_1000_NS8cuda_cub4core6detail13_kernel_agentINS1_8__reduce10DrainAgentIlEEJN3cub18CUB_300001_SM_10009GridQueueIyEElEEEvDpT0_)
        /*0158*/ 	.word	0x00000000


	//----- nvinfo : EIATTR_MIN_STACK_SIZE
	.align		4
.L_102:
        /*015c*/ 	.byte	0x04, 0x12
        /*015e*/ 	.short	(.L_104 - .L_103)
	.align		4
.L_103:
        /*0160*/ 	.word	index@(_ZN6thrust24THRUST_300001_SM_1000_NS8cuda_cub4core6detail13_kernel_agentINS1_8__reduce11ReduceAgentINS0_12zip_iteratorIN4cuda3std3__45tupleIJNS0_10device_ptrIdEENS0_17counting_iteratorIlNS0_11use_defaultESF_SF_EEEEEEEPNSB_IJdlEEESJ_lNS1_9__extrema9arg_max_fIdl13AbsComparatorEEEEJSI_SK_lN3cub18CUB_300001_SM_100013GridEvenShareIlEENSR_9GridQueueIyEESO_EEEvDpT0_)
        /*0164*/ 	.word	0x00000000


	//----- nvinfo : EIATTR_MIN_STACK_SIZE
	.align		4
.L_104:
        /*0168*/ 	.byte	0x04, 0x12
        /*016a*/ 	.short	(.L_106 - .L_105)
	.align		4
.L_105:
        /*016c*/ 	.word	index@(_ZN6thrust24THRUST_300001_SM_1000_NS8cuda_cub4core6detail13_kernel_agentINS1_8__reduce11ReduceAgentINS0_12zip_iteratorIN4cuda3std3__45tupleIJNS0_10device_ptrIdEENS0_17counting_iteratorIlNS0_11use_defaultESF_SF_EEEEEEEPNSB_IJdlEEESJ_lNS1_9__extrema9arg_max_fIdl13AbsComparatorEEEEJSI_SK_lSO_EEEvDpT0_)
        /*0170*/ 	.word	0x00000000


	//----- nvinfo : EIATTR_MIN_STACK_SIZE
	.align		4
.L_106:
        /*0174*/ 	.byte	0x04, 0x12
        /*0176*/ 	.short	(.L_108 - .L_107)
	.align		4
.L_107:
        /*0178*/ 	.word	index@(_ZN6thrust24THRUST_300001_SM_1000_NS8cuda_cub4core6detail13_kernel_agentINS1_8__reduce11ReduceAgentIPN4cuda3std3__45tupleIJdlEEESC_SB_iNS1_9__extrema9arg_max_fIdl13AbsComparatorEEEEJSC_SC_iSG_EEEvDpT0_)
        /*017c*/ 	.word	0x00000000


	//----- nvinfo : EIATTR_MIN_STACK_SIZE
	.align		4
.L_108:
        /*0180*/ 	.byte	0x04, 0x12
        /*0182*/ 	.short	(.L_110 - .L_109)
	.align		4
.L_109:
        /*0184*/ 	.word	index@(_ZN6thrust24THRUST_300001_SM_1000_NS8cuda_cub4core6detail13_kernel_agentINS1_8__reduce10DrainAgentIiEEJN3cub18CUB_300001_SM_10009GridQueueIjEEiEEEvDpT0_)
        /*0188*/ 	.word	0x00000000


	//----- nvinfo : EIATTR_MIN_STACK_SIZE
	.align		4
.L_110:
        /*018c*/ 	.byte	0x04, 0x12
        /*018e*/ 	.short	(.L_112 - .L_111)
	.align		4
.L_111:
        /*0190*/ 	.word	index@(_ZN6thrust24THRUST_300001_SM_1000_NS8cuda_cub4core6detail13_kernel_agentINS1_8__reduce11ReduceAgentINS0_12zip_iteratorIN4cuda3std3__45tupleIJNS0_10device_ptrIdEENS0_17counting_iteratorIlNS0_11use_defaultESF_SF_EEEEEEEPNSB_IJdlEEESJ_iNS1_9__extrema9arg_max_fIdl13AbsComparatorEEEEJSI_SK_iN3cub18CUB_300001_SM_100013GridEvenShareIiEENSR_9GridQueueIjEESO_EEEvDpT0_)
        /*0194*/ 	.word	0x00000000


	//----- nvinfo : EIATTR_MIN_STACK_SIZE
	.align		4
.L_112:
        /*0198*/ 	.byte	0x04, 0x12
        /*019a*/ 	.short	(.L_114 - .L_113)
	.align		4
.L_113:
        /*019c*/ 	.word	index@(_ZN6thrust24THRUST_300001_SM_1000_NS8cuda_cub4core6detail13_kernel_agentINS1_8__reduce11ReduceAgentINS0_12zip_iteratorIN4cuda3std3__45tupleIJNS0_10device_ptrIdEENS0_17counting_iteratorIlNS0_11use_defaultESF_SF_EEEEEEEPNSB_IJdlEEESJ_iNS1_9__extrema9arg_max_fIdl13AbsComparatorEEEEJSI_SK_iSO_EEEvDpT0_)
        /*01a0*/ 	.word	0x00000000


	//----- nvinfo : EIATTR_MIN_STACK_SIZE
	.align		4
.L_114:
        /*01a4*/ 	.byte	0x04, 0x12
        /*01a6*/ 	.short	(.L_116 - .L_115)
	.align		4
.L_115:
        /*01a8*/ 	.word	index@(_Z19ZeroingUpperColumnsPdii)
        /*01ac*/ 	.word	0x00000000


	//----- nvinfo : EIATTR_MIN_STACK_SIZE
	.align		4
.L_116:
        /*01b0*/ 	.byte	0x04, 0x12
        /*01b2*/ 	.short	(.L_118 - .L_117)
	.align		4
.L_117:
        /*01b4*/ 	.word	index@(_Z19ZeroingLowerColumnsPdii)
        /*01b8*/ 	.word	0x00000000


	//----- nvinfo : EIATTR_MIN_STACK_SIZE
	.align		4
.L_118:
        /*01bc*/ 	.byte	0x04, 0x12
        /*01be*/ 	.short	(.L_120 - .L_119)
	.align		4
.L_119:
        /*01c0*/ 	.word	index@(_Z8SwapRowsPdiii)
        /*01c4*/ 	.word	0x00000000
.L_120:


//--------------------- .nv.compat                --------------------------
	.section	.nv.compat,"",@"SHT_CUDA_COMPAT_INFO"
	.align	4
        /*0000*/ 	.byte	0x02, 0x09, 0x00, 0x00, 0x02, 0x02, 0x01, 0x00, 0x02, 0x05, 0x05, 0x00, 0x03, 0x07, 0x01, 0x01
        /*0010*/ 	.byte	0x02, 0x03, 0x00, 0x00, 0x02, 0x06, 0x01, 0x00, 0x04, 0x0b, 0x08, 0x00, 0x01, 0x00, 0x00, 0x00
        /*0020*/ 	.byte	0x00, 0x00, 0x00, 0x00


//--------------------- .nv.info._ZN3cub18CUB_300001_SM_10006detail11EmptyKernelIvEEvv --------------------------
	.section	.nv.info._ZN3cub18CUB_300001_SM_10006detail11EmptyKernelIvEEvv,"",@"SHT_CUDA_INFO"
	.sectionflags	@""
	.align	4


	//----- nvinfo : EIATTR_CUDA_API_VERSION
	.align		4
        /*0000*/ 	.byte	0x04, 0x37
        /*0002*/ 	.short	(.L_122 - .L_121)
.L_121:
        /*0004*/ 	.word	0x00000082


	//----- nvinfo : EIATTR_SPARSE_MMA_MASK
	.align		4
.L_122:
        /*0008*/ 	.byte	0x03, 0x50
        /*000a*/ 	.short	0x0000


	//----- nvinfo : EIATTR_MAXREG_COUNT
	.align		4
        /*000c*/ 	.byte	0x03, 0x1b
        /*000e*/ 	.short	0x00ff


	//----- nvinfo : EIATTR_MERCURY_ISA_VERSION
	.align		4
        /*0010*/ 	.byte	0x03, 0x5f
        /*0012*/ 	.short	0x0101


	//----- nvinfo : EIATTR_VRC_CTA_INIT_COUNT
	.align		4
        /*0014*/ 	.byte	0x02, 0x4a
	.zero		1
	.zero		1


	//----- nvinfo : EIATTR_EXIT_INSTR_OFFSETS
	.align		4
        /*0018*/ 	.byte	0x04, 0x1c
        /*001a*/ 	.short	(.L_124 - .L_123)


	//   ....[0]....
.L_123:
        /*001c*/ 	.word	0x00000010


	//----- nvinfo : EIATTR_SW_WAR
	.align		4
.L_124:
        /*0020*/ 	.byte	0x04, 0x36
        /*0022*/ 	.short	(.L_126 - .L_125)
.L_125:
        /*0024*/ 	.word	0x00000008
.L_126:


//--------------------- .nv.info._ZN6thrust24THRUST_300001_SM_1000_NS8cuda_cub4core6detail13_kernel_agentINS1_8__reduce11ReduceAgentIPN4cuda3std3__45tupleIJdlEEESC_SB_lNS1_9__extrema9arg_max_fIdl13AbsComparatorEEEEJSC_SC_iSG_EEEvDpT0_ --------------------------
	.section	.nv.info._ZN6thrust24THRUST_300001_SM_1000_NS8cuda_cub4core6detail13_kernel_agentINS1_8__reduce11ReduceAgentIPN4cuda3std3__45tupleIJdlEEESC_SB_lNS1_9__extrema9arg_max_fIdl13AbsComparatorEEEEJSC_SC_iSG_EEEvDpT0_,"",@"SHT_CUDA_INFO"
	.sectionflags	@""
	.align	4


	//----- nvinfo : EIATTR_CUDA_API_VERSION
	.align		4
        /*0000*/ 	.byte	0x04, 0x37
        /*0002*/ 	.short	(.L_128 - .L_127)
.L_127:
        /*0004*/ 	.word	0x00000082


	//----- nvinfo : EIATTR_KPARAM_INFO
	.align		4
.L_128:
        /*0008*/ 	.byte	0x04, 0x17
        /*000a*/ 	.short	(.L_130 - .L_129)
.L_129:
        /*000c*/ 	.word	0x00000000
        /*0010*/ 	.short	0x0003
        /*0012*/ 	.short	0x0014
        /*0014*/ 	.byte	0x00, 0xf0, 0x05, 0x00


	//----- nvinfo : EIATTR_KPARAM_INFO
	.align		4
.L_130:
        /*0018*/ 	.byte	0x04, 0x17
        /*001a*/ 	.short	(.L_132 - .L_131)
.L_131:
        /*001c*/ 	.word	0x00000000
        /*0020*/ 	.short	0x0002
        /*0022*/ 	.short	0x0010
        /*0024*/ 	.byte	0x00, 0xf0, 0x11, 0x00


	//----- nvinfo : EIATTR_KPARAM_INFO
	.align		4
.L_132:
        /*0028*/ 	.byte	0x04, 0x17
        /*002a*/ 	.short	(.L_134 - .L_133)
.L_133:
        /*002c*/ 	.word	0x00000000
        /*0030*/ 	.short	0x0001
        /*0032*/ 	.short	0x0008
        /*0034*/ 	.byte	0x00, 0xf5, 0x21, 0x00


	//----- nvinfo : EIATTR_KPARAM_INFO
	.align		4
.L_134:
        /*0038*/ 	.byte	0x04, 0x17
        /*003a*/ 	.short	(.L_136 - .L_135)
.L_135:
        /*003c*/ 	.word	0x00000000
        /*0040*/ 	.short	0x0000
        /*0042*/ 	.short	0x0000
        /*0044*/ 	.byte	0x00, 0xf5, 0x21, 0x00


	//----- nvinfo : EIATTR_SPARSE_MMA_MASK
	.align		4
.L_136:
        /*0048*/ 	.byte	0x03, 0x50
        /*004a*/ 	.short	0x0000


	//----- nvinfo : EIATTR_MAXREG_COUNT
	.align		4
        /*004c*/ 	.byte	0x03, 0x1b
        /*004e*/ 	.short	0x00ff


	//----- nvinfo : EIATTR_NUM_BARRIERS
	.align		4
        /*0050*/ 	.byte	0x02, 0x4c
        /*0052*/ 	.byte	0x01
	.zero		1


	//----- nvinfo : EIATTR_MERCURY_ISA_VERSION
	.align		4
        /*0054*/ 	.byte	0x03, 0x5f
        /*0056*/ 	.short	0x0101


	//----- nvinfo : EIATTR_COOP_GROUP_MASK_REGIDS
	.align		4
        /*0058*/ 	.byte	0x04, 0x29
        /*005a*/ 	.short	(.L_138 - .L_137)


	//   ....[0]....
.L_137:
        /*005c*/ 	.word	0xffffffff


	//   ....[1]....
        /*0060*/ 	.word	0xffffffff


	//   ....[2]....
        /*0064*/ 	.word	0xffffffff


	//   ....[3]....
        /*0068*/ 	.word	0xffffffff


	//   ....[4]....
        /*006c*/ 	.word	0xffffffff


	//   ....[5]....
        /*0070*/ 	.word	0xffffffff


	//   ....[6]....
        /*0074*/ 	.word	0xffffffff


	//   ....[7]....
        /*0078*/ 	.word	0xffffffff


	//   ....[8]....
        /*007c*/ 	.word	0xffffffff


	//   ....[9]....
        /*0080*/ 	.word	0xffffffff


	//   ....[10]....
        /*0084*/ 	.word	0xffffffff


	//   ....[11]....
        /*0088*/ 	.word	0xffffffff


	//   ....[12]....
        /*008c*/ 	.word	0xffffffff


	//   ....[13]....
        /*0090*/ 	.word	0xffffffff


	//   ....[14]....
        /*0094*/ 	.word	0xffffffff


	//   ....[15]....
        /*0098*/ 	.word	0xffffffff


	//   ....[16]....
        /*009c*/ 	.word	0xffffffff


	//   ....[17]....
        /*00a0*/ 	.word	0xffffffff


	//   ....[18]....
        /*00a4*/ 	.word	0xffffffff


	//   ....[19]....
        /*00a8*/ 	.word	0xffffffff


	//   ....[20]....
        /*00ac*/ 	.word	0xffffffff


	//   ....[21]....
        /*00b0*/ 	.word	0xffffffff


	//   ....[22]....
        /*00b4*/ 	.word	0xffffffff


	//   ....[23]....
        /*00b8*/ 	.word	0xffffffff


	//   ....[24]....
        /*00bc*/ 	.word	0xffffffff


	//   ....[25]....
        /*00c0*/ 	.word	0xffffffff


	//   ....[26]....
        /*00c4*/ 	.word	0xffffffff


	//   ....[27]....
        /*00c8*/ 	.word	0xffffffff


	//   ....[28]....
        /*00cc*/ 	.word	0xffffffff


	//   ....[29]....
        /*00d0*/ 	.word	0xffffffff


	//   ....[30]....
        /*00d4*/ 	.word	0xffffffff


	//   ....[31]....
        /*00d8*/ 	.word	0xffffffff


	//   ....[32]....
        /*00dc*/ 	.word	0xffffffff


	//   ....[33]....
        /*00e0*/ 	.word	0xffffffff


	//   ....[34]....
        /*00e4*/ 	.word	0xffffffff


	//   ....[35]....
        /*00e8*/ 	.word	0xffffffff


	//   ....[36]....
        /*00ec*/ 	.word	0xffffffff


	//   ....[37]....
        /*00f0*/ 	.word	0xffffffff


	//   ....[38]....
        /*00f4*/ 	.word	0xffffffff


	//   ....[39]....
        /*00f8*/ 	.word	0xffffffff


	//   ....[40]....
        /*00fc*/ 	.word	0xffffffff


	//   ....[41]....
        /*0100*/ 	.word	0xffffffff


	//   ....[42]....
        /*0104*/ 	.word	0xffffffff


	//   ....[43]....
        /*0108*/ 	.word	0xffffffff


	//   ....[44]....
        /*010c*/ 	.word	0xffffffff


	//   ....[45]....
        /*0110*/ 	.word	0xffffffff


	//   ....[46]....
        /*0114*/ 	.word	0xffffffff


	//   ....[47]....
        /*0118*/ 	.word	0xffffffff


	//   ....[48]....
        /*011c*/ 	.word	0xffffffff


	//   ....[49]....
        /*0120*/ 	.word	0xffffffff


	//   ....[50]....
        /*0124*/ 	.word	0xffffffff


	//   ....[51]....
        /*0128*/ 	.word	0xffffffff


	//   ....[52]....
        /*012c*/ 	.word	0xffffffff


	//   ....[53]....
        /*0130*/ 	.word	0xffffffff


	//   ....[54]....
        /*0134*/ 	.word	0xffffffff


	//   ....[55]....
        /*0138*/ 	.word	0xffffffff


	//   ....[56]....
        /*013c*/ 	.word	0xffffffff


	//   ....[57]....
        /*0140*/ 	.word	0xffffffff


	//   ....[58]....
        /*0144*/ 	.word	0xffffffff


	//   ....[59]....
        /*0148*/ 	.word	0xffffffff


	//----- nvinfo : EIATTR_COOP_GROUP_INSTR_OFFSETS
	.align		4
.L_138:
        /*014c*/ 	.byte	0x04, 0x28
        /*014e*/ 	.short	(.L_140 - .L_139)


	//   ....[0]....
.L_139:
        /*0150*/ 	.word	0x00000b70


	//   ....[1]....
        /*0154*/ 	.word	0x00000ba0


	//   ....[2]....
        /*0158*/ 	.word	0x00000bc0


	//   ....[3]....
        /*015c*/ 	.word	0x00000bd0


	//   ....[4]....
        /*0160*/ 	.word	0x00000d60


	//   ....[5]....
        /*0164*/ 	.word	0x00000d90


	//   ....[6]....
        /*0168*/ 	.word	0x00000dc0


	//   ....[7]....
        /*016c*/ 	.word	0x00000de0


	//   ....[8]....
        /*0170*/ 	.word	0x00000f60


	//   ....[9]....
        /*0174*/ 	.word	0x00000f90


	//   ....[10]....
        /*0178*/ 	.word	0x00000fc0


	//   ....[11]....
        /*017c*/ 	.word	0x00000fe0


	//   ....[12]....
        /*0180*/ 	.word	0x00001160


	//   ....[13]....
        /*0184*/ 	.word	0x00001190


	//   ....[14]....
        /*0188*/ 	.word	0x000011c0


	//   ....[15]....
        /*018c*/ 	.word	0x000011e0


	//   ....[16]....
        /*0190*/ 	.word	0x00001360


	//   ....[17]....
        /*0194*/ 	.word	0x00001390


	//   ....[18]....
        /*0198*/ 	.word	0x000013c0


	//   ....[19]....
        /*019c*/ 	.word	0x000013e0


	//   ....[20]....
        /*01a0*/ 	.word	0x00002140


	//   ....[21]....
        /*01a4*/ 	.word	0x00002150


	//   ....[22]....
        /*01a8*/ 	.word	0x00002160


	//   ....[23]....
        /*01ac*/ 	.word	0x00002180


	//   ....[24]....
        /*01b0*/ 	.word	0x00002300


	//   ....[25]....
        /*01b4*/ 	.word	0x00002340


	//   ....[26]....
        /*01b8*/ 	.word	0x00002370


	//   ....[27]....
        /*01bc*/ 	.word	0x00002390


	//   ....[28]....
        /*01c0*/ 	.word	0x00002510


	//   ....[29]....
        /*01c4*/ 	.word	0x00002550


	//   ....[30]....
        /*01c8*/ 	.word	0x00002580


	//   ....[31]....
        /*01cc*/ 	.word	0x000025a0


	//   ....[32]....
        /*01d0*/ 	.word	0x00002720


	//   ....[33]....
        /*01d4*/ 	.word	0x00002760


	//   ....[34]....
        /*01d8*/ 	.word	0x00002790


	//   ....[35]....
        /*01dc*/ 	.word	0x000027b0


	//   ....[36]....
        /*01e0*/ 	.word	0x00002930


	//   ....[37]....
        /*01e4*/ 	.word	0x00002970


	//   ....[38]....
        /*01e8*/ 	.word	0x000029a0


	//   ....[39]....
        /*01ec*/ 	.word	0x000029c0


	//   ....[40]....
        /*01f0*/ 	.word	0x00005760


	//   ....[41]....
        /*01f4*/ 	.word	0x00005790


	//   ....[42]....
        /*01f8*/ 	.word	0x000057b0


	//   ....[43]....
        /*01fc*/ 	.word	0x000057c0


	//   ....[44]....
        /*0200*/ 	.word	0x00005950


	//   ....[45]....
        /*0204*/ 	.word	0x00005980


	//   ....[46]....
        /*0208*/ 	.word	0x000059b0


	//   ....[47]....
        /*020c*/ 	.word	0x000059d0


	//   ....[48]....
        /*0210*/ 	.word	0x00005b50


	//   ....[49]....
        /*0214*/ 	.word	0x00005b80


	//   ....[50]....
        /*0218*/ 	.word	0x00005bb0


	//   ....[51]....
        /*021c*/ 	.word	0x00005bd0


	//   ....[52]....
        /*0220*/ 	.word	0x00005d50


	//   ....[53]....
        /*0224*/ 	.word	0x00005d80


	//   ....[54]....
        /*0228*/ 	.word	0x00005db0


	//   ....[55]....
        /*022c*/ 	.word	0x00005dd0


	//   ....[56]....
        /*0230*/ 	.word	0x00005f50


	//   ....[57]....
        /*0234*/ 	.word	0x00005f80


	//   ....[58]....
        /*0238*/ 	.word	0x00005fb0


	//   ....[59]....
        /*023c*/ 	.word	0x00005fd0


	//----- nvinfo : EIATTR_VRC_CTA_INIT_COUNT
	.align		4
.L_140:
        /*0240*/ 	.byte	0x02, 0x4a
	.zero		1
	.zero		1


	//----- nvinfo : EIATTR_EXIT_INSTR_OFFSETS
	.align		4
        /*0244*/ 	.byte	0x04, 0x1c
        /*0246*/ 	.short	(.L_142 - .L_141)


	//   ....[0]....
.L_141:
        /*0248*/ 	.word	0x00000030


	//   ....[1]....
        /*024c*/ 	.word	0x00006c70


	//   ....[2]....
        /*0250*/ 	.word	0x00006cb0


	//----- nvinfo : EIATTR_MAX_THREADS
	.align		4
.L_142:
        /*0254*/ 	.byte	0x04, 0x05
        /*0256*/ 	.short	(.L_144 - .L_143)
.L_143:
        /*0258*/ 	.word	0x00000100
        /*025c*/ 	.word	0x00000001
        /*0260*/ 	.word	0x00000001


	//----- nvinfo : EIATTR_CRS_STACK_SIZE
	.align		4
.L_144:
        /*0264*/ 	.byte	0x04, 0x1e
        /*0266*/ 	.short	(.L_146 - .L_145)
.L_145:
        /*0268*/ 	.word	0x00000000


	//----- nvinfo : EIATTR_CBANK_PARAM_SIZE
	.align		4
.L_146:
        /*026c*/ 	.byte	0x03, 0x19
        /*026e*/ 	.short	0x0015


	//----- nvinfo : EIATTR_PARAM_CBANK
	.align		4
        /*0270*/ 	.byte	0x04, 0x0a
        /*0272*/ 	.short	(.L_148 - .L_147)
	.align		4
.L_147:
        /*0274*/ 	.word	index@(.nv.constant0._ZN6thrust24THRUST_300001_SM_1000_NS8cuda_cub4core6detail13_kernel_agentINS1_8__reduce11ReduceAgentIPN4cuda3std3__45tupleIJdlEEESC_SB_lNS1_9__extrema9arg_max_fIdl13AbsComparatorEEEEJSC_SC_iSG_EEEvDpT0_)
        /*0278*/ 	.short	0x0380
        /*027a*/ 	.short	0x0015


	//----- nvinfo : EIATTR_SW_WAR
	.align		4
.L_148:
        /*027c*/ 	.byte	0x04, 0x36
        /*027e*/ 	.short	(.L_150 - .L_149)
.L_149:
        /*0280*/ 	.word	0x00000008
.L_150:


//--------------------- .nv.info._ZN6thrust24THRUST_300001_SM_1000_NS8cuda_cub4core6detail13_kernel_agentINS1_8__reduce10DrainAgentIlEEJN3cub18CUB_300001_SM_10009GridQueueIyEElEEEvDpT0_ --------------------------
	.section	.nv.info._ZN6thrust24THRUST_300001_SM_1000_NS8cuda_cub4core6detail13_kernel_agentINS1_8__reduce10DrainAgentIlEEJN3cub18CUB_300001_SM_10009GridQueueIyEElEEEvDpT0_,"",@"SHT_CUDA_INFO"
	.sectionflags	@""
	.align	4


	//----- nvinfo : EIATTR_CUDA_API_VERSION
	.align		4
        /*0000*/ 	.byte	0x04, 0x37
        /*0002*/ 	.short	(.L_152 - .L_151)
.L_151:
        /*0004*/ 	.word	0x00000082


	//----- nvinfo : EIATTR_KPARAM_INFO
	.align		4
.L_152:
        /*0008*/ 	.byte	0x04, 0x17
        /*000a*/ 	.short	(.L_154 - .L_153)
.L_153:
        /*000c*/ 	.word	0x00000000
        /*0010*/ 	.short	0x0001
        /*0012*/ 	.short	0x0008
        /*0014*/ 	.byte	0x00, 0xf0, 0x21, 0x00


	//----- nvinfo : EIATTR_KPARAM_INFO
	.align		4
.L_154:
        /*0018*/ 	.byte	0x04, 0x17
        /*001a*/ 	.short	(.L_156 - .L_155)
.L_155:
        /*001c*/ 	.word	0x00000000
        /*0020*/ 	.short	0x0000
        /*0022*/ 	.short	0x0000
        /*0024*/ 	.byte	0x00, 0xf0, 0x21, 0x00


	//----- nvinfo : EIATTR_SPARSE_MMA_MASK
	.align		4
.L_156:
        /*0028*/ 	.byte	0x03, 0x50
        /*002a*/ 	.short	0x0000


	//----- nvinfo : EIATTR_MAXREG_COUNT
	.align		4
        /*002c*/ 	.byte	0x03, 0x1b
        /*002e*/ 	.short	0x00ff


	//----- nvinfo : EIATTR_MERCURY_ISA_VERSION
	.align		4
        /*0030*/ 	.byte	0x03, 0x5f
        /*0032*/ 	.short	0x0101


	//----- nvinfo : EIATTR_VRC_CTA_INIT_COUNT
	.align		4
        /*0034*/ 	.byte	0x02, 0x4a
	.zero		1
	.zero		1


	//----- nvinfo : EIATTR_EXIT_INSTR_OFFSETS
	.align		4
        /*0038*/ 	.byte	0x04, 0x1c
        /*003a*/ 	.short	(.L_158 - .L_157)


	//   ....[0]....
.L_157:
        /*003c*/ 	.word	0x00000060


	//----- nvinfo : EIATTR_MAX_THREADS
	.align		4
.L_158:
        /*0040*/ 	.byte	0x04, 0x05
        /*0042*/ 	.short	(.L_160 - .L_159)
.L_159:
        /*0044*/ 	.word	0x00000001
        /*0048*/ 	.word	0x00000001
        /*004c*/ 	.word	0x00000001


	//----- nvinfo : EIATTR_CBANK_PARAM_SIZE
	.align		4
.L_160:
        /*0050*/ 	.byte	0x03, 0x19
        /*0052*/ 	.short	0x0010


	//----- nvinfo : EIATTR_PARAM_CBANK
	.align		4
        /*0054*/ 	.byte	0x04, 0x0a
        /*0056*/ 	.short	(.L_162 - .L_161)
	.align		4
.L_161:
        /*0058*/ 	.word	index@(.nv.constant0._ZN6thrust24THRUST_300001_SM_1000_NS8cuda_cub4core6detail13_kernel_agentINS1_8__reduce10DrainAgentIlEEJN3cub18CUB_300001_SM_10009GridQueueIyEElEEEvDpT0_)
        /*005c*/ 	.short	0x0380
        /*005e*/ 	.short	0x0010


	//----- nvinfo : EIATTR_SW_WAR
	.align		4
.L_162:
        /*0060*/ 	.byte	0x04, 0x36
        /*0062*/ 	.short	(.L_164 - .L_163)
.L_163:
        /*0064*/ 	.word	0x00000008
.L_164:


//--------------------- .nv.info._ZN6thrust24THRUST_300001_SM_1000_NS8cuda_cub4core6detail13_kernel_agentINS1_8__reduce11ReduceAgentINS0_12zip_iteratorIN4cuda3std3__45tupleIJNS0_10device_ptrIdEENS0_17counting_iteratorIlNS0_11use_defaultESF_SF_EEEEEEEPNSB_IJdlEEESJ_lNS1_9__extrema9arg_max_fIdl13AbsComparatorEEEEJSI_SK_lN3cub18CUB_300001_SM_100013GridEvenShareIlEENSR_9GridQueueIyEESO_EEEvDpT0_ --------------------------
	.section	.nv.info._ZN6thrust24THRUST_300001_SM_1000_NS8cuda_cub4core6detail13_kernel_agentINS1_8__reduce11ReduceAgentINS0_12zip_iteratorIN4cuda3std3__45tupleIJNS0_10device_ptrIdEENS0_17counting_iteratorIlNS0_11use_defaultESF_SF_EEEEEEEPNSB_IJdlEEESJ_lNS1_9__extrema9arg_max_fIdl13AbsComparatorEEEEJSI_SK_lN3cub18CUB_300001_SM_100013GridEvenShareIlEENSR_9GridQueueIyEESO_EEEvDpT0_,"",@"SHT_CUDA_INFO"
	.sectionflags	@""
	.align	4


	//----- nvinfo : EIATTR_CUDA_API_VERSION
	.align		4
        /*0000*/ 	.byte	0x04, 0x37
        /*0002*/ 	.short	(.L_166 - .L_165)
.L_165:
        /*0004*/ 	.word	0x00000082


	//----- nvinfo : EIATTR_KPARAM_INFO
	.align		4
.L_166:
        /*0008*/ 	.byte	0x04, 0x17
        /*000a*/ 	.short	(.L_168 - .L_167)
.L_167:
        /*000c*/ 	.word	0x00000000
        /*0010*/ 	.short	0x0005
        /*0012*/ 	.short	0x0070
        /*0014*/ 	.byte	0x00, 0xf0, 0x05, 0x00


	//----- nvinfo : EIATTR_KPARAM_INFO
	.align		4
.L_168:
        /*0018*/ 	.byte	0x04, 0x17
        /*001a*/ 	.short	(.L_170 - .L_169)
.L_169:
        /*001c*/ 	.word	0x00000000
        /*0020*/ 	.short	0x0004
        /*0022*/ 	.short	0x0068
        /*0024*/ 	.byte	0x00, 0xf0, 0x21, 0x00


	//----- nvinfo : EIATTR_KPARAM_INFO
	.align		4
.L_170:
        /*0028*/ 	.byte	0x04, 0x17
        /*002a*/ 	.short	(.L_172 - .L_171)
.L_171:
        /*002c*/ 	.word	0x00000000
        /*0030*/ 	.short	0x0003
        /*0032*/ 	.short	0x0020
        /*0034*/ 	.byte	0x00, 0xf0, 0x21, 0x01


	//----- nvinfo : EIATTR_KPARAM_INFO
	.align		4
.L_172:
        /*0038*/ 	.byte	0x04, 0x17
        /*003a*/ 	.short	(.L_174 - .L_173)
.L_173:
        /*003c*/ 	.word	0x00000000
        /*0040*/ 	.short	0x0002
        /*0042*/ 	.short	0x0018
        /*0044*/ 	.byte	0x00, 0xf0, 0x21, 0x00


	//----- nvinfo : EIATTR_KPARAM_INFO
	.align		4
.L_174:
        /*0048*/ 	.byte	0x04, 0x17
        /*004a*/ 	.short	(.L_176 - .L_175)
.L_175:
        /*004c*/ 	.word	0x00000000
        /*0050*/ 	.short	0x0001
        /*0052*/ 	.short	0x0010
        /*0054*/ 	.byte	0x00, 0xf5, 0x21, 0x00


	//----- nvinfo : EIATTR_KPARAM_INFO
	.align		4
.L_176:
        /*0058*/ 	.byte	0x04, 0x17
        /*005a*/ 	.short	(.L_178 - .L_177)
.L_177:
        /*005c*/ 	.word	0x00000000
        /*0060*/ 	.short	0x0000
        /*0062*/ 	.short	0x0000
        /*0064*/ 	.byte	0x00, 0xf0, 0x41, 0x00


	//----- nvinfo : EIATTR_SPARSE_MMA_MASK
	.align		4
.L_178:
        /*0068*/ 	.byte	0x03, 0x50
        /*006a*/ 	.short	0x0000


	//----- nvinfo : EIATTR_MAXREG_COUNT
	.align		4
        /*006c*/ 	.byte	0x03, 0x1b
        /*006e*/ 	.short	0x00ff


	//----- nvinfo : EIATTR_NUM_BARRIERS
	.align		4
        /*0070*/ 	.byte	0x02, 0x4c
        /*0072*/ 	.byte	0x01
	.zero		1


	//----- nvinfo : EIATTR_MERCURY_ISA_VERSION
	.align		4
        /*0074*/ 	.byte	0x03, 0x5f
        /*0076*/ 	.short	0x0101


	//----- nvinfo : EIATTR_COOP_GROUP_MASK_REGIDS
	.align		4
        /*0078*/ 	.byte	0x04, 0x29
        /*007a*/ 	.short	(.L_180 - .L_179)


	//   ....[0]....
.L_179:
        /*007c*/ 	.word	0xffffffff


	//   ....[1]....
        /*0080*/ 	.word	0xffffffff


	//   ....[2]....
        /*0084*/ 	.word	0xffffffff


	//   ....[3]....
        /*0088*/ 	.word	0xffffffff


	//   ....[4]....
        /*008c*/ 	.word	0xffffffff


	//   ....[5]....
        /*0090*/ 	.word	0xffffffff


	//   ....[6]....
        /*0094*/ 	.word	0xffffffff


	//   ....[7]....
        /*0098*/ 	.word	0xffffffff


	//   ....[8]....
        /*009c*/ 	.word	0xffffffff


	//   ....[9]....
        /*00a0*/ 	.word	0xffffffff


	//   ....[10]....
        /*00a4*/ 	.word	0xffffffff


	//   ....[11]....
        /*00a8*/ 	.word	0xffffffff


	//   ....[12]....
        /*00ac*/ 	.word	0xffffffff


	//   ....[13]....
        /*00b0*/ 	.word	0xffffffff


	//   ....[14]....
        /*00b4*/ 	.word	0xffffffff


	//   ....[15]....
        /*00b8*/ 	.word	0xffffffff


	//   ....[16]....
        /*00bc*/ 	.word	0xffffffff


	//   ....[17]....
        /*00c0*/ 	.word	0xffffffff


	//   ....[18]....
        /*00c4*/ 	.word	0xffffffff


	//   ....[19]....
        /*00c8*/ 	.word	0xffffffff


	//   ....[20]....
        /*00cc*/ 	.word	0xffffffff


	//   ....[21]....
        /*00d0*/ 	.word	0xffffffff


	//   ....[22]....
        /*00d4*/ 	.word	0xffffffff


	//   ....[23]....
        /*00d8*/ 	.word	0xffffffff


	//   ....[24]....
        /*00dc*/ 	.word	0xffffffff


	//   ....[25]....
        /*00e0*/ 	.word	0xffffffff


	//   ....[26]....
        /*00e4*/ 	.word	0xffffffff


	//   ....[27]....
        /*00e8*/ 	.word	0xffffffff


	//   ....[28]....
        /*00ec*/ 	.word	0xffffffff


	//   ....[29]....
        /*00f0*/ 	.word	0xffffffff


	//   ....[30]....
        /*00f4*/ 	.word	0xffffffff


	//   ....[31]....
        /*00f8*/ 	.word	0xffffffff


	//   ....[32]....
        /*00fc*/ 	.word	0xffffffff


	//   ....[33]....
        /*0100*/ 	.word	0xffffffff


	//   ....[34]....
        /*0104*/ 	.word	0xffffffff


	//   ....[35]....
        /*0108*/ 	.word	0xffffffff


	//   ....[36]....
        /*010c*/ 	.word	0xffffffff


	//   ....[37]....
        /*0110*/ 	.word	0xffffffff


	//   ....[38]....
        /*0114*/ 	.word	0xffffffff


	//   ....[39]....
        /*0118*/ 	.word	0xffffffff


	//   ....[40]....
        /*011c*/ 	.word	0xffffffff


	//   ....[41]....
        /*0120*/ 	.word	0xffffffff


	//   ....[42]....
        /*0124*/ 	.word	0xffffffff


	//   ....[43]....
        /*0128*/ 	.word	0xffffffff


	//   ....[44]....
        /*012c*/ 	.word	0xffffffff


	//   ....[45]....
        /*0130*/ 	.word	0xffffffff


	//   ....[46]....
        /*0134*/ 	.word	0xffffffff


	//   ....[47]....
        /*0138*/ 	.word	0xffffffff


	//   ....[48]....
        /*013c*/ 	.word	0xffffffff


	//   ....[49]....
        /*0140*/ 	.word	0xffffffff


	//   ....[50]....
        /*0144*/ 	.word	0xffffffff


	//   ....[51]....
        /*0148*/ 	.word	0xffffffff


	//   ....[52]....
        /*014c*/ 	.word	0xffffffff


	//   ....[53]....
        /*0150*/ 	.word	0xffffffff


	//   ....[54]....
        /*0154*/ 	.word	0xffffffff


	//   ....[55]....
        /*0158*/ 	.word	0xffffffff


	//   ....[56]....
        /*015c*/ 	.word	0xffffffff


	//   ....[57]....
        /*0160*/ 	.word	0xffffffff


	//   ....[58]....
        /*0164*/ 	.word	0xffffffff


	//   ....[59]....
        /*0168*/ 	.word	0xffffffff


	//----- nvinfo : EIATTR_COOP_GROUP_INSTR_OFFSETS
	.align		4
.L_180:
        /*016c*/ 	.byte	0x04, 0x28
        /*016e*/ 	.short	(.L_182 - .L_181)


	//   ....[0]....
.L_181:
        /*0170*/ 	.word	0x00000d70


	//   ....[1]....
        /*0174*/ 	.word	0x00000da0


	//   ....[2]....
        /*0178*/ 	.word	0x00000dc0


	//   ....[3]....
        /*017c*/ 	.word	0x00000dd0


	//   ....[4]....
        /*0180*/ 	.word	0x00000f60


	//   ....[5]....
        /*0184*/ 	.word	0x00000f90


	//   ....[6]....
        /*0188*/ 	.word	0x00000fc0


	//   ....[7]....
        /*018c*/ 	.word	0x00000fe0


	//   ....[8]....
        /*0190*/ 	.word	0x00001160


	//   ....[9]....
        /*0194*/ 	.word	0x00001190


	//   ....[10]....
        /*0198*/ 	.word	0x000011c0


	//   ....[11]....
        /*019c*/ 	.word	0x000011e0


	//   ....[12]....
        /*01a0*/ 	.word	0x00001360


	//   ....[13]....
        /*01a4*/ 	.word	0x00001390


	//   ....[14]....
        /*01a8*/ 	.word	0x000013c0


	//   ....[15]....
        /*01ac*/ 	.word	0x000013e0


	//   ....[16]....
        /*01b0*/ 	.word	0x00001560


	//   ....[17]....
        /*01b4*/ 	.word	0x00001590


	//   ....[18]....
        /*01b8*/ 	.word	0x000015c0


	//   ....[19]....
        /*01bc*/ 	.word	0x000015e0


	//   ....[20]....
        /*01c0*/ 	.word	0x00002340


	//   ....[21]....
        /*01c4*/ 	.word	0x00002350


	//   ....[22]....
        /*01c8*/ 	.word	0x00002360


	//   ....[23]....
        /*01cc*/ 	.word	0x00002380


	//   ....[24]....
        /*01d0*/ 	.word	0x00002500


	//   ....[25]....
        /*01d4*/ 	.word	0x00002540


	//   ....[26]....
        /*01d8*/ 	.word	0x00002570


	//   ....[27]....
        /*01dc*/ 	.word	0x00002590


	//   ....[28]....
        /*01e0*/ 	.word	0x00002710


	//   ....[29]....
        /*01e4*/ 	.word	0x00002750


	//   ....[30]....
        /*01e8*/ 	.word	0x00002780


	//   ....[31]....
        /*01ec*/ 	.word	0x000027a0


	//   ....[32]....
        /*01f0*/ 	.word	0x00002920


	//   ....[33]....
        /*01f4*/ 	.word	0x00002960


	//   ....[34]....
        /*01f8*/ 	.word	0x00002990


	//   ....[35]....
        /*01fc*/ 	.word	0x000029b0


	//   ....[36]....
        /*0200*/ 	.word	0x00002b30


	//   ....[37]....
        /*0204*/ 	.word	0x00002b70


	//   ....[38]....
        /*0208*/ 	.word	0x00002ba0


	//   ....[39]....
        /*020c*/ 	.word	0x00002bc0


	//   ....[40]....
        /*0210*/ 	.word	0x000053c0


	//   ....[41]....
        /*0214*/ 	.word	0x000053f0


	//   ....[42]....
        /*0218*/ 	.word	0x00005410


	//   ....[43]....
        /*021c*/ 	.word	0x00005420


	//   ....[44]....
        /*0220*/ 	.word	0x000055b0


	//   ....[45]....
        /*0224*/ 	.word	0x000055e0


	//   ....[46]....
        /*0228*/ 	.word	0x00005610


	//   ....[47]....
        /*022c*/ 	.word	0x00005630


	//   ....[48]....
        /*0230*/ 	.word	0x000057b0


	//   ....[49]....
        /*0234*/ 	.word	0x000057e0


	//   ....[50]....
        /*0238*/ 	.word	0x00005810


	//   ....[51]....
        /*023c*/ 	.word	0x00005830


	//   ....[52]....
        /*0240*/ 	.word	0x000059b0


	//   ....[53]....
        /*0244*/ 	.word	0x000059e0


	//   ....[54]....
        /*0248*/ 	.word	0x00005a10


	//   ....[55]....
        /*024c*/ 	.word	0x00005a30


	//   ....[56]....
        /*0250*/ 	.word	0x00005bb0


	//   ....[57]....
        /*0254*/ 	.word	0x00005be0


	//   ....[58]....
        /*0258*/ 	.word	0x00005c10


	//   ....[59]....
        /*025c*/ 	.word	0x00005c30


	//----- nvinfo : EIATTR_VRC_CTA_INIT_COUNT
	.align		4
.L_182:
        /*0260*/ 	.byte	0x02, 0x4a
	.zero		1
	.zero		1


	//----- nvinfo : EIATTR_EXIT_INSTR_OFFSETS
	.align		4
        /*0264*/ 	.byte	0x04, 0x1c
        /*0266*/ 	.short	(.L_184 - .L_183)


	//   ....[0]....
.L_183:
        /*0268*/ 	.word	0x000068d0


	//   ....[1]....
        /*026c*/ 	.word	0x00006920


	//----- nvinfo : EIATTR_MAX_THREADS
	.align		4
.L_184:
        /*0270*/ 	.byte	0x04, 0x05
        /*0272*/ 	.short	(.L_186 - .L_185)
.L_185:
        /*0274*/ 	.word	0x00000100
        /*0278*/ 	.word	0x00000001
        /*027c*/ 	.word	0x00000001


	//----- nvinfo : EIATTR_CRS_STACK_SIZE
	.align		4
.L_186:
        /*0280*/ 	.byte	0x04, 0x1e
        /*0282*/ 	.short	(.L_188 - .L_187)
.L_187:
        /*0284*/ 	.word	0x00000000


	//----- nvinfo : EIATTR_CBANK_PARAM_SIZE
	.align		4
.L_188:
        /*0288*/ 	.byte	0x03, 0x19
        /*028a*/ 	.short	0x0071


	//----- nvinfo : EIATTR_PARAM_CBANK
	.align		4
        /*028c*/ 	.byte	0x04, 0x0a
        /*028e*/ 	.short	(.L_190 - .L_189)
	.align		4
.L_189:
        /*0290*/ 	.word	index@(.nv.constant0._ZN6thrust24THRUST_300001_SM_1000_NS8cuda_cub4core6detail13_kernel_agentINS1_8__reduce11ReduceAgentINS0_12zip_iteratorIN4cuda3std3__45tupleIJNS0_10device_ptrIdEENS0_17counting_iteratorIlNS0_11use_defaultESF_SF_EEEEEEEPNSB_IJdlEEESJ_lNS1_9__extrema9arg_max_fIdl13AbsComparatorEEEEJSI_SK_lN3cub18CUB_300001_SM_100013GridEvenShareIlEENSR_9GridQueueIyEESO_EEEvDpT0_)
        /*0294*/ 	.short	0x0380
        /*0296*/ 	.short	0x0071


	//----- nvinfo : EIATTR_SW_WAR
	.align		4
.L_190:
        /*0298*/ 	.byte	0x04, 0x36
        /*029a*/ 	.short	(.L_192 - .L_191)
.L_191:
        /*029c*/ 	.word	0x00000008
.L_192:


//--------------------- .nv.info._ZN6thrust24THRUST_300001_SM_1000_NS8cuda_cub4core6detail13_kernel_agentINS1_8__reduce11ReduceAgentINS0_12zip_iteratorIN4cuda3std3__45tupleIJNS0_10device_ptrIdEENS0_17counting_iteratorIlNS0_11use_defaultESF_SF_EEEEEEEPNSB_IJdlEEESJ_lNS1_9__extrema9arg_max_fIdl13AbsComparatorEEEEJSI_SK_lSO_EEEvDpT0_ --------------------------
	.section	.nv.info._ZN6thrust24THRUST_300001_SM_1000_NS8cuda_cub4core6detail13_kernel_agentINS1_8__reduce11ReduceAgentINS0_12zip_iteratorIN4cuda3std3__45tupleIJNS0_10device_ptrIdEENS0_17counting_iteratorIlNS0_11use_defaultESF_SF_EEEEEEEPNSB_IJdlEEESJ_lNS1_9__extrema9arg_max_fIdl13AbsComparatorEEEEJSI_SK_lSO_EEEvDpT0_,"",@"SHT_CUDA_INFO"
	.sectionflags	@""
	.align	4


	//----- nvinfo : EIATTR_CUDA_API_VERSION
	.align		4
        /*0000*/ 	.byte	0x04, 0x37
        /*0002*/ 	.short	(.L_194 - .L_193)
.L_193:
        /*0004*/ 	.word	0x00000082


	//----- nvinfo : EIATTR_KPARAM_INFO
	.align		4
.L_194:
        /*0008*/ 	.byte	0x04, 0x17
        /*000a*/ 	.short	(.L_196 - .L_195)
.L_195:
        /*000c*/ 	.word	0x00000000
        /*0010*/ 	.short	0x0003
        /*0012*/ 	.short	0x0020
        /*0014*/ 	.byte	0x00, 0xf0, 0x05, 0x00


	//----- nvinfo : EIATTR_KPARAM_INFO
	.align		4
.L_196:
        /*0018*/ 	.byte	0x04, 0x17
        /*001a*/ 	.short	(.L_198 - .L_197)
.L_197:
        /*001c*/ 	.word	0x00000000
        /*0020*/ 	.short	0x0002
        /*0022*/ 	.short	0x0018
        /*0024*/ 	.byte	0x00, 0xf0, 0x21, 0x00


	//----- nvinfo : EIATTR_KPARAM_INFO
	.align		4
.L_198:
        /*0028*/ 	.byte	0x04, 0x17
        /*002a*/ 	.short	(.L_200 - .L_199)
.L_199:
        /*002c*/ 	.word	0x00000000
        /*0030*/ 	.short	0x0001
        /*0032*/ 	.short	0x0010
        /*0034*/ 	.byte	0x00, 0xf5, 0x21, 0x00


	//----- nvinfo : EIATTR_KPARAM_INFO
	.align		4
.L_200:
        /*0038*/ 	.byte	0x04, 0x17
        /*003a*/ 	.short	(.L_202 - .L_201)
.L_201:
        /*003c*/ 	.word	0x00000000
        /*0040*/ 	.short	0x0000
        /*0042*/ 	.short	0x0000
        /*0044*/ 	.byte	0x00, 0xf0, 0x41, 0x00


	//----- nvinfo : EIATTR_SPARSE_MMA_MASK
	.align		4
.L_202:
        /*0048*/ 	.byte	0x03, 0x50
        /*004a*/ 	.short	0x0000


	//----- nvinfo : EIATTR_MAXREG_COUNT
	.align		4
        /*004c*/ 	.byte	0x03, 0x1b
        /*004e*/ 	.short	0x00ff


	//----- nvinfo : EIATTR_NUM_BARRIERS
	.align		4
        /*0050*/ 	.byte	0x02, 0x4c
        /*0052*/ 	.byte	0x01
	.zero		1


	//----- nvinfo : EIATTR_MERCURY_ISA_VERSION
	.align		4
        /*0054*/ 	.byte	0x03, 0x5f
        /*0056*/ 	.short	0x0101


	//----- nvinfo : EIATTR_COOP_GROUP_MASK_REGIDS
	.align		4
        /*0058*/ 	.byte	0x04, 0x29
        /*005a*/ 	.short	(.L_204 - .L_203)


	//   ....[0]....
.L_203:
        /*005c*/ 	.word	0xffffffff


	//   ....[1]....
        /*0060*/ 	.word	0xffffffff


	//   ....[2]....
        /*0064*/ 	.word	0xffffffff


	//   ....[3]....
        /*0068*/ 	.word	0xffffffff


	//   ....[4]....
        /*006c*/ 	.word	0xffffffff


	//   ....[5]....
        /*0070*/ 	.word	0xffffffff


	//   ....[6]....
        /*0074*/ 	.word	0xffffffff


	//   ....[7]....
        /*0078*/ 	.word	0xffffffff


	//   ....[8]....
        /*007c*/ 	.word	0xffffffff


	//   ....[9]....
        /*0080*/ 	.word	0xffffffff


	//   ....[10]....
        /*0084*/ 	.word	0xffffffff


	//   ....[11]....
        /*0088*/ 	.word	0xffffffff


	//   ....[12]....
        /*008c*/ 	.word	0xffffffff


	//   ....[13]....
        /*0090*/ 	.word	0xffffffff


	//   ....[14]....
        /*0094*/ 	.word	0xffffffff


	//   ....[15]....
        /*0098*/ 	.word	0xffffffff


	//   ....[16]....
        /*009c*/ 	.word	0xffffffff


	//   ....[17]....
        /*00a0*/ 	.word	0xffffffff


	//   ....[18]....
        /*00a4*/ 	.word	0xffffffff


	//   ....[19]....
        /*00a8*/ 	.word	0xffffffff


	//   ....[20]....
        /*00ac*/ 	.word	0xffffffff


	//   ....[21]....
        /*00b0*/ 	.word	0xffffffff


	//   ....[22]....
        /*00b4*/ 	.word	0xffffffff


	//   ....[23]....
        /*00b8*/ 	.word	0xffffffff


	//   ....[24]....
        /*00bc*/ 	.word	0xffffffff


	//   ....[25]....
        /*00c0*/ 	.word	0xffffffff


	//   ....[26]....
        /*00c4*/ 	.word	0xffffffff


	//   ....[27]....
        /*00c8*/ 	.word	0xffffffff


	//   ....[28]....
        /*00cc*/ 	.word	0xffffffff


	//   ....[29]....
        /*00d0*/ 	.word	0xffffffff


	//   ....[30]....
        /*00d4*/ 	.word	0xffffffff


	//   ....[31]....
        /*00d8*/ 	.word	0xffffffff


	//   ....[32]....
        /*00dc*/ 	.word	0xffffffff


	//   ....[33]....
        /*00e0*/ 	.word	0xffffffff


	//   ....[34]....
        /*00e4*/ 	.word	0xffffffff


	//   ....[35]....
        /*00e8*/ 	.word	0xffffffff


	//   ....[36]....
        /*00ec*/ 	.word	0xffffffff


	//   ....[37]....
        /*00f0*/ 	.word	0xffffffff


	//   ....[38]....
        /*00f4*/ 	.word	0xffffffff


	//   ....[39]....
        /*00f8*/ 	.word	0xffffffff


	//   ....[40]....
        /*00fc*/ 	.word	0xffffffff


	//   ....[41]....
        /*0100*/ 	.word	0xffffffff


	//   ....[42]....
        /*0104*/ 	.word	0xffffffff


	//   ....[43]....
        /*0108*/ 	.word	0xffffffff


	//   ....[44]....
        /*010c*/ 	.word	0xffffffff


	//   ....[45]....
        /*0110*/ 	.word	0xffffffff


	//   ....[46]....
        /*0114*/ 	.word	0xffffffff


	//   ....[47]....
        /*0118*/ 	.word	0xffffffff


	//   ....[48]....
        /*011c*/ 	.word	0xffffffff


	//   ....[49]....
        /*0120*/ 	.word	0xffffffff


	//   ....[50]....
        /*0124*/ 	.word	0xffffffff


	//   ....[51]....
        /*0128*/ 	.word	0xffffffff


	//   ....[52]....
        /*012c*/ 	.word	0xffffffff


	//   ....[53]....
        /*0130*/ 	.word	0xffffffff


	//   ....[54]....
        /*0134*/ 	.word	0xffffffff


	//   ....[55]....
        /*0138*/ 	.word	0xffffffff


	//   ....[56]....
        /*013c*/ 	.word	0xffffffff


	//   ....[57]....
        /*0140*/ 	.word	0xffffffff


	//   ....[58]....
        /*0144*/ 	.word	0xffffffff


	//   ....[59]....
        /*0148*/ 	.word	0xffffffff


	//----- nvinfo : EIATTR_COOP_GROUP_INSTR_OFFSETS
	.align		4
.L_204:
        /*014c*/ 	.byte	0x04, 0x28
        /*014e*/ 	.short	(.L_206 - .L_205)


	//   ....[0]....
.L_205:
        /*0150*/ 	.word	0x00000cb0


	//   ....[1]....
        /*0154*/ 	.word	0x00000ce0


	//   ....[2]....
        /*0158*/ 	.word	0x00000d00


	//   ....[3]....
        /*015c*/ 	.word	0x00000d10


	//   ....[4]....
        /*0160*/ 	.word	0x00000ea0


	//   ....[5]....
        /*0164*/ 	.word	0x00000ed0


	//   ....[6]....
        /*0168*/ 	.word	0x00000f00


	//   ....[7]....
        /*016c*/ 	.word	0x00000f20


	//   ....[8]....
        /*0170*/ 	.word	0x000010a0


	//   ....[9]....
        /*0174*/ 	.word	0x000010d0


	//   ....[10]....
        /*0178*/ 	.word	0x00001100


	//   ....[11]....
        /*017c*/ 	.word	0x00001120


	//   ....[12]....
        /*0180*/ 	.word	0x000012a0


	//   ....[13]....
        /*0184*/ 	.word	0x000012d0


	//   ....[14]....
        /*0188*/ 	.word	0x00001300


	//   ....[15]....
        /*018c*/ 	.word	0x00001320


	//   ....[16]....
        /*0190*/ 	.word	0x000014a0


	//   ....[17]....
        /*0194*/ 	.word	0x000014e0


	//   ....[18]....
        /*0198*/ 	.word	0x00001510


	//   ....[19]....
        /*019c*/ 	.word	0x00001520


	//   ....[20]....
        /*01a0*/ 	.word	0x00002280


	//   ....[21]....
        /*01a4*/ 	.word	0x00002290


	//   ....[22]....
        /*01a8*/ 	.word	0x000022a0


	//   ....[23]....
        /*01ac*/ 	.word	0x000022c0


	//   ....[24]....
        /*01b0*/ 	.word	0x00002440


	//   ....[25]....
        /*01b4*/ 	.word	0x00002480


	//   ....[26]....
        /*01b8*/ 	.word	0x000024b0


	//   ....[27]....
        /*01bc*/ 	.word	0x000024d0


	//   ....[28]....
        /*01c0*/ 	.word	0x00002650


	//   ....[29]....
        /*01c4*/ 	.word	0x00002690


	//   ....[30]....
        /*01c8*/ 	.word	0x000026c0


	//   ....[31]....
        /*01cc*/ 	.word	0x000026e0


	//   ....[32]....
        /*01d0*/ 	.word	0x00002860


	//   ....[33]....
        /*01d4*/ 	.word	0x000028a0


	//   ....[34]....
        /*01d8*/ 	.word	0x000028d0


	//   ....[35]....
        /*01dc*/ 	.word	0x000028f0


	//   ....[36]....
        /*01e0*/ 	.word	0x00002a70


	//   ....[37]....
        /*01e4*/ 	.word	0x00002ab0


	//   ....[38]....
        /*01e8*/ 	.word	0x00002ae0


	//   ....[39]....
        /*01ec*/ 	.word	0x00002b00


	//   ....[40]....
        /*01f0*/ 	.word	0x00004f40


	//   ....[41]....
        /*01f4*/ 	.word	0x00004f70


	//   ....[42]....
        /*01f8*/ 	.word	0x00004f90


	//   ....[43]....
        /*01fc*/ 	.word	0x00004fa0


	//   ....[44]....
        /*0200*/ 	.word	0x00005130


	//   ....[45]....
        /*0204*/ 	.word	0x00005160


	//   ....[46]....
        /*0208*/ 	.word	0x00005190


	//   ....[47]....
        /*020c*/ 	.word	0x000051b0


	//   ....[48]....
        /*0210*/ 	.word	0x00005330


	//   ....[49]....
        /*0214*/ 	.word	0x00005360


	//   ....[50]....
        /*0218*/ 	.word	0x00005390


	//   ....[51]....
        /*021c*/ 	.word	0x000053b0


	//   ....[52]....
        /*0220*/ 	.word	0x00005530


	//   ....[53]....
        /*0224*/ 	.word	0x00005560


	//   ....[54]....
        /*0228*/ 	.word	0x00005590


	//   ....[55]....
        /*022c*/ 	.word	0x000055b0


	//   ....[56]....
        /*0230*/ 	.word	0x00005730


	//   ....[57]....
        /*0234*/ 	.word	0x00005760


	//   ....[58]....
        /*0238*/ 	.word	0x00005790


	//   ....[59]....
        /*023c*/ 	.word	0x000057b0


	//----- nvinfo : EIATTR_VRC_CTA_INIT_COUNT
	.align		4
.L_206:
        /*0240*/ 	.byte	0x02, 0x4a
	.zero		1
	.zero		1


	//----- nvinfo : EIATTR_EXIT_INSTR_OFFSETS
	.align		4
        /*0244*/ 	.byte	0x04, 0x1c
        /*0246*/ 	.short	(.L_208 - .L_207)


	//   ....[0]....
.L_207:
        /*0248*/ 	.word	0x00000040


	//   ....[1]....
        /*024c*/ 	.word	0x00006450


	//   ....[2]....
        /*0250*/ 	.word	0x00006490


	//----- nvinfo : EIATTR_MAX_THREADS
	.align		4
.L_208:
        /*0254*/ 	.byte	0x04, 0x05
        /*0256*/ 	.short	(.L_210 - .L_209)
.L_209:
        /*0258*/ 	.word	0x00000100
        /*025c*/ 	.word	0x00000001
        /*0260*/ 	.word	0x00000001


	//----- nvinfo : EIATTR_CRS_STACK_SIZE
	.align		4
.L_210:
        /*0264*/ 	.byte	0x04, 0x1e
        /*0266*/ 	.short	(.L_212 - .L_211)
.L_211:
        /*0268*/ 	.word	0x00000000


	//----- nvinfo : EIATTR_CBANK_PARAM_SIZE
	.align		4
.L_212:
        /*026c*/ 	.byte	0x03, 0x19
        /*026e*/ 	.short	0x0021


	//----- nvinfo : EIATTR_PARAM_CBANK
	.align		4
        /*0270*/ 	.byte	0x04, 0x0a
        /*0272*/ 	.short	(.L_214 - .L_213)
	.align		4
.L_213:
        /*0274*/ 	.word	index@(.nv.constant0._ZN6thrust24THRUST_300001_SM_1000_NS8cuda_cub4core6detail13_kernel_agentINS1_8__reduce11ReduceAgentINS0_12zip_iteratorIN4cuda3std3__45tupleIJNS0_10device_ptrIdEENS0_17counting_iteratorIlNS0_11use_defaultESF_SF_EEEEEEEPNSB_IJdlEEESJ_lNS1_9__extrema9arg_max_fIdl13AbsComparatorEEEEJSI_SK_lSO_EEEvDpT0_)
        /*0278*/ 	.short	0x0380
        /*027a*/ 	.short	0x0021


	//----- nvinfo : EIATTR_SW_WAR
	.align		4
.L_214:
        /*027c*/ 	.byte	0x04, 0x36
        /*027e*/ 	.short	(.L_216 - .L_215)
.L_215:
        /*0280*/ 	.word	0x00000008
.L_216:


//--------------------- .nv.info._ZN6thrust24THRUST_300001_SM_1000_NS8cuda_cub4core6detail13_kernel_agentINS1_8__reduce11ReduceAgentIPN4cuda3std3__45tupleIJdlEEESC_SB_iNS1_9__extrema9arg_max_fIdl13AbsComparatorEEEEJSC_SC_iSG_EEEvDpT0_ --------------------------
	.section	.nv.info._ZN6thrust24THRUST_300001_SM_1000_NS8cuda_cub4core6detail13_kernel_agentINS1_8__reduce11ReduceAgentIPN4cuda3std3__45tupleIJdlEEESC_SB_iNS1_9__extrema9arg_max_fIdl13AbsComparatorEEEEJSC_SC_iSG_EEEvDpT0_,"",@"SHT_CUDA_INFO"
	.sectionflags	@""
	.align	4


	//----- nvinfo : EIATTR_CUDA_API_VERSION
	.align		4
        /*0000*/ 	.byte	0x04, 0x37
        /*0002*/ 	.short	(.L_218 - .L_217)
.L_217:
        /*0004*/ 	.word	0x00000082


	//----- nvinfo : EIATTR_KPARAM_INFO
	.align		4
.L_218:
        /*0008*/ 	.byte	0x04, 0x17
        /*000a*/ 	.short	(.L_220 - .L_219)
.L_219:
        /*000c*/ 	.word	0x00000000
        /*0010*/ 	.short	0x0003
        /*0012*/ 	.short	0x0014
        /*0014*/ 	.byte	0x00, 0xf0, 0x05, 0x00


	//----- nvinfo : EIATTR_KPARAM_INFO
	.align		4
.L_220:
        /*0018*/ 	.byte	0x04, 0x17
        /*001a*/ 	.short	(.L_222 - .L_221)
.L_221:
        /*001c*/ 	.word	0x00000000
        /*0020*/ 	.short	0x0002
        /*0022*/ 	.short	0x0010
        /*0024*/ 	.byte	0x00, 0xf0, 0x11, 0x00


	//----- nvinfo : EIATTR_KPARAM_INFO
	.align		4
.L_222:
        /*0028*/ 	.byte	0x04, 0x17
        /*002a*/ 	.short	(.L_224 - .L_223)
.L_223:
        /*002c*/ 	.word	0x00000000
        /*0030*/ 	.short	0x0001
        /*0032*/ 	.short	0x0008
        /*0034*/ 	.byte	0x00, 0xf5, 0x21, 0x00


	//----- nvinfo : EIATTR_KPARAM_INFO
	.align		4
.L_224:
        /*0038*/ 	.byte	0x04, 0x17
        /*003a*/ 	.short	(.L_226 - .L_225)
.L_225:
        /*003c*/ 	.word	0x00000000
        /*0040*/ 	.short	0x0000
        /*0042*/ 	.short	0x0000
        /*0044*/ 	.byte	0x00, 0xf5, 0x21, 0x00


	//----- nvinfo : EIATTR_SPARSE_MMA_MASK
	.align		4
.L_226:
        /*0048*/ 	.byte	0x03, 0x50
        /*004a*/ 	.short	0x0000


	//----- nvinfo : EIATTR_MAXREG_COUNT
	.align		4
        /*004c*/ 	.byte	0x03, 0x1b
        /*004e*/ 	.short	0x00ff


	//----- nvinfo : EIATTR_NUM_BARRIERS
	.align		4
        /*0050*/ 	.byte	0x02, 0x4c
        /*0052*/ 	.byte	0x01
	.zero		1


	//----- nvinfo : EIATTR_MERCURY_ISA_VERSION
	.align		4
        /*0054*/ 	.byte	0x03, 0x5f
        /*0056*/ 	.short	0x0101


	//----- nvinfo : EIATTR_COOP_GROUP_MASK_REGIDS
	.align		4
        /*0058*/ 	.byte	0x04, 0x29
        /*005a*/ 	.short	(.L_228 - .L_227)


	//   ....[0]....
.L_227:
        /*005c*/ 	.word	0xffffffff


	//   ....[1]....
        /*0060*/ 	.word	0xffffffff


	//   ....[2]....
        /*0064*/ 	.word	0xffffffff


	//   ....[3]....
        /*0068*/ 	.word	0xffffffff


	//   ....[4]....
        /*006c*/ 	.word	0xffffffff


	//   ....[5]....
        /*0070*/ 	.word	0xffffffff


	//   ....[6]....
        /*0074*/ 	.word	0xffffffff


	//   ....[7]....
        /*0078*/ 	.word	0xffffffff


	//   ....[8]....
        /*007c*/ 	.word	0xffffffff


	//   ....[9]....
        /*0080*/ 	.word	0xffffffff


	//   ....[10]....
        /*0084*/ 	.word	0xffffffff


	//   ....[11]....
        /*0088*/ 	.word	0xffffffff


	//   ....[12]....
        /*008c*/ 	.word	0xffffffff


	//   ....[13]....
        /*0090*/ 	.word	0xffffffff


	//   ....[14]....
        /*0094*/ 	.word	0xffffffff


	//   ....[15]....
        /*0098*/ 	.word	0xffffffff


	//   ....[16]....
        /*009c*/ 	.word	0xffffffff


	//   ....[17]....
        /*00a0*/ 	.word	0xffffffff


	//   ....[18]....
        /*00a4*/ 	.word	0xffffffff


	//   ....[19]....
        /*00a8*/ 	.word	0xffffffff


	//   ....[20]....
        /*00ac*/ 	.word	0xffffffff


	//   ....[21]....
        /*00b0*/ 	.word	0xffffffff


	//   ....[22]....
        /*00b4*/ 	.word	0xffffffff


	//   ....[23]....
        /*00b8*/ 	.word	0xffffffff


	//   ....[24]....
        /*00bc*/ 	.word	0xffffffff


	//   ....[25]....
        /*00c0*/ 	.word	0xffffffff


	//   ....[26]....
        /*00c4*/ 	.word	0xffffffff


	//   ....[27]....
        /*00c8*/ 	.word	0xffffffff


	//   ....[28]....
        /*00cc*/ 	.word	0xffffffff


	//   ....[29]....
        /*00d0*/ 	.word	0xffffffff


	//   ....[30]....
        /*00d4*/ 	.word	0xffffffff


	//   ....[31]....
        /*00d8*/ 	.word	0xffffffff


	//   ....[32]....
        /*00dc*/ 	.word	0xffffffff


	//   ....[33]....
        /*00e0*/ 	.word	0xffffffff


	//   ....[34]....
        /*00e4*/ 	.word	0xffffffff


	//   ....[35]....
        /*00e8*/ 	.word	0xffffffff


	//   ....[36]....
        /*00ec*/ 	.word	0xffffffff


	//   ....[37]....
        /*00f0*/ 	.word	0xffffffff


	//   ....[38]....
        /*00f4*/ 	.word	0xffffffff


	//   ....[39]....
        /*00f8*/ 	.word	0xffffffff


	//   ....[40]....
        /*00fc*/ 	.word	0xffffffff


	//   ....[41]....
        /*0100*/ 	.word	0xffffffff


	//   ....[42]....
        /*0104*/ 	.word	0xffffffff


	//   ....[43]....
        /*0108*/ 	.word	0xffffffff


	//   ....[44]....
        /*010c*/ 	.word	0xffffffff


	//   ....[45]....
        /*0110*/ 	.word	0xffffffff


	//   ....[46]....
        /*0114*/ 	.word	0xffffffff


	//   ....[47]....
        /*0118*/ 	.word	0xffffffff


	//   ....[48]....
        /*011c*/ 	.word	0xffffffff


	//   ....[49]....
        /*0120*/ 	.word	0xffffffff


	//   ....[50]....
        /*0124*/ 	.word	0xffffffff


	//   ....[51]....
        /*0128*/ 	.word	0xffffffff


	//   ....[52]....
        /*012c*/ 	.word	0xffffffff


	//   ....[53]....
        /*0130*/ 	.word	0xffffffff


	//   ....[54]....
        /*0134*/ 	.word	0xffffffff


	//   ....[55]....
        /*0138*/ 	.word	0xffffffff


	//   ....[56]....
        /*013c*/ 	.word	0xffffffff


	//   ....[57]....
        /*0140*/ 	.word	0xffffffff


	//   ....[58]....
        /*0144*/ 	.word	0xffffffff


	//   ....[59]....
        /*0148*/ 	.word	0xffffffff


	//----- nvinfo : EIATTR_COOP_GROUP_INSTR_OFFSETS
	.align		4
.L_228:
        /*014c*/ 	.byte	0x04, 0x28
        /*014e*/ 	.short	(.L_230 - .L_229)


	//   ....[0]....
.L_229:
        /*0150*/ 	.word	0x00000b70


	//   ....[1]....
        /*0154*/ 	.word	0x00000ba0


	//   ....[2]....
        /*0158*/ 	.word	0x00000bc0


	//   ....[3]....
        /*015c*/ 	.word	0x00000bd0


	//   ....[4]....
        /*0160*/ 	.word	0x00000d60


	//   ....[5]....
        /*0164*/ 	.word	0x00000d90


	//   ....[6]....
        /*0168*/ 	.word	0x00000dc0


	//   ....[7]....
        /*016c*/ 	.word	0x00000de0


	//   ....[8]....
        /*0170*/ 	.word	0x00000f60


	//   ....[9]....
        /*0174*/ 	.word	0x00000f90


	//   ....[10]....
        /*0178*/ 	.word	0x00000fc0


	//   ....[11]....
        /*017c*/ 	.word	0x00000fe0


	//   ....[12]....
        /*0180*/ 	.word	0x00001160


	//   ....[13]....
        /*0184*/ 	.word	0x00001190


	//   ....[14]....
        /*0188*/ 	.word	0x000011c0


	//   ....[15]....
        /*018c*/ 	.word	0x000011e0


	//   ....[16]....
        /*0190*/ 	.word	0x00001360


	//   ....[17]....
        /*0194*/ 	.word	0x000013a0


	//   ....[18]....
        /*0198*/ 	.word	0x000013d0


	//   ....[19]....
        /*019c*/ 	.word	0x000013e0


	//   ....[20]....
        /*01a0*/ 	.word	0x00002140


	//   ....[21]....
        /*01a4*/ 	.word	0x00002150


	//   ....[22]....
        /*01a8*/ 	.word	0x00002160


	//   ....[23]....
        /*01ac*/ 	.word	0x00002180


	//   ....[24]....
        /*01b0*/ 	.word	0x00002300


	//   ....[25]....
        /*01b4*/ 	.word	0x00002340


	//   ....[26]....
        /*01b8*/ 	.word	0x00002370


	//   ....[27]....
        /*01bc*/ 	.word	0x00002390


	//   ....[28]....
        /*01c0*/ 	.word	0x00002510


	//   ....[29]....
        /*01c4*/ 	.word	0x00002550


	//   ....[30]....
        /*01c8*/ 	.word	0x00002580


	//   ....[31]....
        /*01cc*/ 	.word	0x000025a0


	//   ....[32]....
        /*01d0*/ 	.word	0x00002720


	//   ....[33]....
        /*01d4*/ 	.word	0x00002760


	//   ....[34]....
        /*01d8*/ 	.word	0x00002790


	//   ....[35]....
        /*01dc*/ 	.word	0x000027b0


	//   ....[36]....
        /*01e0*/ 	.word	0x00002930


	//   ....[37]....
        /*01e4*/ 	.word	0x00002970


	//   ....[38]....
        /*01e8*/ 	.word	0x000029b0


	//   ....[39]....
        /*01ec*/ 	.word	0x000029c0


	//   ....[40]....
        /*01f0*/ 	.word	0x00004d80


	//   ....[41]....
        /*01f4*/ 	.word	0x00004db0


	//   ....[42]....
        /*01f8*/ 	.word	0x00004dd0


	//   ....[43]....
        /*01fc*/ 	.word	0x00004de0


	//   ....[44]....
        /*0200*/ 	.word	0x00004f70


	//   ....[45]....
        /*0204*/ 	.word	0x00004fa0


	//   ....[46]....
        /*0208*/ 	.word	0x00004fd0


	//   ....[47]....
        /*020c*/ 	.word	0x00004ff0


	//   ....[48]....
        /*0210*/ 	.word	0x00005170


	//   ....[49]....
        /*0214*/ 	.word	0x000051a0


	//   ....[50]....
        /*0218*/ 	.word	0x000051d0


	//   ....[51]....
        /*021c*/ 	.word	0x000051f0


	//   ....[52]....
        /*0220*/ 	.word	0x00005370


	//   ....[53]....
        /*0224*/ 	.word	0x000053a0


	//   ....[54]....
        /*0228*/ 	.word	0x000053d0


	//   ....[55]....
        /*022c*/ 	.word	0x000053f0


	//   ....[56]....
        /*0230*/ 	.word	0x00005570


	//   ....[57]....
        /*0234*/ 	.word	0x000055a0


	//   ....[58]....
        /*0238*/ 	.word	0x000055d0


	//   ....[59]....
        /*023c*/ 	.word	0x000055f0


	//----- nvinfo : EIATTR_VRC_CTA_INIT_COUNT
	.align		4
.L_230:
        /*0240*/ 	.byte	0x02, 0x4a
	.zero		1
	.zero		1


	//----- nvinfo : EIATTR_EXIT_INSTR_OFFSETS
	.align		4
        /*0244*/ 	.byte	0x04, 0x1c
        /*0246*/ 	.short	(.L_232 - .L_231)


	//   ....[0]....
.L_231:
        /*0248*/ 	.word	0x00000030


	//   ....[1]....
        /*024c*/ 	.word	0x00006290


	//   ....[2]....
        /*0250*/ 	.word	0x000062d0


	//----- nvinfo : EIATTR_MAX_THREADS
	.align		4
.L_232:
        /*0254*/ 	.byte	0x04, 0x05
        /*0256*/ 	.short	(.L_234 - .L_233)
.L_233:
        /*0258*/ 	.word	0x00000100
        /*025c*/ 	.word	0x00000001
        /*0260*/ 	.word	0x00000001


	//----- nvinfo : EIATTR_CRS_STACK_SIZE
	.align		4
.L_234:
        /*0264*/ 	.byte	0x04, 0x1e
        /*0266*/ 	.short	(.L_236 - .L_235)
.L_235:
        /*0268*/ 	.word	0x00000000


	//----- nvinfo : EIATTR_CBANK_PARAM_SIZE
	.align		4
.L_236:
        /*026c*/ 	.byte	0x03, 0x19
        /*026e*/ 	.short	0x0015


	//----- nvinfo : EIATTR_PARAM_CBANK
	.align		4
        /*0270*/ 	.byte	0x04, 0x0a
        /*0272*/ 	.short	(.L_238 - .L_237)
	.align		4
.L_237:
        /*0274*/ 	.word	index@(.nv.constant0._ZN6thrust24THRUST_300001_SM_1000_NS8cuda_cub4core6detail13_kernel_agentINS1_8__reduce11ReduceAgentIPN4cuda3std3__45tupleIJdlEEESC_SB_iNS1_9__extrema9arg_max_fIdl13AbsComparatorEEEEJSC_SC_iSG_EEEvDpT0_)
        /*0278*/ 	.short	0x0380
        /*027a*/ 	.short	0x0015


	//----- nvinfo : EIATTR_SW_WAR
	.align		4
.L_238:
        /*027c*/ 	.byte	0x04, 0x36
        /*027e*/ 	.short	(.L_240 - .L_239)
.L_239:
        /*0280*/ 	.word	0x00000008
.L_240:


//--------------------- .nv.info._ZN6thrust24THRUST_300001_SM_1000_NS8cuda_cub4core6detail13_kernel_agentINS1_8__reduce10DrainAgentIiEEJN3cub18CUB_300001_SM_10009GridQueueIjEEiEEEvDpT0_ --------------------------
	.section	.nv.info._ZN6thrust24THRUST_300001_SM_1000_NS8cuda_cub4core6detail13_kernel_agentINS1_8__reduce10DrainAgentIiEEJN3cub18CUB_300001_SM_10009GridQueueIjEEiEEEvDpT0_,"",@"SHT_CUDA_INFO"
	.sectionflags	@""
	.align	4


	//----- nvinfo : EIATTR_CUDA_API_VERSION
	.align		4
        /*0000*/ 	.byte	0x04, 0x37
        /*0002*/ 	.short	(.L_242 - .L_241)
.L_241:
        /*0004*/ 	.word	0x00000082


	//----- nvinfo : EIATTR_KPARAM_INFO
	.align		4
.L_242:
        /*0008*/ 	.byte	0x04, 0x17
        /*000a*/ 	.short	(.L_244 - .L_243)
.L_243:
        /*000c*/ 	.word	0x00000000
        /*0010*/ 	.short	0x0001
        /*0012*/ 	.short	0x0008
        /*0014*/ 	.byte	0x00, 0xf0, 0x11, 0x00


	//----- nvinfo : EIATTR_KPARAM_INFO
	.align		4
.L_244:
        /*0018*/ 	.byte	0x04, 0x17
        /*001a*/ 	.short	(.L_246 - .L_245)
.L_245:
        /*001c*/ 	.word	0x00000000
        /*0020*/ 	.short	0x0000
        /*0022*/ 	.short	0x0000
        /*0024*/ 	.byte	0x00, 0xf0, 0x21, 0x00


	//----- nvinfo : EIATTR_SPARSE_MMA_MASK
	.align		4
.L_246:
        /*0028*/ 	.byte	0x03, 0x50
        /*002a*/ 	.short	0x0000


	//----- nvinfo : EIATTR_MAXREG_COUNT
	.align		4
        /*002c*/ 	.byte	0x03, 0x1b
        /*002e*/ 	.short	0x00ff


	//----- nvinfo : EIATTR_MERCURY_ISA_VERSION
	.align		4
        /*0030*/ 	.byte	0x03, 0x5f
        /*0032*/ 	.short	0x0101


	//----- nvinfo : EIATTR_VRC_CTA_INIT_COUNT
	.align		4
        /*0034*/ 	.byte	0x02, 0x4a
	.zero		1
	.zero		1


	//----- nvinfo : EIATTR_EXIT_INSTR_OFFSETS
	.align		4
        /*0038*/ 	.byte	0x04, 0x1c
        /*003a*/ 	.short	(.L_248 - .L_247)


	//   ....[0]....
.L_247:
        /*003c*/ 	.word	0x00000060


	//----- nvinfo : EIATTR_MAX_THREADS
	.align		4
.L_248:
        /*0040*/ 	.byte	0x04, 0x05
        /*0042*/ 	.short	(.L_250 - .L_249)
.L_249:
        /*0044*/ 	.word	0x00000001
        /*0048*/ 	.word	0x00000001
        /*004c*/ 	.word	0x00000001


	//----- nvinfo : EIATTR_CBANK_PARAM_SIZE
	.align		4
.L_250:
        /*0050*/ 	.byte	0x03, 0x19
        /*0052*/ 	.short	0x000c


	//----- nvinfo : EIATTR_PARAM_CBANK
	.align		4
        /*0054*/ 	.byte	0x04, 0x0a
        /*0056*/ 	.short	(.L_252 - .L_251)
	.align		4
.L_251:
        /*0058*/ 	.word	index@(.nv.constant0._ZN6thrust24THRUST_300001_SM_1000_NS8cuda_cub4core6detail13_kernel_agentINS1_8__reduce10DrainAgentIiEEJN3cub18CUB_300001_SM_10009GridQueueIjEEiEEEvDpT0_)
        /*005c*/ 	.short	0x0380
        /*005e*/ 	.short	0x000c


	//----- nvinfo : EIATTR_SW_WAR
	.align		4
.L_252:
        /*0060*/ 	.byte	0x04, 0x36
        /*0062*/ 	.short	(.L_254 - .L_253)
.L_253:
        /*0064*/ 	.word	0x00000008
.L_254:


//--------------------- .nv.info._ZN6thrust24THRUST_300001_SM_1000_NS8cuda_cub4core6detail13_kernel_agentINS1_8__reduce11ReduceAgentINS0_12zip_iteratorIN4cuda3std3__45tupleIJNS0_10device_ptrIdEENS0_17counting_iteratorIlNS0_11use_defaultESF_SF_EEEEEEEPNSB_IJdlEEESJ_iNS1_9__extrema9arg_max_fIdl13AbsComparatorEEEEJSI_SK_iN3cub18CUB_300001_SM_100013GridEvenShareIiEENSR_9GridQueueIjEESO_EEEvDpT0_ --------------------------
	.section	.nv.info._ZN6thrust24THRUST_300001_SM_1000_NS8cuda_cub4core6detail13_kernel_agentINS1_8__reduce11ReduceAgentINS0_12zip_iteratorIN4cuda3std3__45tupleIJNS0_10device_ptrIdEENS0_17counting_iteratorIlNS0_11use_defaultESF_SF_EEEEEEEPNSB_IJdlEEESJ_iNS1_9__extrema9arg_max_fIdl13AbsComparatorEEEEJSI_SK_iN3cub18CUB_300001_SM_100013GridEvenShareIiEENSR_9GridQueueIjEESO_EEEvDpT0_,"",@"SHT_CUDA_INFO"
	.sectionflags	@""
	.align	4


	//----- nvinfo : EIATTR_CUDA_API_VERSION
	.align		4
        /*0000*/ 	.byte	0x04, 0x37
        /*0002*/ 	.short	(.L_256 - .L_255)
.L_255:
        /*0004*/ 	.word	0x00000082


	//----- nvinfo : EIATTR_KPARAM_INFO
	.align		4
.L_256:
        /*0008*/ 	.byte	0x04, 0x17
        /*000a*/ 	.short	(.L_258 - .L_257)
.L_257:
        /*000c*/ 	.word	0x00000000
        /*0010*/ 	.short	0x0005
        /*0012*/ 	.short	0x0050
        /*0014*/ 	.byte	0x00, 0xf0, 0x05, 0x00


	//----- nvinfo : EIATTR_KPARAM_INFO
	.align		4
.L_258:
        /*0018*/ 	.byte	0x04, 0x17
        /*001a*/ 	.short	(.L_260 - .L_259)
.L_259:
        /*001c*/ 	.word	0x00000000
        /*0020*/ 	.short	0x0004
        /*0022*/ 	.short	0x0048
        /*0024*/ 	.byte	0x00, 0xf0, 0x21, 0x00


	//----- nvinfo : EIATTR_KPARAM_INFO
	.align		4
.L_260:
        /*0028*/ 	.byte	0x04, 0x17
        /*002a*/ 	.short	(.L_262 - .L_261)
.L_261:
        /*002c*/ 	.word	0x00000000
        /*0030*/ 	.short	0x0003
        /*0032*/ 	.short	0x001c
        /*0034*/ 	.byte	0x00, 0xf0, 0xa1, 0x00


	//----- nvinfo : EIATTR_KPARAM_INFO
	.align		4
.L_262:
        /*0038*/ 	.byte	0x04, 0x17
        /*003a*/ 	.short	(.L_264 - .L_263)
.L_263:
        /*003c*/ 	.word	0x00000000
        /*0040*/ 	.short	0x0002
        /*0042*/ 	.short	0x0018
        /*0044*/ 	.byte	0x00, 0xf0, 0x11, 0x00


	//----- nvinfo : EIATTR_KPARAM_INFO
	.align		4
.L_264:
        /*0048*/ 	.byte	0x04, 0x17
        /*004a*/ 	.short	(.L_266 - .L_265)
.L_265:
        /*004c*/ 	.word	0x00000000
        /*0050*/ 	.short	0x0001
        /*0052*/ 	.short	0x0010
        /*0054*/ 	.byte	0x00, 0xf5, 0x21, 0x00


	//----- nvinfo : EIATTR_KPARAM_INFO
	.align		4
.L_266:
        /*0058*/ 	.byte	0x04, 0x17
        /*005a*/ 	.short	(.L_268 - .L_267)
.L_267:
        /*005c*/ 	.word	0x00000000
        /*0060*/ 	.short	0x0000
        /*0062*/ 	.short	0x0000
        /*0064*/ 	.byte	0x00, 0xf0, 0x41, 0x00


	//----- nvinfo : EIATTR_SPARSE_MMA_MASK
	.align		4
.L_268:
        /*0068*/ 	.byte	0x03, 0x50
        /*006a*/ 	.short	0x0000


	//----- nvinfo : EIATTR_MAXREG_COUNT
	.align		4
        /*006c*/ 	.byte	0x03, 0x1b
        /*006e*/ 	.short	0x00ff


	//----- nvinfo : EIATTR_NUM_BARRIERS
	.align		4
        /*0070*/ 	.byte	0x02, 0x4c
        /*0072*/ 	.byte	0x01
	.zero		1


	//----- nvinfo : EIATTR_MERCURY_ISA_VERSION
	.align		4
        /*0074*/ 	.byte	0x03, 0x5f
        /*0076*/ 	.short	0x0101


	//----- nvinfo : EIATTR_COOP_GROUP_MASK_REGIDS
	.align		4
        /*0078*/ 	.byte	0x04, 0x29
        /*007a*/ 	.short	(.L_270 - .L_269)


	//   ....[0]....
.L_269:
        /*007c*/ 	.word	0xffffffff


	//   ....[1]....
        /*0080*/ 	.word	0xffffffff


	//   ....[2]....
        /*0084*/ 	.word	0xffffffff


	//   ....[3]....
        /*0088*/ 	.word	0xffffffff


	//   ....[4]....
        /*008c*/ 	.word	0xffffffff


	//   ....[5]....
        /*0090*/ 	.word	0xffffffff


	//   ....[6]....
        /*0094*/ 	.word	0xffffffff


	//   ....[7]....
        /*0098*/ 	.word	0xffffffff


	//   ....[8]....
        /*009c*/ 	.word	0xffffffff


	//   ....[9]....
        /*00a0*/ 	.word	0xffffffff


	//   ....[10]....
        /*00a4*/ 	.word	0xffffffff


	//   ....[11]....
        /*00a8*/ 	.word	0xffffffff


	//   ....[12]....
        /*00ac*/ 	.word	0xffffffff


	//   ....[13]....
        /*00b0*/ 	.word	0xffffffff


	//   ....[14]....
        /*00b4*/ 	.word	0xffffffff


	//   ....[15]....
        /*00b8*/ 	.word	0xffffffff


	//   ....[16]....
        /*00bc*/ 	.word	0xffffffff


	//   ....[17]....
        /*00c0*/ 	.word	0xffffffff


	//   ....[18]....
        /*00c4*/ 	.word	0xffffffff


	//   ....[19]....
        /*00c8*/ 	.word	0xffffffff


	//   ....[20]....
        /*00cc*/ 	.word	0xffffffff


	//   ....[21]....
        /*00d0*/ 	.word	0xffffffff


	//   ....[22]....
        /*00d4*/ 	.word	0xffffffff


	//   ....[23]....
        /*00d8*/ 	.word	0xffffffff


	//   ....[24]....
        /*00dc*/ 	.word	0xffffffff


	//   ....[25]....
        /*00e0*/ 	.word	0xffffffff


	//   ....[26]....
        /*00e4*/ 	.word	0xffffffff


	//   ....[27]....
        /*00e8*/ 	.word	0xffffffff


	//   ....[28]....
        /*00ec*/ 	.word	0xffffffff


	//   ....[29]....
        /*00f0*/ 	.word	0xffffffff


	//   ....[30]....
        /*00f4*/ 	.word	0xffffffff


	//   ....[31]....
        /*00f8*/ 	.word	0xffffffff


	//   ....[32]....
        /*00fc*/ 	.word	0xffffffff


	//   ....[33]....
        /*0100*/ 	.word	0xffffffff


	//   ....[34]....
        /*0104*/ 	.word	0xffffffff


	//   ....[35]....
        /*0108*/ 	.word	0xffffffff


	//   ....[36]....
        /*010c*/ 	.word	0xffffffff


	//   ....[37]....
        /*0110*/ 	.word	0xffffffff


	//   ....[38]....
        /*0114*/ 	.word	0xffffffff


	//   ....[39]....
        /*0118*/ 	.word	0xffffffff


	//   ....[40]....
        /*011c*/ 	.word	0xffffffff


	//   ....[41]....
        /*0120*/ 	.word	0xffffffff


	//   ....[42]....
        /*0124*/ 	.word	0xffffffff


	//   ....[43]....
        /*0128*/ 	.word	0xffffffff


	//   ....[44]....
        /*012c*/ 	.word	0xffffffff


	//   ....[45]....
        /*0130*/ 	.word	0xffffffff


	//   ....[46]....
        /*0134*/ 	.word	0xffffffff


	//   ....[47]....
        /*0138*/ 	.word	0xffffffff


	//   ....[48]....
        /*013c*/ 	.word	0xffffffff


	//   ....[49]....
        /*0140*/ 	.word	0xffffffff


	//   ....[50]....
        /*0144*/ 	.word	0xffffffff


	//   ....[51]....
        /*0148*/ 	.word	0xffffffff


	//   ....[52]....
        /*014c*/ 	.word	0xffffffff


	//   ....[53]....
        /*0150*/ 	.word	0xffffffff


	//   ....[54]....
        /*0154*/ 	.word	0xffffffff


	//   ....[55]....
        /*0158*/ 	.word	0xffffffff


	//   ....[56]....
        /*015c*/ 	.word	0xffffffff


	//   ....[57]....
        /*0160*/ 	.word	0xffffffff


	//   ....[58]....
        /*0164*/ 	.word	0xffffffff


	//   ....[59]....
        /*0168*/ 	.word	0xffffffff


	//----- nvinfo : EIATTR_COOP_GROUP_INSTR_OFFSETS
	.align		4
.L_270:
        /*016c*/ 	.byte	0x04, 0x28
        /*016e*/ 	.short	(.L_272 - .L_271)


	//   ....[0]....
.L_271:
        /*0170*/ 	.word	0x00000cd0


	//   ....[1]....
        /*0174*/ 	.word	0x00000d00


	//   ....[2]....
        /*0178*/ 	.word	0x00000d20


	//   ....[3]....
        /*017c*/ 	.word	0x00000d30


	//   ....[4]....
        /*0180*/ 	.word	0x00000ec0


	//   ....[5]....
        /*0184*/ 	.word	0x00000ef0


	//   ....[6]....
        /*0188*/ 	.word	0x00000f20


	//   ....[7]....
        /*018c*/ 	.word	0x00000f40


	//   ....[8]....
        /*0190*/ 	.word	0x000010c0


	//   ....[9]....
        /*0194*/ 	.word	0x00001100


	//   ....[10]....
        /*0198*/ 	.word	0x00001130


	//   ....[11]....
        /*019c*/ 	.word	0x00001140


	//   ....[12]....
        /*01a0*/ 	.word	0x000012c0


	//   ....[13]....
        /*01a4*/ 	.word	0x000012f0


	//   ....[14]....
        /*01a8*/ 	.word	0x00001320


	//   ....[15]....
        /*01ac*/ 	.word	0x00001340


	//   ....[16]....
        /*01b0*/ 	.word	0x000014c0


	//   ....[17]....
        /*01b4*/ 	.word	0x000014f0


	//   ....[18]....
        /*01b8*/ 	.word	0x00001520


	//   ....[19]....
        /*01bc*/ 	.word	0x00001540


	//   ....[20]....
        /*01c0*/ 	.word	0x000022b0


	//   ....[21]....
        /*01c4*/ 	.word	0x000022c0


	//   ....[22]....
        /*01c8*/ 	.word	0x000022d0


	//   ....[23]....
        /*01cc*/ 	.word	0x000022f0


	//   ....[24]....
        /*01d0*/ 	.word	0x00002470


	//   ....[25]....
        /*01d4*/ 	.word	0x000024b0


	//   ....[26]....
        /*01d8*/ 	.word	0x000024e0


	//   ....[27]....
        /*01dc*/ 	.word	0x00002500


	//   ....[28]....
        /*01e0*/ 	.word	0x00002680


	//   ....[29]....
        /*01e4*/ 	.word	0x000026c0


	//   ....[30]....
        /*01e8*/ 	.word	0x000026f0


	//   ....[31]....
        /*01ec*/ 	.word	0x00002710


	//   ....[32]....
        /*01f0*/ 	.word	0x00002890


	//   ....[33]....
        /*01f4*/ 	.word	0x000028d0


	//   ....[34]....
        /*01f8*/ 	.word	0x00002900


	//   ....[35]....
        /*01fc*/ 	.word	0x00002920


	//   ....[36]....
        /*0200*/ 	.word	0x00002aa0


	//   ....[37]....
        /*0204*/ 	.word	0x00002ae0


	//   ....[38]....
        /*0208*/ 	.word	0x00002b10


	//   ....[39]....
        /*020c*/ 	.word	0x00002b30


	//   ....[40]....
        /*0210*/ 	.word	0x000051f0


	//   ....[41]....
        /*0214*/ 	.word	0x00005220


	//   ....[42]....
        /*0218*/ 	.word	0x00005240


	//   ....[43]....
        /*021c*/ 	.word	0x00005250


	//   ....[44]....
        /*0220*/ 	.word	0x000053e0


	//   ....[45]....
        /*0224*/ 	.word	0x00005410


	//   ....[46]....
        /*0228*/ 	.word	0x00005440


	//   ....[47]....
        /*022c*/ 	.word	0x00005460


	//   ....[48]....
        /*0230*/ 	.word	0x000055e0


	//   ....[49]....
        /*0234*/ 	.word	0x00005610


	//   ....[50]....
        /*0238*/ 	.word	0x00005640


	//   ....[51]....
        /*023c*/ 	.word	0x00005660


	//   ....[52]....
        /*0240*/ 	.word	0x000057e0


	//   ....[53]....
        /*0244*/ 	.word	0x00005810


	//   ....[54]....
        /*0248*/ 	.word	0x00005840


	//   ....[55]....
        /*024c*/ 	.word	0x00005860


	//   ....[56]....
        /*0250*/ 	.word	0x000059e0


	//   ....[57]....
        /*0254*/ 	.word	0x00005a10


	//   ....[58]....
        /*0258*/ 	.word	0x00005a40


	//   ....[59]....
        /*025c*/ 	.word	0x00005a60


	//----- nvinfo : EIATTR_VRC_CTA_INIT_COUNT
	.align		4
.L_272:
        /*0260*/ 	.byte	0x02, 0x4a
	.zero		1
	.zero		1


	//----- nvinfo : EIATTR_EXIT_INSTR_OFFSETS
	.align		4
        /*0264*/ 	.byte	0x04, 0x1c
        /*0266*/ 	.short	(.L_274 - .L_273)


	//   ....[0]....
.L_273:
        /*0268*/ 	.word	0x00006710


	//   ....[1]....
        /*026c*/ 	.word	0x00006770


	//----- nvinfo : EIATTR_MAX_THREADS
	.align		4
.L_274:
        /*0270*/ 	.byte	0x04, 0x05
        /*0272*/ 	.short	(.L_276 - .L_275)
.L_275:
        /*0274*/ 	.word	0x00000100
        /*0278*/ 	.word	0x00000001
        /*027c*/ 	.word	0x00000001


	//----- nvinfo : EIATTR_CRS_STACK_SIZE
	.align		4
.L_276:
        /*0280*/ 	.byte	0x04, 0x1e
        /*0282*/ 	.short	(.L_278 - .L_277)
.L_277:
        /*0284*/ 	.word	0x00000000


	//----- nvinfo : EIATTR_CBANK_PARAM_SIZE
	.align		4
.L_278:
        /*0288*/ 	.byte	0x03, 0x19
        /*028a*/ 	.short	0x0051


	//----- nvinfo : EIATTR_PARAM_CBANK
	.align		4
        /*028c*/ 	.byte	0x04, 0x0a
        /*028e*/ 	.short	(.L_280 - .L_279)
	.align		4
.L_279:
        /*0290*/ 	.word	index@(.nv.constant0._ZN6thrust24THRUST_300001_SM_1000_NS8cuda_cub4core6detail13_kernel_agentINS1_8__reduce11ReduceAgentINS0_12zip_iteratorIN4cuda3std3__45tupleIJNS0_10device_ptrIdEENS0_17counting_iteratorIlNS0_11use_defaultESF_SF_EEEEEEEPNSB_IJdlEEESJ_iNS1_9__extrema9arg_max_fIdl13AbsComparatorEEEEJSI_SK_iN3cub18CUB_300001_SM_100013GridEvenShareIiEENSR_9GridQueueIjEESO_EEEvDpT0_)
        /*0294*/ 	.short	0x0380
        /*0296*/ 	.short	0x0051


	//----- nvinfo : EIATTR_SW_WAR
	.align		4
.L_280:
        /*0298*/ 	.byte	0x04, 0x36
        /*029a*/ 	.short	(.L_282 - .L_281)
.L_281:
        /*029c*/ 	.word	0x00000008
.L_282:


//--------------------- .nv.info._ZN6thrust24THRUST_300001_SM_1000_NS8cuda_cub4core6detail13_kernel_agentINS1_8__reduce11ReduceAgentINS0_12zip_iteratorIN4cuda3std3__45tupleIJNS0_10device_ptrIdEENS0_17counting_iteratorIlNS0_11use_defaultESF_SF_EEEEEEEPNSB_IJdlEEESJ_iNS1_9__extrema9arg_max_fIdl13AbsComparatorEEEEJSI_SK_iSO_EEEvDpT0_ --------------------------
	.section	.nv.info._ZN6thrust24THRUST_300001_SM_1000_NS8cuda_cub4core6detail13_kernel_agentINS1_8__reduce11ReduceAgentINS0_12zip_iteratorIN4cuda3std3__45tupleIJNS0_10device_ptrIdEENS0_17counting_iteratorIlNS0_11use_defaultESF_SF_EEEEEEEPNSB_IJdlEEESJ_iNS1_9__extrema9arg_max_fIdl13AbsComparatorEEEEJSI_SK_iSO_EEEvDpT0_,"",@"SHT_CUDA_INFO"
	.sectionflags	@""
	.align	4


	//----- nvinfo : EIATTR_CUDA_API_VERSION
	.align		4
        /*0000*/ 	.byte	0x04, 0x37
        /*0002*/ 	.short	(.L_284 - .L_283)
.L_283:
        /*0004*/ 	.word	0x00000082


	//----- nvinfo : EIATTR_KPARAM_INFO
	.align		4
.L_284:
        /*0008*/ 	.byte	0x04, 0x17
        /*000a*/ 	.short	(.L_286 - .L_285)
.L_285:
        /*000c*/ 	.word	0x00000000
        /*0010*/ 	.short	0x0003
        /*0012*/ 	.short	0x001c
        /*0014*/ 	.byte	0x00, 0xf0, 0x05, 0x00


	//----- nvinfo : EIATTR_KPARAM_INFO
	.align		4
.L_286:
        /*0018*/ 	.byte	0x04, 0x17
        /*001a*/ 	.short	(.L_288 - .L_287)
.L_287:
        /*001c*/ 	.word	0x00000000
        /*0020*/ 	.short	0x0002
        /*0022*/ 	.short	0x0018
        /*0024*/ 	.byte	0x00, 0xf0, 0x11, 0x00


	//----- nvinfo : EIATTR_KPARAM_INFO
	.align		4
.L_288:
        /*0028*/ 	.byte	0x04, 0x17
        /*002a*/ 	.short	(.L_290 - .L_289)
.L_289:
        /*002c*/ 	.word	0x00000000
        /*0030*/ 	.short	0x0001
        /*0032*/ 	.short	0x0010
        /*0034*/ 	.byte	0x00, 0xf5, 0x21, 0x00


	//----- nvinfo : EIATTR_KPARAM_INFO
	.align		4
.L_290:
        /*0038*/ 	.byte	0x04, 0x17
        /*003a*/ 	.short	(.L_292 - .L_291)
.L_291:
        /*003c*/ 	.word	0x00000000
        /*0040*/ 	.short	0x0000
        /*0042*/ 	.short	0x0000
        /*0044*/ 	.byte	0x00, 0xf0, 0x41, 0x00


	//----- nvinfo : EIATTR_SPARSE_MMA_MASK
	.align		4
.L_292:
        /*0048*/ 	.byte	0x03, 0x50
        /*004a*/ 	.short	0x0000


	//----- nvinfo : EIATTR_MAXREG_COUNT
	.align		4
        /*004c*/ 	.byte	0x03, 0x1b
        /*004e*/ 	.short	0x00ff


	//----- nvinfo : EIATTR_NUM_BARRIERS
	.align		4
        /*0050*/ 	.byte	0x02, 0x4c
        /*0052*/ 	.byte	0x01
	.zero		1


	//----- nvinfo : EIATTR_MERCURY_ISA_VERSION
	.align		4
        /*0054*/ 	.byte	0x03, 0x5f
        /*0056*/ 	.short	0x0101


	//----- nvinfo : EIATTR_COOP_GROUP_MASK_REGIDS
	.align		4
        /*0058*/ 	.byte	0x04, 0x29
        /*005a*/ 	.short	(.L_294 - .L_293)


	//   ....[0]....
.L_293:
        /*005c*/ 	.word	0xffffffff


	//   ....[1]....
        /*0060*/ 	.word	0xffffffff


	//   ....[2]....
        /*0064*/ 	.word	0xffffffff


	//   ....[3]....
        /*0068*/ 	.word	0xffffffff


	//   ....[4]....
        /*006c*/ 	.word	0xffffffff


	//   ....[5]....
        /*0070*/ 	.word	0xffffffff


	//   ....[6]....
        /*0074*/ 	.word	0xffffffff


	//   ....[7]....
        /*0078*/ 	.word	0xffffffff


	//   ....[8]....
        /*007c*/ 	.word	0xffffffff


	//   ....[9]....
        /*0080*/ 	.word	0xffffffff


	//   ....[10]....
        /*0084*/ 	.word	0xffffffff


	//   ....[11]....
        /*0088*/ 	.word	0xffffffff


	//   ....[12]....
        /*008c*/ 	.word	0xffffffff


	//   ....[13]....
        /*0090*/ 	.word	0xffffffff


	//   ....[14]....
        /*0094*/ 	.word	0xffffffff


	//   ....[15]....
        /*0098*/ 	.word	0xffffffff


	//   ....[16]....
        /*009c*/ 	.word	0xffffffff


	//   ....[17]....
        /*00a0*/ 	.word	0xffffffff


	//   ....[18]....
        /*00a4*/ 	.word	0xffffffff


	//   ....[19]....
        /*00a8*/ 	.word	0xffffffff


	//   ....[20]....
        /*00ac*/ 	.word	0xffffffff


	//   ....[21]....
        /*00b0*/ 	.word	0xffffffff


	//   ....[22]....
        /*00b4*/ 	.word	0xffffffff


	//   ....[23]....
        /*00b8*/ 	.word	0xffffffff


	//   ....[24]....
        /*00bc*/ 	.word	0xffffffff


	//   ....[25]....
        /*00c0*/ 	.word	0xffffffff


	//   ....[26]....
        /*00c4*/ 	.word	0xffffffff


	//   ....[27]....
        /*00c8*/ 	.word	0xffffffff


	//   ....[28]....
        /*00cc*/ 	.word	0xffffffff


	//   ....[29]....
        /*00d0*/ 	.word	0xffffffff


	//   ....[30]....
        /*00d4*/ 	.word	0xffffffff


	//   ....[31]....
        /*00d8*/ 	.word	0xffffffff


	//   ....[32]....
        /*00dc*/ 	.word	0xffffffff


	//   ....[33]....
        /*00e0*/ 	.word	0xffffffff


	//   ....[34]....
        /*00e4*/ 	.word	0xffffffff


	//   ....[35]....
        /*00e8*/ 	.word	0xffffffff


	//   ....[36]....
        /*00ec*/ 	.word	0xffffffff


	//   ....[37]....
        /*00f0*/ 	.word	0xffffffff


	//   ....[38]....
        /*00f4*/ 	.word	0xffffffff


	//   ....[39]....
        /*00f8*/ 	.word	0xffffffff


	//   ....[40]....
        /*00fc*/ 	.word	0xffffffff


	//   ....[41]....
        /*0100*/ 	.word	0xffffffff


	//   ....[42]....
        /*0104*/ 	.word	0xffffffff


	//   ....[43]....
        /*0108*/ 	.word	0xffffffff


	//   ....[44]....
        /*010c*/ 	.word	0xffffffff


	//   ....[45]....
        /*0110*/ 	.word	0xffffffff


	//   ....[46]....
        /*0114*/ 	.word	0xffffffff


	//   ....[47]....
        /*0118*/ 	.word	0xffffffff


	//   ....[48]....
        /*011c*/ 	.word	0xffffffff


	//   ....[49]....
        /*0120*/ 	.word	0xffffffff


	//   ....[50]....
        /*0124*/ 	.word	0xffffffff


	//   ....[51]....
        /*0128*/ 	.word	0xffffffff


	//   ....[52]....
        /*012c*/ 	.word	0xffffffff


	//   ....[53]....
        /*0130*/ 	.word	0xffffffff


	//   ....[54]....
        /*0134*/ 	.word	0xffffffff


	//   ....[55]....
        /*0138*/ 	.word	0xffffffff


	//   ....[56]....
        /*013c*/ 	.word	0xffffffff


	//   ....[57]....
        /*0140*/ 	.word	0xffffffff


	//   ....[58]....
        /*0144*/ 	.word	0xffffffff


	//   ....[59]....
        /*0148*/ 	.word	0xffffffff


	//----- nvinfo : EIATTR_COOP_GROUP_INSTR_OFFSETS
	.align		4
.L_294:
        /*014c*/ 	.byte	0x04, 0x28
        /*014e*/ 	.short	(.L_296 - .L_295)


	//   ....[0]....
.L_295:
        /*0150*/ 	.word	0x00000c90


	//   ....[1]....
        /*0154*/ 	.word	0x00000cc0


	//   ....[2]....
        /*0158*/ 	.word	0x00000ce0


	//   ....[3]....
        /*015c*/ 	.word	0x00000cf0


	//   ....[4]....
        /*0160*/ 	.word	0x00000e80


	//   ....[5]....
        /*0164*/ 	.word	0x00000eb0


	//   ....[6]....
        /*0168*/ 	.word	0x00000ee0


	//   ....[7]....
        /*016c*/ 	.word	0x00000f00


	//   ....[8]....
        /*0170*/ 	.word	0x00001080


	//   ....[9]....
        /*0174*/ 	.word	0x000010b0


	//   ....[10]....
        /*0178*/ 	.word	0x000010e0


	//   ....[11]....
        /*017c*/ 	.word	0x00001100


	//   ....[12]....
        /*0180*/ 	.word	0x00001280


	//   ....[13]....
        /*0184*/ 	.word	0x000012b0


	//   ....[14]....
        /*0188*/ 	.word	0x000012e0


	//   ....[15]....
        /*018c*/ 	.word	0x00001300


	//   ....[16]....
        /*0190*/ 	.word	0x00001480


	//   ....[17]....
        /*0194*/ 	.word	0x000014b0


	//   ....[18]....
        /*0198*/ 	.word	0x000014e0


	//   ....[19]....
        /*019c*/ 	.word	0x00001500


	//   ....[20]....
        /*01a0*/ 	.word	0x00002260


	//   ....[21]....
        /*01a4*/ 	.word	0x00002270


	//   ....[22]....
        /*01a8*/ 	.word	0x00002280


	//   ....[23]....
        /*01ac*/ 	.word	0x000022a0


	//   ....[24]....
        /*01b0*/ 	.word	0x00002420


	//   ....[25]....
        /*01b4*/ 	.word	0x00002460


	//   ....[26]....
        /*01b8*/ 	.word	0x00002490


	//   ....[27]....
        /*01bc*/ 	.word	0x000024b0


	//   ....[28]....
        /*01c0*/ 	.word	0x00002630


	//   ....[29]....
        /*01c4*/ 	.word	0x00002670


	//   ....[30]....
        /*01c8*/ 	.word	0x000026a0


	//   ....[31]....
        /*01cc*/ 	.word	0x000026c0


	//   ....[32]....
        /*01d0*/ 	.word	0x00002840


	//   ....[33]....
        /*01d4*/ 	.word	0x00002880


	//   ....[34]....
        /*01d8*/ 	.word	0x000028b0


	//   ....[35]....
        /*01dc*/ 	.word	0x000028d0


	//   ....[36]....
        /*01e0*/ 	.word	0x00002a50


	//   ....[37]....
        /*01e4*/ 	.word	0x00002a90


	//   ....[38]....
        /*01e8*/ 	.word	0x00002ac0


	//   ....[39]....
        /*01ec*/ 	.word	0x00002ae0


	//   ....[40]....
        /*01f0*/ 	.word	0x00004f90


	//   ....[41]....
        /*01f4*/ 	.word	0x00004fc0


	//   ....[42]....
        /*01f8*/ 	.word	0x00004fe0


	//   ....[43]....
        /*01fc*/ 	.word	0x00004ff0


	//   ....[44]....
        /*0200*/ 	.word	0x00005180


	//   ....[45]....
        /*0204*/ 	.word	0x000051b0


	//   ....[46]....
        /*0208*/ 	.word	0x000051e0


	//   ....[47]....
        /*020c*/ 	.word	0x00005200


	//   ....[48]....
        /*0210*/ 	.word	0x00005380


	//   ....[49]....
        /*0214*/ 	.word	0x000053b0


	//   ....[50]....
        /*0218*/ 	.word	0x000053e0


	//   ....[51]....
        /*021c*/ 	.word	0x00005400


	//   ....[52]....
        /*0220*/ 	.word	0x00005580


	//   ....[53]....
        /*0224*/ 	.word	0x000055c0


	//   ....[54]....
        /*0228*/ 	.word	0x000055f0


	//   ....[55]....
        /*022c*/ 	.word	0x00005600


	//   ....[56]....
        /*0230*/ 	.word	0x00005780


	//   ....[57]....
        /*0234*/ 	.word	0x000057b0


	//   ....[58]....
        /*0238*/ 	.word	0x000057e0


	//   ....[59]....
        /*023c*/ 	.word	0x00005800


	//----- nvinfo : EIATTR_VRC_CTA_INIT_COUNT
	.align		4
.L_296:
        /*0240*/ 	.byte	0x02, 0x4a
	.zero		1
	.zero		1


	//----- nvinfo : EIATTR_EXIT_INSTR_OFFSETS
	.align		4
        /*0244*/ 	.byte	0x04, 0x1c
        /*0246*/ 	.short	(.L_298 - .L_297)


	//   ....[0]....
.L_297:
        /*0248*/ 	.word	0x00000030


	//   ....[1]....
        /*024c*/ 	.word	0x000064a0


	//   ....[2]....
        /*0250*/ 	.word	0x000064e0


	//----- nvinfo : EIATTR_MAX_THREADS
	.align		4
.L_298:
        /*0254*/ 	.byte	0x04, 0x05
        /*0256*/ 	.short	(.L_300 - .L_299)
.L_299:
        /*0258*/ 	.word	0x00000100
        /*025c*/ 	.word	0x00000001
        /*0260*/ 	.word	0x00000001


	//----- nvinfo : EIATTR_CRS_STACK_SIZE
	.align		4
.L_300:
        /*0264*/ 	.byte	0x04, 0x1e
        /*0266*/ 	.short	(.L_302 - .L_301)
.L_301:
        /*0268*/ 	.word	0x00000000


	//----- nvinfo : EIATTR_CBANK_PARAM_SIZE
	.align		4
.L_302:
        /*026c*/ 	.byte	0x03, 0x19
        /*026e*/ 	.short	0x001d


	//----- nvinfo : EIATTR_PARAM_CBANK
	.align		4
        /*0270*/ 	.byte	0x04, 0x0a
        /*0272*/ 	.short	(.L_304 - .L_303)
	.align		4
.L_303:
        /*0274*/ 	.word	index@(.nv.constant0._ZN6thrust24THRUST_300001_SM_1000_NS8cuda_cub4core6detail13_kernel_agentINS1_8__reduce11ReduceAgentINS0_12zip_iteratorIN4cuda3std3__45tupleIJNS0_10device_ptrIdEENS0_17counting_iteratorIlNS0_11use_defaultESF_SF_EEEEEEEPNSB_IJdlEEESJ_iNS1_9__extrema9arg_max_fIdl13AbsComparatorEEEEJSI_SK_iSO_EEEvDpT0_)
        /*0278*/ 	.short	0x0380
        /*027a*/ 	.short	0x001d


	//----- nvinfo : EIATTR_SW_WAR
	.align		4
.L_304:
        /*027c*/ 	.byte	0x04, 0x36
        /*027e*/ 	.short	(.L_306 - .L_305)
.L_305:
        /*0280*/ 	.word	0x00000008
.L_306:


//--------------------- .nv.info._Z19ZeroingUpperColumnsPdii --------------------------
	.section	.nv.info._Z19ZeroingUpperColumnsPdii,"",@"SHT_CUDA_INFO"
	.sectionflags	@""
	.align	4


	//----- nvinfo : EIATTR_CUDA_API_VERSION
	.align		4
        /*0000*/ 	.byte	0x04, 0x37
        /*0002*/ 	.short	(.L_308 - .L_307)
.L_307:
        /*0004*/ 	.word	0x00000082


	//----- nvinfo : EIATTR_KPARAM_INFO
	.align		4
.L_308:
        /*0008*/ 	.byte	0x04, 0x17
        /*000a*/ 	.short	(.L_310 - .L_309)
.L_309:
        /*000c*/ 	.word	0x00000000
        /*0010*/ 	.short	0x0002
        /*0012*/ 	.short	0x000c
        /*0014*/ 	.byte	0x00, 0xf0, 0x11, 0x00


	//----- nvinfo : EIATTR_KPARAM_INFO
	.align		4
.L_310:
        /*0018*/ 	.byte	0x04, 0x17
        /*001a*/ 	.short	(.L_312 - .L_311)
.L_311:
        /*001c*/ 	.word	0x00000000
        /*0020*/ 	.short	0x0001
        /*0022*/ 	.short	0x0008
        /*0024*/ 	.byte	0x00, 0xf0, 0x11, 0x00


	//----- nvinfo : EIATTR_KPARAM_INFO
	.align		4
.L_312:
        /*0028*/ 	.byte	0x04, 0x17
        /*002a*/ 	.short	(.L_314 - .L_313)
.L_313:
        /*002c*/ 	.word	0x00000000
        /*0030*/ 	.short	0x0000
        /*0032*/ 	.short	0x0000
        /*0034*/ 	.byte	0x00, 0xf5, 0x21, 0x00


	//----- nvinfo : EIATTR_SPARSE_MMA_MASK
	.align		4
.L_314:
        /*0038*/ 	.byte	0x03, 0x50
        /*003a*/ 	.short	0x0000


	//----- nvinfo : EIATTR_MAXREG_COUNT
	.align		4
        /*003c*/ 	.byte	0x03, 0x1b
        /*003e*/ 	.short	0x00ff


	//----- nvinfo : EIATTR_MERCURY_ISA_VERSION
	.align		4
        /*0040*/ 	.byte	0x03, 0x5f
        /*0042*/ 	.short	0x0101


	//----- nvinfo : EIATTR_VRC_CTA_INIT_COUNT
	.align		4
        /*0044*/ 	.byte	0x02, 0x4a
	.zero		1
	.zero		1


	//----- nvinfo : EIATTR_EXIT_INSTR_OFFSETS
	.align		4
        /*0048*/ 	.byte	0x04, 0x1c
        /*004a*/ 	.short	(.L_316 - .L_315)


	//   ....[0]....
.L_315:
        /*004c*/ 	.word	0x00000090


	//   ....[1]....
        /*0050*/ 	.word	0x00000460


	//----- nvinfo : EIATTR_CRS_STACK_SIZE
	.align		4
.L_316:
        /*0054*/ 	.byte	0x04, 0x1e
        /*0056*/ 	.short	(.L_318 - .L_317)
.L_317:
        /*0058*/ 	.word	0x00000000


	//----- nvinfo : EIATTR_CBANK_PARAM_SIZE
	.align		4
.L_318:
        /*005c*/ 	.byte	0x03, 0x19
        /*005e*/ 	.short	0x0010


	//----- nvinfo : EIATTR_PARAM_CBANK
	.align		4
        /*0060*/ 	.byte	0x04, 0x0a
        /*0062*/ 	.short	(.L_320 - .L_319)
	.align		4
.L_319:
        /*0064*/ 	.word	index@(.nv.constant0._Z19ZeroingUpperColumnsPdii)
        /*0068*/ 	.short	0x0380
        /*006a*/ 	.short	0x0010


	//----- nvinfo : EIATTR_SW_WAR
	.align		4
.L_320:
        /*006c*/ 	.byte	0x04, 0x36
        /*006e*/ 	.short	(.L_322 - .L_321)
.L_321:
        /*0070*/ 	.word	0x00000008
.L_322:


//--------------------- .nv.info._Z19ZeroingLowerColumnsPdii --------------------------
	.section	.nv.info._Z19ZeroingLowerColumnsPdii,"",@"SHT_CUDA_INFO"
	.sectionflags	@""
	.align	4


	//----- nvinfo : EIATTR_CUDA_API_VERSION
	.align		4
        /*0000*/ 	.byte	0x04, 0x37
        /*0002*/ 	.short	(.L_324 - .L_323)
.L_323:
        /*0004*/ 	.word	0x00000082


	//----- nvinfo : EIATTR_KPARAM_INFO
	.align		4
.L_324:
        /*0008*/ 	.byte	0x04, 0x17
        /*000a*/ 	.short	(.L_326 - .L_325)
.L_325:
        /*000c*/ 	.word	0x00000000
        /*0010*/ 	.short	0x0002
        /*0012*/ 	.short	0x000c
        /*0014*/ 	.byte	0x00, 0xf0, 0x11, 0x00


	//----- nvinfo : EIATTR_KPARAM_INFO
	.align		4
.L_326:
        /*0018*/ 	.byte	0x04, 0x17
        /*001a*/ 	.short	(.L_328 - .L_327)
.L_327:
        /*001c*/ 	.word	0x00000000
        /*0020*/ 	.short	0x0001
        /*0022*/ 	.short	0x0008
        /*0024*/ 	.byte	0x00, 0xf0, 0x11, 0x00


	//----- nvinfo : EIATTR_KPARAM_INFO
	.align		4
.L_328:
        /*0028*/ 	.byte	0x04, 0x17
        /*002a*/ 	.short	(.L_330 - .L_329)
.L_329:
        /*002c*/ 	.word	0x00000000
        /*0030*/ 	.short	0x0000
        /*0032*/ 	.short	0x0000
        /*0034*/ 	.byte	0x00, 0xf5, 0x21, 0x00


	//----- nvinfo : EIATTR_SPARSE_MMA_MASK
	.align		4
.L_330:
        /*0038*/ 	.byte	0x03, 0x50
        /*003a*/ 	.short	0x0000


	//----- nvinfo : EIATTR_MAXREG_COUNT
	.align		4
        /*003c*/ 	.byte	0x03, 0x1b
        /*003e*/ 	.short	0x00ff


	//----- nvinfo : EIATTR_MERCURY_ISA_VERSION
	.align		4
        /*0040*/ 	.byte	0x03, 0x5f
        /*0042*/ 	.short	0x0101


	//----- nvinfo : EIATTR_VRC_CTA_INIT_COUNT
	.align		4
        /*0044*/ 	.byte	0x02, 0x4a
	.zero		1
	.zero		1


	//----- nvinfo : EIATTR_EXIT_INSTR_OFFSETS
	.align		4
        /*0048*/ 	.byte	0x04, 0x1c
        /*004a*/ 	.short	(.L_332 - .L_331)


	//   ....[0]....
.L_331:
        /*004c*/ 	.word	0x000000b0


	//   ....[1]....
        /*0050*/ 	.word	0x00001210


	//----- nvinfo : EIATTR_CRS_STACK_SIZE
	.align		4
.L_332:
        /*0054*/ 	.byte	0x04, 0x1e
        /*0056*/ 	.short	(.L_334 - .L_333)
.L_333:
        /*0058*/ 	.word	0x00000000


	//----- nvinfo : EIATTR_CBANK_PARAM_SIZE
	.align		4
.L_334:
        /*005c*/ 	.byte	0x03, 0x19
        /*005e*/ 	.short	0x0010


	//----- nvinfo : EIATTR_PARAM_CBANK
	.align		4
        /*0060*/ 	.byte	0x04, 0x0a
        /*0062*/ 	.short	(.L_336 - .L_335)
	.align		4
.L_335:
        /*0064*/ 	.word	index@(.nv.constant0._Z19ZeroingLowerColumnsPdii)
        /*0068*/ 	.short	0x0380
        /*006a*/ 	.short	0x0010


	//----- nvinfo : EIATTR_SW_WAR
	.align		4
.L_336:
        /*006c*/ 	.byte	0x04, 0x36
        /*006e*/ 	.short	(.L_338 - .L_337)
.L_337:
        /*0070*/ 	.word	0x00000008
.L_338:


//--------------------- .nv.info._Z8SwapRowsPdiii --------------------------
	.section	.nv.info._Z8SwapRowsPdiii,"",@"SHT_CUDA_INFO"
	.sectionflags	@""
	.align	4


	//----- nvinfo : EIATTR_CUDA_API_VERSION
	.align		4
        /*0000*/ 	.byte	0x04, 0x37
        /*0002*/ 	.short	(.L_340 - .L_339)
.L_339:
        /*0004*/ 	.word	0x00000082


	//----- nvinfo : EIATTR_KPARAM_INFO
	.align		4
.L_340:
        /*0008*/ 	.byte	0x04, 0x17
        /*000a*/ 	.short	(.L_342 - .L_341)
.L_341:
        /*000c*/ 	.word	0x00000000
        /*0010*/ 	.short	0x0003
        /*0012*/ 	.short	0x0010
        /*0014*/ 	.byte	0x00, 0xf0, 0x11, 0x00


	//----- nvinfo : EIATTR_KPARAM_INFO
	.align		4
.L_342:
        /*0018*/ 	.byte	0x04, 0x17
        /*001a*/ 	.short	(.L_344 - .L_343)
.L_343:
        /*001c*/ 	.word	0x00000000
        /*0020*/ 	.short	0x0002
        /*0022*/ 	.short	0x000c
        /*0024*/ 	.byte	0x00, 0xf0, 0x11, 0x00


	//----- nvinfo : EIATTR_KPARAM_INFO
	.align		4
.L_344:
        /*0028*/ 	.byte	0x04, 0x17
        /*002a*/ 	.short	(.L_346 - .L_345)
.L_345:
        /*002c*/ 	.word	0x00000000
        /*0030*/ 	.short	0x0001
        /*0032*/ 	.short	0x0008
        /*0034*/ 	.byte	0x00, 0xf0, 0x11, 0x00


	//----- nvinfo : EIATTR_KPARAM_INFO
	.align		4
.L_346:
        /*0038*/ 	.byte	0x04, 0x17
        /*003a*/ 	.short	(.L_348 - .L_347)
.L_347:
        /*003c*/ 	.word	0x00000000
        /*0040*/ 	.short	0x0000
        /*0042*/ 	.short	0x0000
        /*0044*/ 	.byte	0x00, 0xf5, 0x21, 0x00


	//----- nvinfo : EIATTR_SPARSE_MMA_MASK
	.align		4
.L_348:
        /*0048*/ 	.byte	0x03, 0x50
        /*004a*/ 	.short	0x0000


	//----- nvinfo : EIATTR_MAXREG_COUNT
	.align		4
        /*004c*/ 	.byte	0x03, 0x1b
        /*004e*/ 	.short	0x00ff


	//----- nvinfo : EIATTR_MERCURY_ISA_VERSION
	.align		4
        /*0050*/ 	.byte	0x03, 0x5f
        /*0052*/ 	.short	0x0101


	//----- nvinfo : EIATTR_VRC_CTA_INIT_COUNT
	.align		4
        /*0054*/ 	.byte	0x02, 0x4a
	.zero		1
	.zero		1


	//----- nvinfo : EIATTR_EXIT_INSTR_OFFSETS
	.align		4
        /*0058*/ 	.byte	0x04, 0x1c
        /*005a*/ 	.short	(.L_350 - .L_349)


	//   ....[0]....
.L_349:
        /*005c*/ 	.word	0x000000a0


	//   ....[1]....
        /*0060*/ 	.word	0x00000410


	//   ....[2]....
        /*0064*/ 	.word	0x00000680


	//----- nvinfo : EIATTR_CRS_STACK_SIZE
	.align		4
.L_350:
        /*0068*/ 	.byte	0x04, 0x1e
        /*006a*/ 	.short	(.L_352 - .L_351)
.L_351:
        /*006c*/ 	.word	0x00000000


	//----- nvinfo : EIATTR_CBANK_PARAM_SIZE
	.align		4
.L_352:
        /*0070*/ 	.byte	0x03, 0x19
        /*0072*/ 	.short	0x0014


	//----- nvinfo : EIATTR_PARAM_CBANK
	.align		4
        /*0074*/ 	.byte	0x04, 0x0a
        /*0076*/ 	.short	(.L_354 - .L_353)
	.align		4
.L_353:
        /*0078*/ 	.word	index@(.nv.constant0._Z8SwapRowsPdiii)
        /*007c*/ 	.short	0x0380
        /*007e*/ 	.short	0x0014


	//----- nvinfo : EIATTR_SW_WAR
	.align		4
.L_354:
        /*0080*/ 	.byte	0x04, 0x36
        /*0082*/ 	.short	(.L_356 - .L_355)
.L_355:
        /*0084*/ 	.word	0x00000008
.L_356:


//--------------------- .nv.callgraph             --------------------------
	.section	.nv.callgraph,"",@"SHT_CUDA_CALLGRAPH"
	.align	4
	.sectionentsize	8
	.align		4
        /*0000*/ 	.word	0x00000000
	.align		4
        /*0004*/ 	.word	0xffffffff
	.align		4
        /*0008*/ 	.word	0x00000000
	.align		4
        /*000c*/ 	.word	0xfffffffe
	.align		4
        /*0010*/ 	.word	0x00000000
	.align		4
        /*0014*/ 	.word	0xfffffffd
	.align		4
        /*0018*/ 	.word	0x00000000
	.align		4
        /*001c*/ 	.word	0xfffffffc


//--------------------- .nv.constant4             --------------------------
	.section	.nv.constant4,"a",@progbits
	.align	8
	.align		8
.nv.constant4:
        /*0000*/ 	.dword	_ZN34_INTERNAL_85b66831_4_k_cu_e286c4064cuda3std3__45__cpo5beginE
	.align		8
        /*0008*/ 	.dword	_ZN34_INTERNAL_85b66831_4_k_cu_e286c4064cuda3std3__45__cpo3endE
	.align		8
        /*0010*/ 	.dword	_ZN34_INTERNAL_85b66831_4_k_cu_e286c4064cuda3std3__45__cpo6cbeginE
	.align		8
        /*0018*/ 	.dword	_ZN34_INTERNAL_85b66831_4_k_cu_e286c4064cuda3std3__45__cpo4cendE
	.align		8
        /*0020*/ 	.dword	_ZN34_INTERNAL_85b66831_4_k_cu_e286c4064cuda3std3__45__cpo6rbeginE
	.align		8
        /*0028*/ 	.dword	_ZN34_INTERNAL_85b66831_4_k_cu_e286c4064cuda3std3__45__cpo4rendE
	.align		8
        /*0030*/ 	.dword	_ZN34_INTERNAL_85b66831_4_k_cu_e286c4064cuda3std3__45__cpo7crbeginE
	.align		8
        /*0038*/ 	.dword	_ZN34_INTERNAL_85b66831_4_k_cu_e286c4064cuda3std3__45__cpo5crendE
	.align		8
        /*0040*/ 	.dword	_ZN34_INTERNAL_85b66831_4_k_cu_e286c4064cuda3std3__436_GLOBAL__N__85b66831_4_k_cu_e286c4066ignoreE
	.align		8
        /*0048*/ 	.dword	_ZN34_INTERNAL_85b66831_4_k_cu_e286c4064cuda3std3__419piecewise_constructE
	.align		8
        /*0050*/ 	.dword	_ZN34_INTERNAL_85b66831_4_k_cu_e286c4064cuda3std3__48in_placeE
	.align		8
        /*0058*/ 	.dword	_ZN34_INTERNAL_85b66831_4_k_cu_e286c4064cuda3std3__420unreachable_sentinelE
	.align		8
        /*0060*/ 	.dword	_ZN34_INTERNAL_85b66831_4_k_cu_e286c4064cuda3std3__47nulloptE
	.align		8
        /*0068*/ 	.dword	_ZN34_INTERNAL_85b66831_4_k_cu_e286c4064cuda3std3__48unexpectE
	.align		8
        /*0070*/ 	.dword	_ZN34_INTERNAL_85b66831_4_k_cu_e286c4064cuda3std6ranges3__45__cpo4swapE
	.align		8
        /*0078*/ 	.dword	_ZN34_INTERNAL_85b66831_4_k_cu_e286c4064cuda3std6ranges3__45__cpo9iter_moveE
	.align		8
        /*0080*/ 	.dword	_ZN34_INTERNAL_85b66831_4_k_cu_e286c4064cuda3std6ranges3__45__cpo5beginE
	.align		8
        /*0088*/ 	.dword	_ZN34_INTERNAL_85b66831_4_k_cu_e286c4064cuda3std6ranges3__45__cpo3endE
	.align		8
        /*0090*/ 	.dword	_ZN34_INTERNAL_85b66831_4_k_cu_e286c4064cuda3std6ranges3__45__cpo6cbeginE
	.align		8
        /*0098*/ 	.dword	_ZN34_INTERNAL_85b66831_4_k_cu_e286c4064cuda3std6ranges3__45__cpo4cendE
	.align		8
        /*00a0*/ 	.dword	_ZN34_INTERNAL_85b66831_4_k_cu_e286c4064cuda3std6ranges3__45__cpo7advanceE
	.align		8
        /*00a8*/ 	.dword	_ZN34_INTERNAL_85b66831_4_k_cu_e286c4064cuda3std6ranges3__45__cpo9iter_swapE
	.align		8
        /*00b0*/ 	.dword	_ZN34_INTERNAL_85b66831_4_k_cu_e286c4064cuda3std6ranges3__45__cpo4nextE
	.align		8
        /*00b8*/ 	.dword	_ZN34_INTERNAL_85b66831_4_k_cu_e286c4064cuda3std6ranges3__45__cpo4prevE
	.align		8
        /*00c0*/ 	.dword	_ZN34_INTERNAL_85b66831_4_k_cu_e286c4064cuda3std6ranges3__45__cpo4dataE
	.align		8
        /*00c8*/ 	.dword	_ZN34_INTERNAL_85b66831_4_k_cu_e286c4064cuda3std6ranges3__45__cpo5cdataE
	.align		8
        /*00d0*/ 	.dword	_ZN34_INTERNAL_85b66831_4_k_cu_e286c4064cuda3std6ranges3__45__cpo4sizeE
	.align		8
        /*00d8*/ 	.dword	_ZN34_INTERNAL_85b66831_4_k_cu_e286c4064cuda3std6ranges3__45__cpo5ssizeE
	.align		8
        /*00e0*/ 	.dword	_ZN34_INTERNAL_85b66831_4_k_cu_e286c4064cuda3std6ranges3__45__cpo8distanceE
	.align		8
        /*00e8*/ 	.dword	_ZN34_INTERNAL_85b66831_4_k_cu_e286c4066thrust24THRUST_300001_SM_1000_NS8cuda_cub3parE
	.align		8
        /*00f0*/ 	.dword	_ZN34_INTERNAL_85b66831_4_k_cu_e286c4066thrust24THRUST_300001_SM_1000_NS8cuda_cub10par_nosyncE
	.align		8
        /*00f8*/ 	.dword	_ZN34_INTERNAL_85b66831_4_k_cu_e286c4066thrust24THRUST_300001_SM_1000_NS6system6detail10sequential3seqE
	.align		8
        /*0100*/ 	.dword	_ZN34_INTERNAL_85b66831_4_k_cu_e286c4066thrust24THRUST_300001_SM_1000_NS6system3cpp3parE
	.align		8
        /*0108*/ 	.dword	_ZN34_INTERNAL_85b66831_4_k_cu_e286c4066thrust24THRUST_300001_SM_1000_NS12placeholders2_1E
	.align		8
        /*0110*/ 	.dword	_ZN34_INTERNAL_85b66831_4_k_cu_e286c4066thrust24THRUST_300001_SM_1000_NS12placeholders2_2E
	.align		8
        /*0118*/ 	.dword	_ZN34_INTERNAL_85b66831_4_k_cu_e286c4066thrust24THRUST_300001_SM_1000_NS12placeholders2_3E
	.align		8
        /*0120*/ 	.dword	_ZN34_INTERNAL_85b66831_4_k_cu_e286c4066thrust24THRUST_300001_SM_1000_NS12placeholders2_4E
	.align		8
        /*0128*/ 	.dword	_ZN34_INTERNAL_85b66831_4_k_cu_e286c4066thrust24THRUST_300001_SM_1000_NS12placeholders2_5E
	.align		8
        /*0130*/ 	.dword	_ZN34_INTERNAL_85b66831_4_k_cu_e286c4066thrust24THRUST_300001_SM_1000_NS12placeholders2_6E
	.align		8
        /*0138*/ 	.dword	_ZN34_INTERNAL_85b66831_4_k_cu_e286c4066thrust24THRUST_300001_SM_1000_NS12placeholders2_7E
	.align		8
        /*0140*/ 	.dword	_ZN34_INTERNAL_85b66831_4_k_cu_e286c4066thrust24THRUST_300001_SM_1000_NS12placeholders2_8E
	.align		8
        /*0148*/ 	.dword	_ZN34_INTERNAL_85b66831_4_k_cu_e286c4066thrust24THRUST_300001_SM_1000_NS12placeholders2_9E
	.align		8
        /*0150*/ 	.dword	_ZN34_INTERNAL_85b66831_4_k_cu_e286c4066thrust24THRUST_300001_SM_1000_NS12placeholders3_10E
	.align		8
        /*0158*/ 	.dword	_ZN34_INTERNAL_85b66831_4_k_cu_e286c4066thrust24THRUST_300001_SM_1000_NS3seqE
	.align		8
        /*0160*/ 	.dword	_ZN34_INTERNAL_85b66831_4_k_cu_e286c4066thrust24THRUST_300001_SM_1000_NS6deviceE


//--------------------- .text._ZN3cub18CUB_300001_SM_10006detail11EmptyKernelIvEEvv --------------------------
	.section	.text._ZN3cub18CUB_300001_SM_10006detail11EmptyKernelIvEEvv,"ax",@progbits
	.align	128
        .global         _ZN3cub18CUB_300001_SM_10006detail11EmptyKernelIvEEvv
        .type           _ZN3cub18CUB_300001_SM_10006detail11EmptyKernelIvEEvv,@function
        .size           _ZN3cub18CUB_300001_SM_10006detail11EmptyKernelIvEEvv,(.L_x_743 - _ZN3cub18CUB_300001_SM_10006detail11EmptyKernelIvEEvv)
        .other          _ZN3cub18CUB_300001_SM_10006detail11EmptyKernelIvEEvv,@"STO_CUDA_ENTRY STV_DEFAULT"
_ZN3cub18CUB_300001_SM_10006detail11EmptyKernelIvEEvv:
.text._ZN3cub18CUB_300001_SM_10006detail11EmptyKernelIvEEvv:
[----:B------:R-:W-:Y:S01]  /*0000*/  LDC R1, c[0x0][0x37c] ;  /* 0x0000df00ff017b82 */ /* 0x000fe20000000800 */
[----:B------:R-:W-:Y:S05]  /*0010*/  EXIT ;  /* 0x000000000000794d */ /* 0x000fea0003800000 */
.L_x_0:
[----:B------:R-:W-:-:S00]  /*0020*/  BRA `(.L_x_0) ;  /* 0xfffffffc00fc7947 */ /* 0x000fc0000383ffff */
[----:B------:R-:W-:-:S00]  /*0030*/  NOP ;  /* 0x0000000000007918 */ /* 0x000fc00000000000 */
        /* <DEDUP_REMOVED lines=12> */
.L_x_743:


//--------------------- .text._ZN6thrust24THRUST_300001_SM_1000_NS8cuda_cub4core6detail13_kernel_agentINS1_8__reduce11ReduceAgentIPN4cuda3std3__45tupleIJdlEEESC_SB_lNS1_9__extrema9arg_max_fIdl13AbsComparatorEEEEJSC_SC_iSG_EEEvDpT0_ --------------------------
	.section	.text._ZN6thrust24THRUST_300001_SM_1000_NS8cuda_cub4core6detail13_kernel_agentINS1_8__reduce11ReduceAgentIPN4cuda3std3__45tupleIJdlEEESC_SB_lNS1_9__extrema9arg_max_fIdl13AbsComparatorEEEEJSC_SC_iSG_EEEvDpT0_,"ax",@progbits
	.align	128
        .global         _ZN6thrust24THRUST_300001_SM_1000_NS8cuda_cub4core6detail13_kernel_agentINS1_8__reduce11ReduceAgentIPN4cuda3std3__45tupleIJdlEEESC_SB_lNS1_9__extrema9arg_max_fIdl13AbsComparatorEEEEJSC_SC_iSG_EEEvDpT0_
        .type           _ZN6thrust24THRUST_300001_SM_1000_NS8cuda_cub4core6detail13_kernel_agentINS1_8__reduce11ReduceAgentIPN4cuda3std3__45tupleIJdlEEESC_SB_lNS1_9__extrema9arg_max_fIdl13AbsComparatorEEEEJSC_SC_iSG_EEEvDpT0_,@function
        .size           _ZN6thrust24THRUST_300001_SM_1000_NS8cuda_cub4core6detail13_kernel_agentINS1_8__reduce11ReduceAgentIPN4cuda3std3__45tupleIJdlEEESC_SB_lNS1_9__extrema9arg_max_fIdl13AbsComparatorEEEEJSC_SC_iSG_EEEvDpT0_,(.L_x_744 - _ZN6thrust24THRUST_300001_SM_1000_NS8cuda_cub4core6detail13_kernel_agentINS1_8__reduce11ReduceAgentIPN4cuda3std3__45tupleIJdlEEESC_SB_lNS1_9__extrema9arg_max_fIdl13AbsComparatorEEEEJSC_SC_iSG_EEEvDpT0_)
        .other          _ZN6thrust24THRUST_300001_SM_1000_NS8cuda_cub4core6detail13_kernel_agentINS1_8__reduce11ReduceAgentIPN4cuda3std3__45tupleIJdlEEESC_SB_lNS1_9__extrema9arg_max_fIdl13AbsComparatorEEEEJSC_SC_iSG_EEEvDpT0_,@"STO_CUDA_ENTRY STV_DEFAULT"
_ZN6thrust24THRUST_300001_SM_1000_NS8cuda_cub4core6detail13_kernel_agentINS1_8__reduce11ReduceAgentIPN4cuda3std3__45tupleIJdlEEESC_SB_lNS1_9__extrema9arg_max_fIdl13AbsComparatorEEEEJSC_SC_iSG_EEEvDpT0_:
.text._ZN6thrust24THRUST_300001_SM_1000_NS8cuda_cub4core6detail13_kernel_agentINS1_8__reduce11ReduceAgentIPN4cuda3std3__45tupleIJdlEEESC_SB_lNS1_9__extrema9arg_max_fIdl13AbsComparatorEEEEJSC_SC_iSG_EEEvDpT0_:
[----:B------:R-:W-:Y:S01]  /*0000*/  LDC R1, c[0x0][0x37c] ;  /* 0x0000df00ff017b82 */ /* 0x000fe20000000800 */
[----:B------:R-:W0:Y:S02]  /*0010*/  LDCU UR8, c[0x0][0x390] ;  /* 0x00007200ff0877ac */ /* 0x000e240008000800 */
[----:B0-----:R-:W-:-:S13]  /*0020*/  ISETP.NE.AND P0, PT, RZ, UR8, PT ;  /* 0x00000008ff007c0c */ /* 0x001fda000bf05270 */
[----:B------:R-:W-:Y:S05]  /*0030*/  @!P0 EXIT ;  /* 0x000000000000894d */ /* 0x000fea0003800000 */
[----:B------:R-:W-:Y:S01]  /*0040*/  UISETP.GT.AND UP0, UPT, UR8, 0x4ff, UPT ;  /* 0x000004ff0800788c */ /* 0x000fe2000bf04270 */
[----:B------:R-:W-:Y:S01]  /*0050*/  BSSY.RECONVERGENT B0, `(.L_x_1) ;  /* 0x00006c1000007945 */ /* 0x000fe20003800200 */
[----:B------:R-:W0:Y:S07]  /*0060*/  LDCU.64 UR10, c[0x0][0x358] ;  /* 0x00006b00ff0a77ac */ /* 0x000e2e0008000a00 */
[----:B------:R-:W-:Y:S05]  /*0070*/  BRA.U UP0, `(.L_x_2) ;  /* 0x0000003900807547 */ /* 0x000fea000b800000 */
[----:B------:R-:W1:Y:S01]  /*0080*/  S2R R0, SR_TID.X ;  /* 0x0000000000007919 */ /* 0x000e620000002100 */
[----:B------:R-:W2:Y:S01]  /*0090*/  LDCU UR4, c[0x0][0x390] ;  /* 0x00007200ff0477ac */ /* 0x000ea20008000800 */
[----:B------:R-:W-:Y:S01]  /*00a0*/  BSSY.RECONVERGENT B1, `(.L_x_3) ;  /* 0x000000b000017945 */ /* 0x000fe20003800200 */
[----:B------:R-:W-:Y:S02]  /*00b0*/  CS2R R14, SRZ ;  /* 0x00000000000e7805 */ /* 0x000fe4000001ff00 */
[----:B------:R-:W-:Y:S02]  /*00c0*/  CS2R R12, SRZ ;  /* 0x00000000000c7805 */ /* 0x000fe4000001ff00 */
[----:B-1----:R-:W-:Y:S01]  /*00d0*/  ISETP.GE.AND P0, PT, R0, UR8, PT ;  /* 0x0000000800007c0c */ /* 0x002fe2000bf06270 */
[----:B------:R-:W-:-:S12]  /*00e0*/  IMAD.MOV.U32 R19, RZ, RZ, R0 ;  /* 0x000000ffff137224 */ /* 0x000fd800078e0000 */
[----:B--2---:R-:W-:Y:S05]  /*00f0*/  @P0 BRA `(.L_x_4) ;  /* 0x0000000000140947 */ /* 0x004fea0003800000 */
[----:B------:R-:W1:Y:S02]  /*0100*/  LDC.64 R2, c[0x0][0x380] ;  /* 0x0000e000ff027b82 */ /* 0x000e640000000a00 */
[----:B-1----:R-:W-:-:S05]  /*0110*/  IMAD.WIDE.U32 R2, R0, 0x10, R2 ;  /* 0x0000001000027825 */ /* 0x002fca00078e0002 */
[----:B0-----:R1:W5:Y:S04]  /*0120*/  LDG.E.64.CONSTANT R14, desc[UR10][R2.64] ;  /* 0x0000000a020e7981 */ /* 0x001368000c1e9b00 */
[----:B------:R1:W5:Y:S01]  /*0130*/  LDG.E.64.CONSTANT R12, desc[UR10][R2.64+0x8] ;  /* 0x0000080a020c7981 */ /* 0x000362000c1e9b00 */
[----:B------:R-:W-:-:S07]  /*0140*/  VIADD R19, R0, 0x100 ;  /* 0x0000010000137836 */ /* 0x000fce0000000000 */
.L_x_4:
[----:B0-----:R-:W-:Y:S05]  /*0150*/  BSYNC.RECONVERGENT B1 ;  /* 0x0000000000017941 */ /* 0x001fea0003800200 */
.L_x_3:
[----:B------:R-:W-:Y:S01]  /*0160*/  ISETP.GE.AND P0, PT, R19, UR8, PT ;  /* 0x0000000813007c0c */ /* 0x000fe2000bf06270 */
[----:B------:R-:W-:-:S12]  /*0170*/  BSSY.RECONVERGENT B1, `(.L_x_5) ;  /* 0x0000099000017945 */ /* 0x000fd80003800200 */
[----:B------:R-:W-:Y:S05]  /*0180*/  @P0 BRA `(.L_x_6) ;  /* 0x00000008005c0947 */ /* 0x000fea0003800000 */
[----:B------:R-:W-:Y:S01]  /*0190*/  LOP3.LUT R4, RZ, R19, RZ, 0x33, !PT ;  /* 0x00000013ff047212 */ /* 0x000fe200078e33ff */
[----:B------:R-:W-:Y:S04]  /*01a0*/  BSSY.RECONVERGENT B2, `(.L_x_7) ;  /* 0x000002e000027945 */ /* 0x000fe80003800200 */
[----:B------:R-:W-:-:S05]  /*01b0*/  VIADD R4, R4, UR8 ;  /* 0x0000000804047c36 */ /* 0x000fca0008000000 */
[----:B-1----:R-:W-:-:S04]  /*01c0*/  LOP3.LUT R2, R4, 0x300, RZ, 0xc0, !PT ;  /* 0x0000030004027812 */ /* 0x002fc800078ec0ff */
[----:B------:R-:W-:-:S13]  /*01d0*/  ISETP.NE.AND P0, PT, R2, 0x300, PT ;  /* 0x000003000200780c */ /* 0x000fda0003f05270 */
[----:B------:R-:W-:Y:S05]  /*01e0*/  @!P0 BRA `(.L_x_8) ;  /* 0x0000000000a48947 */ /* 0x000fea0003800000 */
[----:B------:R-:W0:Y:S01]  /*01f0*/  LDC.64 R2, c[0x0][0x380] ;  /* 0x0000e000ff027b82 */ /* 0x000e220000000a00 */
[----:B------:R-:W-:-:S04]  /*0200*/  LEA.HI R5, R4, 0x1, RZ, 0x18 ;  /* 0x0000000104057811 */ /* 0x000fc800078fc0ff */
[----:B------:R-:W-:-:S05]  /*0210*/  LOP3.LUT R5, R5, 0x3, RZ, 0xc0, !PT ;  /* 0x0000000305057812 */ /* 0x000fca00078ec0ff */
[----:B------:R-:W-:Y:S02]  /*0220*/  IMAD.MOV R5, RZ, RZ, -R5 ;  /* 0x000000ffff057224 */ /* 0x000fe400078e0a05 */
[----:B0-----:R-:W-:-:S04]  /*0230*/  IMAD.WIDE.U32 R2, R19, 0x10, R2 ;  /* 0x0000001013027825 */ /* 0x001fc800078e0002 */
[----:B------:R-:W-:-:S07]  /*0240*/  IMAD.MOV.U32 R16, RZ, RZ, R2 ;  /* 0x000000ffff107224 */ /* 0x000fce00078e0002 */
.L_x_11:
[----:B------:R-:W-:-:S05]  /*0250*/  IMAD.MOV.U32 R2, RZ, RZ, R16 ;  /* 0x000000ffff027224 */ /* 0x000fca00078e0010 */
[----:B------:R-:W2:Y:S04]  /*0260*/  LDG.E.64.CONSTANT R8, desc[UR10][R2.64] ;  /* 0x0000000a02087981 */ /* 0x000ea8000c1e9b00 */
[----:B------:R-:W3:Y:S01]  /*0270*/  LDG.E.64.CONSTANT R10, desc[UR10][R2.64+0x8] ;  /* 0x0000080a020a7981 */ /* 0x000ee2000c1e9b00 */
[----:B------:R-:W-:Y:S01]  /*0280*/  VIADD R5, R5, 0x1 ;  /* 0x0000000105057836 */ /* 0x000fe20000000000 */
[----:B------:R-:W-:Y:S01]  /*0290*/  BSSY.RECONVERGENT B3, `(.L_x_9) ;  /* 0x000001b000037945 */ /* 0x000fe20003800200 */
[----:B-----5:R-:W-:Y:S01]  /*02a0*/  IMAD.MOV.U32 R21, RZ, RZ, R13 ;  /* 0x000000ffff157224 */ /* 0x020fe200078e000d */
[----:B------:R-:W-:Y:S01]  /*02b0*/  IADD3 R16, P3, PT, R2, 0x1000, RZ ;  /* 0x0000100002107810 */ /* 0x000fe20007f7e0ff */
[----:B------:R-:W-:Y:S01]  /*02c0*/  IMAD.MOV.U32 R17, RZ, RZ, R12 ;  /* 0x000000ffff117224 */ /* 0x000fe200078e000c */
[----:B------:R-:W-:Y:S01]  /*02d0*/  ISETP.NE.AND P2, PT, R5, RZ, PT ;  /* 0x000000ff0500720c */ /* 0x000fe20003f45270 */
[----:B------:R-:W-:-:S02]  /*02e0*/  IMAD.MOV.U32 R6, RZ, RZ, R14 ;  /* 0x000000ffff067224 */ /* 0x000fc400078e000e */
[----:B------:R-:W-:Y:S01]  /*02f0*/  IMAD.MOV.U32 R7, RZ, RZ, R15 ;  /* 0x000000ffff077224 */ /* 0x000fe200078e000f */
[----:B--2---:R-:W-:Y:S01]  /*0300*/  DSETP.GEU.AND P0, PT, |R14|, |R8|, PT ;  /* 0x400000080e00722a */ /* 0x004fe20003f0e200 */
[----:B------:R-:W-:Y:S02]  /*0310*/  IMAD.MOV.U32 R14, RZ, RZ, R8 ;  /* 0x000000ffff0e7224 */ /* 0x000fe400078e0008 */
[----:B---3--:R-:W-:Y:S02]  /*0320*/  IMAD.MOV.U32 R12, RZ, RZ, R10 ;  /* 0x000000ffff0c7224 */ /* 0x008fe400078e000a */
[----:B------:R-:W-:Y:S02]  /*0330*/  IMAD.MOV.U32 R13, RZ, RZ, R11 ;  /* 0x000000ffff0d7224 */ /* 0x000fe400078e000b */
[----:B------:R-:W-:-:S07]  /*0340*/  IMAD.MOV.U32 R15, RZ, RZ, R9 ;  /* 0x000000ffff0f7224 */ /* 0x000fce00078e0009 */
[----:B------:R-:W-:Y:S05]  /*0350*/  @!P0 BRA `(.L_x_10) ;  /* 0x0000000000388947 */ /* 0x000fea0003800000 */
[----:B------:R-:W-:Y:S01]  /*0360*/  DSETP.GEU.AND P0, PT, |R8|, |R6|, PT ;  /* 0x400000060800722a */ /* 0x000fe20003f0e200 */
[----:B------:R-:W-:Y:S02]  /*0370*/  IMAD.MOV.U32 R14, RZ, RZ, R6 ;  /* 0x000000ffff0e7224 */ /* 0x000fe400078e0006 */
[----:B------:R-:W-:Y:S02]  /*0380*/  IMAD.MOV.U32 R15, RZ, RZ, R7 ;  /* 0x000000ffff0f7224 */ /* 0x000fe400078e0007 */
[----:B------:R-:W-:Y:S02]  /*0390*/  IMAD.MOV.U32 R12, RZ, RZ, R17 ;  /* 0x000000ffff0c7224 */ /* 0x000fe400078e0011 */
[----:B------:R-:W-:-:S07]  /*03a0*/  IMAD.MOV.U32 R13, RZ, RZ, R21 ;  /* 0x000000ffff0d7224 */ /* 0x000fce00078e0015 */
[----:B------:R-:W-:Y:S05]  /*03b0*/  @!P0 BRA `(.L_x_10) ;  /* 0x0000000000208947 */ /* 0x000fea0003800000 */
[CC--:B------:R-:W-:Y:S02]  /*03c0*/  ISETP.GE.U32.AND P1, PT, R17.reuse, R10.reuse, PT ;  /* 0x0000000a1100720c */ /* 0x0c0fe40003f26070 */
[----:B------:R-:W-:Y:S02]  /*03d0*/  ISETP.LT.U32.AND P0, PT, R17, R10, PT ;  /* 0x0000000a1100720c */ /* 0x000fe40003f01070 */
[CC--:B------:R-:W-:Y:S02]  /*03e0*/  ISETP.GE.AND.EX P1, PT, R21.reuse, R11.reuse, PT, P1 ;  /* 0x0000000b1500720c */ /* 0x0c0fe40003f26310 */
[----:B------:R-:W-:Y:S02]  /*03f0*/  ISETP.LT.AND.EX P0, PT, R21, R11, PT, P0 ;  /* 0x0000000b1500720c */ /* 0x000fe40003f01300 */
[----:B------:R-:W-:Y:S02]  /*0400*/  FSEL R14, R6, R8, !P1 ;  /* 0x00000008060e7208 */ /* 0x000fe40004800000 */
[----:B------:R-:W-:-:S02]  /*0410*/  FSEL R15, R7, R9, !P1 ;  /* 0x00000009070f7208 */ /* 0x000fc40004800000 */
[----:B------:R-:W-:Y:S02]  /*0420*/  SEL R12, R17, R10, P0 ;  /* 0x0000000a110c7207 */ /* 0x000fe40000000000 */
[----:B------:R-:W-:-:S07]  /*0430*/  SEL R13, R21, R11, P0 ;  /* 0x0000000b150d7207 */ /* 0x000fce0000000000 */
.L_x_10:
[----:B------:R-:W-:Y:S05]  /*0440*/  BSYNC.RECONVERGENT B3 ;  /* 0x0000000000037941 */ /* 0x000fea0003800200 */
.L_x_9:
[----:B------:R-:W-:Y:S02]  /*0450*/  IMAD.X R3, RZ, RZ, R3, P3 ;  /* 0x000000ffff037224 */ /* 0x000fe400018e0603 */
[----:B------:R-:W-:Y:S01]  /*0460*/  VIADD R19, R19, 0x100 ;  /* 0x0000010013137836 */ /* 0x000fe20000000000 */
[----:B------:R-:W-:Y:S06]  /*0470*/  @P2 BRA `(.L_x_11) ;  /* 0xfffffffc00742947 */ /* 0x000fec000383ffff */
.L_x_8:
[----:B------:R-:W-:Y:S05]  /*0480*/  BSYNC.RECONVERGENT B2 ;  /* 0x0000000000027941 */ /* 0x000fea0003800200 */
.L_x_7:
[----:B------:R-:W0:Y:S01]  /*0490*/  LDC.64 R8, c[0x0][0x380] ;  /* 0x0000e000ff087b82 */ /* 0x000e220000000a00 */
[----:B------:R-:W-:-:S13]  /*04a0*/  ISETP.GE.U32.AND P0, PT, R4, 0x300, PT ;  /* 0x000003000400780c */ /* 0x000fda0003f06070 */
[----:B------:R-:W-:Y:S05]  /*04b0*/  @!P0 BRA `(.L_x_6) ;  /* 0x0000000400908947 */ /* 0x000fea0003800000 */
.L_x_20:
[----:B0-----:R-:W-:-:S05]  /*04c0*/  IMAD.WIDE R20, R19, 0x10, R8 ;  /* 0x0000001013147825 */ /* 0x001fca00078e0208 */
[----:B------:R-:W2:Y:S04]  /*04d0*/  LDG.E.64.CONSTANT R10, desc[UR10][R20.64] ;  /* 0x0000000a140a7981 */ /* 0x000ea8000c1e9b00 */
[----:B------:R-:W3:Y:S04]  /*04e0*/  LDG.E.64.CONSTANT R16, desc[UR10][R20.64+0x8] ;  /* 0x0000080a14107981 */ /* 0x000ee8000c1e9b00 */
[----:B-----5:R0:W5:Y:S04]  /*04f0*/  LDG.E.64.CONSTANT R6, desc[UR10][R20.64+0x1000] ;  /* 0x0010000a14067981 */ /* 0x020168000c1e9b00 */
[----:B------:R0:W5:Y:S01]  /*0500*/  LDG.E.64.CONSTANT R4, desc[UR10][R20.64+0x1008] ;  /* 0x0010080a14047981 */ /* 0x000162000c1e9b00 */
[----:B------:R-:W-:Y:S01]  /*0510*/  BSSY.RECONVERGENT B2, `(.L_x_12) ;  /* 0x0000015000027945 */ /* 0x000fe20003800200 */
[----:B--2---:R-:W-:Y:S01]  /*0520*/  DSETP.GEU.AND P0, PT, |R14|, |R10|, PT ;  /* 0x4000000a0e00722a */ /* 0x004fe20003f0e200 */
[----:B------:R-:W-:-:S02]  /*0530*/  IMAD.MOV.U32 R2, RZ, RZ, R10 ;  /* 0x000000ffff027224 */ /* 0x000fc400078e000a */
[----:B------:R-:W-:Y:S02]  /*0540*/  IMAD.MOV.U32 R3, RZ, RZ, R11 ;  /* 0x000000ffff037224 */ /* 0x000fe400078e000b */
[----:B---3--:R-:W-:Y:S02]  /*0550*/  IMAD.MOV.U32 R23, RZ, RZ, R16 ;  /* 0x000000ffff177224 */ /* 0x008fe400078e0010 */
[----:B------:R-:W-:-:S07]  /*0560*/  IMAD.MOV.U32 R25, RZ, RZ, R17 ;  /* 0x000000ffff197224 */ /* 0x000fce00078e0011 */
[----:B0-----:R-:W-:Y:S05]  /*0570*/  @!P0 BRA `(.L_x_13) ;  /* 0x0000000000388947 */ /* 0x001fea0003800000 */
[----:B------:R-:W-:Y:S01]  /*0580*/  DSETP.GEU.AND P0, PT, |R10|, |R14|, PT ;  /* 0x4000000e0a00722a */ /* 0x000fe20003f0e200 */
[----:B------:R-:W-:Y:S02]  /*0590*/  IMAD.MOV.U32 R23, RZ, RZ, R12 ;  /* 0x000000ffff177224 */ /* 0x000fe400078e000c */
[----:B------:R-:W-:Y:S02]  /*05a0*/  IMAD.MOV.U32 R25, RZ, RZ, R13 ;  /* 0x000000ffff197224 */ /* 0x000fe400078e000d */
[----:B------:R-:W-:Y:S02]  /*05b0*/  IMAD.MOV.U32 R2, RZ, RZ, R14 ;  /* 0x000000ffff027224 */ /* 0x000fe400078e000e */
[----:B------:R-:W-:-:S07]  /*05c0*/  IMAD.MOV.U32 R3, RZ, RZ, R15 ;  /* 0x000000ffff037224 */ /* 0x000fce00078e000f */
[----:B------:R-:W-:Y:S05]  /*05d0*/  @!P0 BRA `(.L_x_13) ;  /* 0x0000000000208947 */ /* 0x000fea0003800000 */
[CC--:B------:R-:W-:Y:S02]  /*05e0*/  ISETP.LT.U32.AND P1, PT, R12.reuse, R16.reuse, PT ;  /* 0x000000100c00720c */ /* 0x0c0fe40003f21070 */
[CC--:B------:R-:W-:Y:S02]  /*05f0*/  ISETP.GE.U32.AND P0, PT, R12.reuse, R16.reuse, PT ;  /* 0x000000100c00720c */ /* 0x0c0fe40003f06070 */
[CC--:B------:R-:W-:Y:S02]  /*0600*/  ISETP.LT.AND.EX P1, PT, R13.reuse, R17.reuse, PT, P1 ;  /* 0x000000110d00720c */ /* 0x0c0fe40003f21310 */
[CC--:B------:R-:W-:Y:S02]  /*0610*/  ISETP.GE.AND.EX P0, PT, R13.reuse, R17.reuse, PT, P0 ;  /* 0x000000110d00720c */ /* 0x0c0fe40003f06300 */
[----:B------:R-:W-:Y:S02]  /*0620*/  SEL R23, R12, R16, P1 ;  /* 0x000000100c177207 */ /* 0x000fe40000800000 */
[----:B------:R-:W-:-:S02]  /*0630*/  SEL R25, R13, R17, P1 ;  /* 0x000000110d197207 */ /* 0x000fc40000800000 */
[----:B------:R-:W-:Y:S02]  /*0640*/  FSEL R2, R14, R10, !P0 ;  /* 0x0000000a0e027208 */ /* 0x000fe40004000000 */
[----:B------:R-:W-:-:S07]  /*0650*/  FSEL R3, R15, R11, !P0 ;  /* 0x0000000b0f037208 */ /* 0x000fce0004000000 */
.L_x_13:
[----:B------:R-:W-:Y:S05]  /*0660*/  BSYNC.RECONVERGENT B2 ;  /* 0x0000000000027941 */ /* 0x000fea0003800200 */
.L_x_12:
[----:B------:R0:W5:Y:S04]  /*0670*/  LDG.E.64.CONSTANT R14, desc[UR10][R20.64+0x2000] ;  /* 0x0020000a140e7981 */ /* 0x000168000c1e9b00 */
[----:B------:R0:W5:Y:S04]  /*0680*/  LDG.E.64.CONSTANT R12, desc[UR10][R20.64+0x2008] ;  /* 0x0020080a140c7981 */ /* 0x000168000c1e9b00 */
[----:B------:R0:W5:Y:S04]  /*0690*/  LDG.E.64.CONSTANT R10, desc[UR10][R20.64+0x3000] ;  /* 0x0030000a140a7981 */ /* 0x000168000c1e9b00 */
[----:B------:R0:W5:Y:S02]  /*06a0*/  LDG.E.64.CONSTANT R16, desc[UR10][R20.64+0x3008] ;  /* 0x0030080a14107981 */ /* 0x000164000c1e9b00 */
[----:B-----5:R-:W-:Y:S01]  /*06b0*/  DSETP.GEU.AND P0, PT, |R2|, |R6|, PT ;  /* 0x400000060200722a */ /* 0x020fe20003f0e200 */
[----:B------:R-:W-:Y:S01]  /*06c0*/  BSSY.RECONVERGENT B2, `(.L_x_14) ;  /* 0x0000014000027945 */ /* 0x000fe20003800200 */
[----:B------:R-:W-:-:S02]  /*06d0*/  IMAD.MOV.U32 R26, RZ, RZ, R6 ;  /* 0x000000ffff1a7224 */ /* 0x000fc400078e0006 */
[----:B------:R-:W-:Y:S02]  /*06e0*/  IMAD.MOV.U32 R27, RZ, RZ, R7 ;  /* 0x000000ffff1b7224 */ /* 0x000fe400078e0007 */
[----:B------:R-:W-:Y:S02]  /*06f0*/  IMAD.MOV.U32 R29, RZ, RZ, R4 ;  /* 0x000000ffff1d7224 */ /* 0x000fe400078e0004 */
[----:B------:R-:W-:-:S06]  /*0700*/  IMAD.MOV.U32 R18, RZ, RZ, R5 ;  /* 0x000000ffff127224 */ /* 0x000fcc00078e0005 */
[----:B0-----:R-:W-:Y:S05]  /*0710*/  @!P0 BRA `(.L_x_15) ;  /* 0x0000000000388947 */ /* 0x001fea0003800000 */
        /* <DEDUP_REMOVED lines=14> */
.L_x_15:
[----:B------:R-:W-:Y:S05]  /*0800*/  BSYNC.RECONVERGENT B2 ;  /* 0x0000000000027941 */ /* 0x000fea0003800200 */
.L_x_14:
[----:B------:R-:W-:Y:S01]  /*0810*/  DSETP.GEU.AND P0, PT, |R26|, |R14|, PT ;  /* 0x4000000e1a00722a */ /* 0x000fe20003f0e200 */
[----:B------:R-:W-:Y:S01]  /*0820*/  BSSY.RECONVERGENT B2, `(.L_x_16) ;  /* 0x0000014000027945 */ /* 0x000fe20003800200 */
[----:B------:R-:W-:Y:S02]  /*0830*/  IMAD.MOV.U32 R2, RZ, RZ, R14 ;  /* 0x000000ffff027224 */ /* 0x000fe400078e000e */
[----:B------:R-:W-:Y:S02]  /*0840*/  IMAD.MOV.U32 R3, RZ, RZ, R15 ;  /* 0x000000ffff037224 */ /* 0x000fe400078e000f */
[----:B------:R-:W-:Y:S02]  /*0850*/  IMAD.MOV.U32 R5, RZ, RZ, R12 ;  /* 0x000000ffff057224 */ /* 0x000fe400078e000c */
[----:B------:R-:W-:-:S06]  /*0860*/  IMAD.MOV.U32 R7, RZ, RZ, R13 ;  /* 0x000000ffff077224 */ /* 0x000fcc00078e000d */
        /* <DEDUP_REMOVED lines=15> */
.L_x_17:
[----:B------:R-:W-:Y:S05]  /*0960*/  BSYNC.RECONVERGENT B2 ;  /* 0x0000000000027941 */ /* 0x000fea0003800200 */
.L_x_16:
        /* <DEDUP_REMOVED lines=21> */
.L_x_19:
[----:B------:R-:W-:Y:S05]  /*0ac0*/  BSYNC.RECONVERGENT B2 ;  /* 0x0000000000027941 */ /* 0x000fea0003800200 */
.L_x_18:
[----:B------:R-:W-:-:S05]  /*0ad0*/  VIADD R19, R19, 0x400 ;  /* 0x0000040013137836 */ /* 0x000fca0000000000 */
[----:B------:R-:W-:-:S13]  /*0ae0*/  ISETP.GE.AND P0, PT, R19, UR4, PT ;  /* 0x0000000413007c0c */ /* 0x000fda000bf06270 */
[----:B------:R-:W-:Y:S05]  /*0af0*/  @!P0 BRA `(.L_x_20) ;  /* 0xfffffff800708947 */ /* 0x000fea000383ffff */
.L_x_6:
[----:B------:R-:W-:Y:S05]  /*0b00*/  BSYNC.RECONVERGENT B1 ;  /* 0x0000000000017941 */ /* 0x000fea0003800200 */
.L_x_5:
[----:B------:R-:W2:Y:S02]  /*0b10*/  LDCU UR6, c[0x0][0x390] ;  /* 0x00007200ff0677ac */ /* 0x000ea40008000800 */
[----:B--2---:R-:W-:-:S09]  /*0b20*/  UISETP.GE.AND UP0, UPT, UR6, 0x100, UPT ;  /* 0x000001000600788c */ /* 0x004fd2000bf06270 */
[----:B------:R-:W-:Y:S05]  /*0b30*/  BRA.U !UP0, `(.L_x_21) ;  /* 0x0000001508507547 */ /* 0x000fea000b800000 */
[----:B0-----:R-:W0:Y:S01]  /*0b40*/  S2R R9, SR_LANEID ;  /* 0x0000000000097919 */ /* 0x001e220000000000 */
[----:B------:R-:W-:Y:S01]  /*0b50*/  BSSY.RECONVERGENT B1, `(.L_x_22) ;  /* 0x000001f000017945 */ /* 0x000fe20003800200 */
[----:B-----5:R-:W-:Y:S01]  /*0b60*/  IMAD.MOV.U32 R11, RZ, RZ, R12 ;  /* 0x000000ffff0b7224 */ /* 0x020fe200078e000c */
[----:B------:R2:W3:Y:S01]  /*0b70*/  SHFL.DOWN PT, R4, R14, 0x1, 0x1f ;  /* 0x08201f000e047f89 */ /* 0x0004e200000e0000 */
[----:B------:R-:W-:Y:S02]  /*0b80*/  IMAD.MOV.U32 R16, RZ, RZ, R13 ;  /* 0x000000ffff107224 */ /* 0x000fe400078e000d */
[----:B-1----:R-:W-:Y:S01]  /*0b90*/  IMAD.MOV.U32 R2, RZ, RZ, R14 ;  /* 0x000000ffff027224 */ /* 0x002fe200078e000e */
[----:B------:R2:W1:Y:S01]  /*0ba0*/  SHFL.DOWN PT, R5, R15, 0x1, 0x1f ;  /* 0x08201f000f057f89 */ /* 0x00046200000e0000 */
[----:B------:R-:W-:-:S03]  /*0bb0*/  IMAD.MOV.U32 R3, RZ, RZ, R15 ;  /* 0x000000ffff037224 */ /* 0x000fc600078e000f */
[----:B------:R2:W4:Y:S04]  /*0bc0*/  SHFL.DOWN PT, R7, R12, 0x1, 0x1f ;  /* 0x08201f000c077f89 */ /* 0x00052800000e0000 */
[----:B------:R2:W1:Y:S01]  /*0bd0*/  SHFL.DOWN PT, R17, R13, 0x1, 0x1f ;  /* 0x08201f000d117f89 */ /* 0x00046200000e0000 */
[----:B0-----:R-:W-:-:S13]  /*0be0*/  ISETP.GT.AND P0, PT, R9, 0x1e, PT ;  /* 0x0000001e0900780c */ /* 0x001fda0003f04270 */
[----:B-1234-:R-:W-:Y:S05]  /*0bf0*/  @P0 BRA `(.L_x_23) ;  /* 0x0000000000500947 */ /* 0x01efea0003800000 */
[----:B------:R-:W-:Y:S01]  /*0c00*/  DSETP.GEU.AND P0, PT, |R14|, |R4|, PT ;  /* 0x400000040e00722a */ /* 0x000fe20003f0e200 */
[----:B------:R-:W-:Y:S02]  /*0c10*/  IMAD.MOV.U32 R11, RZ, RZ, R7 ;  /* 0x000000ffff0b7224 */ /* 0x000fe400078e0007 */
[----:B------:R-:W-:Y:S02]  /*0c20*/  IMAD.MOV.U32 R16, RZ, RZ, R17 ;  /* 0x000000ffff107224 */ /* 0x000fe400078e0011 */
        /* <DEDUP_REMOVED lines=9> */
[CC--:B------:R-:W-:Y:S02]  /*0cc0*/  ISETP.LT.U32.AND P1, PT, R12.reuse, R7.reuse, PT ;  /* 0x000000070c00720c */ /* 0x0c0fe40003f21070 */
[C---:B------:R-:W-:Y:S02]  /*0cd0*/  ISETP.GE.U32.AND P0, PT, R12.reuse, R7, PT ;  /* 0x000000070c00720c */ /* 0x040fe40003f06070 */
[CC--:B------:R-:W-:Y:S02]  /*0ce0*/  ISETP.LT.AND.EX P1, PT, R13.reuse, R17.reuse, PT, P1 ;  /* 0x000000110d00720c */ /* 0x0c0fe40003f21310 */
[C---:B------:R-:W-:Y:S02]  /*0cf0*/  ISETP.GE.AND.EX P0, PT, R13.reuse, R17, PT, P0 ;  /* 0x000000110d00720c */ /* 0x040fe40003f06300 */
[----:B------:R-:W-:Y:S02]  /*0d00*/  SEL R11, R12, R7, P1 ;  /* 0x000000070c0b7207 */ /* 0x000fe40000800000 */
[----:B------:R-:W-:-:S02]  /*0d10*/  SEL R16, R13, R17, P1 ;  /* 0x000000110d107207 */ /* 0x000fc40000800000 */
[----:B------:R-:W-:Y:S02]  /*0d20*/  FSEL R2, R14, R4, !P0 ;  /* 0x000000040e027208 */ /* 0x000fe40004000000 */
[----:B------:R-:W-:-:S07]  /*0d30*/  FSEL R3, R15, R5, !P0 ;  /* 0x000000050f037208 */ /* 0x000fce0004000000 */
.L_x_23:
[----:B------:R-:W-:Y:S05]  /*0d40*/  BSYNC.RECONVERGENT B1 ;  /* 0x0000000000017941 */ /* 0x000fea0003800200 */
.L_x_22:
[----:B------:R-:W-:Y:S01]  /*0d50*/  ISETP.GT.AND P0, PT, R9, 0x1d, PT ;  /* 0x0000001d0900780c */ /* 0x000fe20003f04270 */
[----:B------:R0:W1:Y:S01]  /*0d60*/  SHFL.DOWN PT, R6, R2, 0x2, 0x1f ;  /* 0x08401f0002067f89 */ /* 0x00006200000e0000 */
[----:B------:R-:W-:Y:S01]  /*0d70*/  BSSY.RECONVERGENT B1, `(.L_x_24) ;  /* 0x000001d000017945 */ /* 0x000fe20003800200 */
[----:B------:R-:W-:Y:S02]  /*0d80*/  IMAD.MOV.U32 R8, RZ, RZ, R11 ;  /* 0x000000ffff087224 */ /* 0x000fe400078e000b */
[----:B------:R0:W2:Y:S01]  /*0d90*/  SHFL.DOWN PT, R7, R3, 0x2, 0x1f ;  /* 0x08401f0003077f89 */ /* 0x0000a200000e0000 */
[----:B------:R-:W-:Y:S02]  /*0da0*/  IMAD.MOV.U32 R10, RZ, RZ, R16 ;  /* 0x000000ffff0a7224 */ /* 0x000fe400078e0010 */
[----:B------:R-:W-:Y:S01]  /*0db0*/  IMAD.MOV.U32 R4, RZ, RZ, R2 ;  /* 0x000000ffff047224 */ /* 0x000fe200078e0002 */
[----:B------:R0:W3:Y:S01]  /*0dc0*/  SHFL.DOWN PT, R12, R11, 0x2, 0x1f ;  /* 0x08401f000b0c7f89 */ /* 0x0000e200000e0000 */
[----:B------:R-:W-:-:S03]  /*0dd0*/  IMAD.MOV.U32 R5, RZ, RZ, R3 ;  /* 0x000000ffff057224 */ /* 0x000fc600078e0003 */
[----:B------:R0:W4:Y:S01]  /*0de0*/  SHFL.DOWN PT, R13, R16, 0x2, 0x1f ;  /* 0x08401f00100d7f89 */ /* 0x00012200000e0000 */
[----:B------:R-:W-:Y:S05]  /*0df0*/  @P0 BRA `(.L_x_25) ;  /* 0x0000000000500947 */ /* 0x000fea0003800000 */
[----:B-12---:R-:W-:Y:S01]  /*0e00*/  DSETP.GEU.AND P0, PT, |R2|, |R6|, PT ;  /* 0x400000060200722a */ /* 0x006fe20003f0e200 */
[----:B---3--:R-:W-:Y:S02]  /*0e10*/  IMAD.MOV.U32 R8, RZ, RZ, R12 ;  /* 0x000000ffff087224 */ /* 0x008fe400078e000c */
[----:B----4-:R-:W-:Y:S02]  /*0e20*/  IMAD.MOV.U32 R10, RZ, RZ, R13 ;  /* 0x000000ffff0a7224 */ /* 0x010fe400078e000d */
        /* <DEDUP_REMOVED lines=17> */
.L_x_25:
[----:B------:R-:W-:Y:S05]  /*0f40*/  BSYNC.RECONVERGENT B1 ;  /* 0x0000000000017941 */ /* 0x000fea0003800200 */
.L_x_24:
[----:B------:R-:W-:Y:S01]  /*0f50*/  ISETP.GT.AND P0, PT, R9, 0x1b, PT ;  /* 0x0000001b0900780c */ /* 0x000fe20003f04270 */
[----:B-1----:R1:W1:Y:S01]  /*0f60*/  SHFL.DOWN PT, R6, R4, 0x4, 0x1f ;  /* 0x08801f0004067f89 */ /* 0x00226200000e0000 */
[----:B------:R-:W-:Y:S01]  /*0f70*/  BSSY.RECONVERGENT B1, `(.L_x_26) ;  /* 0x000001d000017945 */ /* 0x000fe20003800200 */
[----:B0-----:R-:W-:Y:S02]  /*0f80*/  IMAD.MOV.U32 R11, RZ, RZ, R8 ;  /* 0x000000ffff0b7224 */ /* 0x001fe400078e0008 */
[----:B--2---:R0:W2:Y:S01]  /*0f90*/  SHFL.DOWN PT, R7, R5, 0x4, 0x1f ;  /* 0x08801f0005077f89 */ /* 0x0040a200000e0000 */
[----:B---3--:R-:W-:Y:S02]  /*0fa0*/  IMAD.MOV.U32 R12, RZ, RZ, R10 ;  /* 0x000000ffff0c7224 */ /* 0x008fe400078e000a */
[----:B------:R-:W-:Y:S01]  /*0fb0*/  IMAD.MOV.U32 R2, RZ, RZ, R4 ;  /* 0x000000ffff027224 */ /* 0x000fe200078e0004 */
[----:B----4-:R0:W3:Y:S01]  /*0fc0*/  SHFL.DOWN PT, R13, R8, 0x4, 0x1f ;  /* 0x08801f00080d7f89 */ /* 0x0100e200000e0000 */
        /* <DEDUP_REMOVED lines=23> */
.L_x_27:
[----:B------:R-:W-:Y:S05]  /*1140*/  BSYNC.RECONVERGENT B1 ;  /* 0x0000000000017941 */ /* 0x000fea0003800200 */
.L_x_26:
[----:B------:R-:W-:Y:S01]  /*1150*/  ISETP.GT.AND P0, PT, R9, 0x17, PT ;  /* 0x000000170900780c */ /* 0x000fe20003f04270 */
[----:B-1----:R1:W1:Y:S01]  /*1160*/  SHFL.DOWN PT, R6, R2, 0x8, 0x1f ;  /* 0x09001f0002067f89 */ /* 0x00226200000e0000 */
[----:B------:R-:W-:Y:S01]  /*1170*/  BSSY.RECONVERGENT B1, `(.L_x_28) ;  /* 0x000001d000017945 */ /* 0x000fe20003800200 */
[----:B0-----:R-:W-:Y:S02]  /*1180*/  IMAD.MOV.U32 R8, RZ, RZ, R11 ;  /* 0x000000ffff087224 */ /* 0x001fe400078e000b */
[----:B--2---:R0:W2:Y:S01]  /*1190*/  SHFL.DOWN PT, R7, R3, 0x8, 0x1f ;  /* 0x09001f0003077f89 */ /* 0x0040a200000e0000 */
[----:B------:R-:W-:Y:S02]  /*11a0*/  IMAD.MOV.U32 R10, RZ, RZ, R12 ;  /* 0x000000ffff0a7224 */ /* 0x000fe400078e000c */
[----:B------:R-:W-:Y:S01]  /*11b0*/  IMAD.MOV.U32 R4, RZ, RZ, R2 ;  /* 0x000000ffff047224 */ /* 0x000fe200078e0002 */
[----:B------:R0:W0:Y:S01]  /*11c0*/  SHFL.DOWN PT, R14, R11, 0x8, 0x1f ;  /* 0x09001f000b0e7f89 */ /* 0x00002200000e0000 */
[----:B------:R-:W-:-:S03]  /*11d0*/  IMAD.MOV.U32 R5, RZ, RZ, R3 ;  /* 0x000000ffff057224 */ /* 0x000fc600078e0003 */
[----:B---3--:R3:W0:Y:S01]  /*11e0*/  SHFL.DOWN PT, R13, R12, 0x8, 0x1f ;  /* 0x09001f000c0d7f89 */ /* 0x00862200000e0000 */
[----:B------:R-:W-:Y:S05]  /*11f0*/  @P0 BRA `(.L_x_29) ;  /* 0x0000000000500947 */ /* 0x000fea0003800000 */
[----:B-12---:R-:W-:Y:S01]  /*1200*/  DSETP.GEU.AND P0, PT, |R2|, |R6|, PT ;  /* 0x400000060200722a */ /* 0x006fe20003f0e200 */
[----:B0-----:R-:W-:Y:S02]  /*1210*/  IMAD.MOV.U32 R8, RZ, RZ, R14 ;  /* 0x000000ffff087224 */ /* 0x001fe400078e000e */
        /* <DEDUP_REMOVED lines=18> */
.L_x_29:
[----:B------:R-:W-:Y:S05]  /*1340*/  BSYNC.RECONVERGENT B1 ;  /* 0x0000000000017941 */ /* 0x000fea0003800200 */
.L_x_28:
[----:B------:R-:W-:Y:S01]  /*1350*/  ISETP.GT.AND P0, PT, R9, 0xf, PT ;  /* 0x0000000f0900780c */ /* 0x000fe20003f04270 */
[----:B-1----:R1:W1:Y:S01]  /*1360*/  SHFL.DOWN PT, R6, R4, 0x10, 0x1f ;  /* 0x0a001f0004067f89 */ /* 0x00226200000e0000 */
[----:B------:R-:W-:Y:S01]  /*1370*/  BSSY.RECONVERGENT B1, `(.L_x_30) ;  /* 0x000001d000017945 */ /* 0x000fe20003800200 */
[----:B0-----:R-:W-:Y:S02]  /*1380*/  IMAD.MOV.U32 R14, RZ, RZ, R8 ;  /* 0x000000ffff0e7224 */ /* 0x001fe400078e0008 */
[----:B--2---:R0:W2:Y:S01]  /*1390*/  SHFL.DOWN PT, R7, R5, 0x10, 0x1f ;  /* 0x0a001f0005077f89 */ /* 0x0040a200000e0000 */
[----:B----4-:R-:W-:Y:S02]  /*13a0*/  IMAD.MOV.U32 R15, RZ, RZ, R10 ;  /* 0x000000ffff0f7224 */ /* 0x010fe400078e000a */
[----:B------:R-:W-:Y:S01]  /*13b0*/  IMAD.MOV.U32 R2, RZ, RZ, R4 ;  /* 0x000000ffff027224 */ /* 0x000fe200078e0004 */
[----:B------:R0:W4:Y:S01]  /*13c0*/  SHFL.DOWN PT, R11, R8, 0x10, 0x1f ;  /* 0x0a001f00080b7f89 */ /* 0x00012200000e0000 */
[----:B------:R-:W-:-:S03]  /*13d0*/  IMAD.MOV.U32 R3, RZ, RZ, R5 ;  /* 0x000000ffff037224 */ /* 0x000fc600078e0005 */
[----:B------:R0:W0:Y:S01]  /*13e0*/  SHFL.DOWN PT, R13, R10, 0x10, 0x1f ;  /* 0x0a001f000a0d7f89 */ /* 0x00002200000e0000 */
[----:B------:R-:W-:Y:S05]  /*13f0*/  @P0 BRA `(.L_x_31) ;  /* 0x0000000000500947 */ /* 0x000fea0003800000 */
[----:B-12---:R-:W-:Y:S01]  /*1400*/  DSETP.GEU.AND P0, PT, |R4|, |R6|, PT ;  /* 0x400000060400722a */ /* 0x006fe20003f0e200 */
[----:B----4-:R-:W-:Y:S02]  /*1410*/  IMAD.MOV.U32 R14, RZ, RZ, R11 ;  /* 0x000000ffff0e7224 */ /* 0x010fe400078e000b */
[----:B0-----:R-:W-:Y:S02]  /*1420*/  IMAD.MOV.U32 R15, RZ, RZ, R13 ;  /* 0x000000ffff0f7224 */ /* 0x001fe400078e000d */
        /* <DEDUP_REMOVED lines=17> */
.L_x_31:
[----:B------:R-:W-:Y:S05]  /*1540*/  BSYNC.RECONVERGENT B1 ;  /* 0x0000000000017941 */ /* 0x000fea0003800200 */
.L_x_30:
[----:B------:R-:W-:Y:S01]  /*1550*/  ISETP.NE.AND P0, PT, R9, RZ, PT ;  /* 0x000000ff0900720c */ /* 0x000fe20003f05270 */
[----:B------:R-:W-:-:S12]  /*1560*/  BSSY.RECONVERGENT B1, `(.L_x_32) ;  /* 0x000000a000017945 */ /* 0x000fd80003800200 */
[----:B------:R-:W-:Y:S05]  /*1570*/  @P0 BRA `(.L_x_33) ;  /* 0x0000000000200947 */ /* 0x000fea0003800000 */
[----:B-1----:R-:W1:Y:S01]  /*1580*/  S2R R6, SR_CgaCtaId ;  /* 0x0000000000067919 */ /* 0x002e620000008800 */
[----:B0-----:R-:W-:Y:S02]  /*1590*/  MOV R5, 0x400 ;  /* 0x0000040000057802 */ /* 0x001fe40000000f00 */
[----:B------:R-:W-:-:S04]  /*15a0*/  SHF.R.U32.HI R4, RZ, 0x1, R0 ;  /* 0x00000001ff047819 */ /* 0x000fc80000011600 */
[----:B------:R-:W-:Y:S02]  /*15b0*/  LOP3.LUT R4, R4, 0x1f0, RZ, 0xc0, !PT ;  /* 0x000001f004047812 */ /* 0x000fe400078ec0ff */
[----:B-1----:R-:W-:-:S05]  /*15c0*/  LEA R5, R6, R5, 0x18 ;  /* 0x0000000506057211 */ /* 0x002fca00078ec0ff */
[----:B------:R-:W-:-:S05]  /*15d0*/  IMAD.IADD R5, R4, 0x1, R5 ;  /* 0x0000000104057824 */ /* 0x000fca00078e0205 */
[----:B------:R0:W-:Y:S04]  /*15e0*/  STS.64 [R5+0x10], R14 ;  /* 0x0000100e05007388 */ /* 0x0001e80000000a00 */
[----:B------:R0:W-:Y:S02]  /*15f0*/  STS.64 [R5+0x8], R2 ;  /* 0x0000080205007388 */ /* 0x0001e40000000a00 */
.L_x_33:
[----:B------:R-:W-:Y:S05]  /*1600*/  BSYNC.RECONVERGENT B1 ;  /* 0x0000000000017941 */ /* 0x000fea0003800200 */
.L_x_32:
[----:B------:R-:W-:Y:S01]  /*1610*/  BAR.SYNC.DEFER_BLOCKING 0x0 ;  /* 0x0000000000007b1d */ /* 0x000fe20000010000 */
[----:B------:R-:W-:-:S13]  /*1620*/  ISETP.NE.AND P1, PT, R0, RZ, PT ;  /* 0x000000ff0000720c */ /* 0x000fda0003f25270 */
[----:B------:R-:W-:Y:S05]  /*1630*/  @P1 BRA `(.L_x_34) ;  /* 0x0000005400881947 */ /* 0x000fea0003800000 */
[----:B0-----:R-:W0:Y:S01]  /*1640*/  S2R R5, SR_CgaCtaId ;  /* 0x0000000000057919 */ /* 0x001e220000008800 */
[----:B------:R-:W-:Y:S01]  /*1650*/  MOV R0, 0x400 ;  /* 0x0000040000007802 */ /* 0x000fe20000000f00 */
[----:B------:R-:W-:Y:S03]  /*1660*/  BSSY.RECONVERGENT B1, `(.L_x_35) ;  /* 0x000001a000017945 */ /* 0x000fe60003800200 */
[----:B0-----:R-:W-:-:S05]  /*1670*/  LEA R0, R5, R0, 0x18 ;  /* 0x0000000005007211 */ /* 0x001fca00078ec0ff */
[----:B------:R-:W0:Y:S04]  /*1680*/  LDS.64 R16, [R0+0x18] ;  /* 0x0000180000107984 */ /* 0x000e280000000a00 */
[----:B-12---:R-:W1:Y:S04]  /*1690*/  LDS.128 R4, [R0+0x20] ;  /* 0x0000200000047984 */ /* 0x006e680000000c00 */
[----:B---3--:R2:W3:Y:S04]  /*16a0*/  LDS.64 R12, [R0+0x80] ;  /* 0x00008000000c7984 */ /* 0x0084e80000000a00 */
[----:B----4-:R2:W4:Y:S01]  /*16b0*/  LDS.128 R8, [R0+0x30] ;  /* 0x0000300000087984 */ /* 0x0105220000000c00 */
[----:B0-----:R-:W-:Y:S01]  /*16c0*/  DSETP.GEU.AND P0, PT, |R2|, |R16|, PT ;  /* 0x400000100200722a */ /* 0x001fe20003f0e200 */
[----:B------:R-:W-:-:S02]  /*16d0*/  IMAD.MOV.U32 R24, RZ, RZ, R16 ;  /* 0x000000ffff187224 */ /* 0x000fc400078e0010 */
[----:B------:R-:W-:Y:S02]  /*16e0*/  IMAD.MOV.U32 R25, RZ, RZ, R17 ;  /* 0x000000ffff197224 */ /* 0x000fe400078e0011 */
[----:B-1----:R-:W-:Y:S02]  /*16f0*/  IMAD.MOV.U32 R26, RZ, RZ, R4 ;  /* 0x000000ffff1a7224 */ /* 0x002fe400078e0004 */
[----:B------:R-:W-:-:S07]  /*1700*/  IMAD.MOV.U32 R27, RZ, RZ, R5 ;  /* 0x000000ffff1b7224 */ /* 0x000fce00078e0005 */
[----:B--234-:R-:W-:Y:S05]  /*1710*/  @!P0 BRA `(.L_x_36) ;  /* 0x0000000000388947 */ /* 0x01cfea0003800000 */
        /* <DEDUP_REMOVED lines=14> */
.L_x_36:
[----:B------:R-:W-:Y:S05]  /*1800*/  BSYNC.RECONVERGENT B1 ;  /* 0x0000000000017941 */ /* 0x000fea0003800200 */
.L_x_35:
[----:B------:R0:W1:Y:S01]  /*1810*/  LDS.128 R16, [R0+0x40] ;  /* 0x0000400000107984 */ /* 0x0000620000000c00 */
[----:B------:R-:W-:Y:S01]  /*1820*/  DSETP.GEU.AND P0, PT, |R24|, |R6|, PT ;  /* 0x400000061800722a */ /* 0x000fe20003f0e200 */
[----:B------:R-:W-:Y:S01]  /*1830*/  BSSY.RECONVERGENT B1, `(.L_x_37) ;  /* 0x0000015000017945 */ /* 0x000fe20003800200 */
[----:B------:R-:W-:Y:S01]  /*1840*/  IMAD.MOV.U32 R4, RZ, RZ, R6 ;  /* 0x000000ffff047224 */ /* 0x000fe200078e0006 */
[----:B------:R0:W2:Y:S01]  /*1850*/  LDS.128 R20, [R0+0x50] ;  /* 0x0000500000147984 */ /* 0x0000a20000000c00 */
        /* <DEDUP_REMOVED lines=18> */
.L_x_38:
[----:B------:R-:W-:Y:S05]  /*1980*/  BSYNC.RECONVERGENT B1 ;  /* 0x0000000000017941 */ /* 0x000fea0003800200 */
.L_x_37:
[----:B------:R-:W-:Y:S01]  /*1990*/  DSETP.GEU.AND P0, PT, |R4|, |R10|, PT ;  /* 0x4000000a0400722a */ /* 0x000fe20003f0e200 */
[----:B------:R-:W-:Y:S01]  /*19a0*/  BSSY.RECONVERGENT B1, `(.L_x_39) ;  /* 0x0000014000017945 */ /* 0x000fe20003800200 */
[----:B------:R-:W-:Y:S02]  /*19b0*/  IMAD.MOV.U32 R2, RZ, RZ, R10 ;  /* 0x000000ffff027224 */ /* 0x000fe400078e000a */
[----:B------:R-:W-:Y:S02]  /*19c0*/  IMAD.MOV.U32 R3, RZ, RZ, R11 ;  /* 0x000000ffff037224 */ /* 0x000fe400078e000b */
[----:B-1----:R-:W-:Y:S02]  /*19d0*/  IMAD.MOV.U32 R27, RZ, RZ, R16 ;  /* 0x000000ffff1b7224 */ /* 0x002fe400078e0010 */
        /* <DEDUP_REMOVED lines=16> */
.L_x_40:
[----:B------:R-:W-:Y:S05]  /*1ae0*/  BSYNC.RECONVERGENT B1 ;  /* 0x0000000000017941 */ /* 0x000fea0003800200 */
.L_x_39:
[----:B------:R0:W1:Y:S01]  /*1af0*/  LDS.128 R8, [R0+0x60] ;  /* 0x0000600000087984 */ /* 0x0000620000000c00 */
[----:B------:R-:W-:Y:S01]  /*1b00*/  DSETP.GEU.AND P0, PT, |R2|, |R18|, PT ;  /* 0x400000120200722a */ /* 0x000fe20003f0e200 */
[----:B------:R-:W-:Y:S01]  /*1b10*/  BSSY.RECONVERGENT B1, `(.L_x_41) ;  /* 0x0000015000017945 */ /* 0x000fe20003800200 */
[----:B------:R-:W-:Y:S01]  /*1b20*/  IMAD.MOV.U32 R14, RZ, RZ, R18 ;  /* 0x000000ffff0e7224 */ /* 0x000fe200078e0012 */
[----:B------:R0:W3:Y:S01]  /*1b30*/  LDS.128 R4, [R0+0x70] ;  /* 0x0000700000047984 */ /* 0x0000e20000000c00 */
[----:B------:R-:W-:Y:S02]  /*1b40*/  IMAD.MOV.U32 R15, RZ, RZ, R19 ;  /* 0x000000ffff0f7224 */ /* 0x000fe400078e0013 */
[----:B--2---:R-:W-:Y:S02]  /*1b50*/  IMAD.MOV.U32 R17, RZ, RZ, R20 ;  /* 0x000000ffff117224 */ /* 0x004fe400078e0014 */
        /* <DEDUP_REMOVED lines=16> */
.L_x_42:
[----:B------:R-:W-:Y:S05]  /*1c60*/  BSYNC.RECONVERGENT B1 ;  /* 0x0000000000017941 */ /* 0x000fea0003800200 */
.L_x_41:
        /* <DEDUP_REMOVED lines=21> */
.L_x_44:
[----:B------:R-:W-:Y:S05]  /*1dc0*/  BSYNC.RECONVERGENT B1 ;  /* 0x0000000000017941 */ /* 0x000fea0003800200 */
.L_x_43:
[----:B------:R-:W-:Y:S01]  /*1dd0*/  DSETP.GEU.AND P0, PT, |R2|, |R10|, PT ;  /* 0x4000000a0200722a */ /* 0x000fe20003f0e200 */
[----:B------:R-:W-:Y:S01]  /*1de0*/  BSSY.RECONVERGENT B1, `(.L_x_45) ;  /* 0x0000014000017945 */ /* 0x000fe20003800200 */
[----:B------:R-:W-:Y:S02]  /*1df0*/  IMAD.MOV.U32 R8, RZ, RZ, R10 ;  /* 0x000000ffff087224 */ /* 0x000fe400078e000a */
[----:B------:R-:W-:Y:S02]  /*1e00*/  IMAD.MOV.U32 R9, RZ, RZ, R11 ;  /* 0x000000ffff097224 */ /* 0x000fe400078e000b */
[----:B---3--:R-:W-:Y:S02]  /*1e10*/  IMAD.MOV.U32 R17, RZ, RZ, R4 ;  /* 0x000000ffff117224 */ /* 0x008fe400078e0004 */
        /* <DEDUP_REMOVED lines=16> */
.L_x_46:
[----:B------:R-:W-:Y:S05]  /*1f20*/  BSYNC.RECONVERGENT B1 ;  /* 0x0000000000017941 */ /* 0x000fea0003800200 */
.L_x_45:
        /* <DEDUP_REMOVED lines=19> */
[----:B------:R-:W-:Y:S01]  /*2060*/  SEL R15, R0, R13, P2 ;  /* 0x0000000d000f7207 */ /* 0x000fe20001000000 */
[----:B------:R-:W-:Y:S06]  /*2070*/  BRA `(.L_x_34) ;  /* 0x0000004800f87947 */ /* 0x000fec0003800000 */
.L_x_21:
[----:B------:R-:W2:Y:S01]  /*2080*/  S2R R4, SR_LANEID ;  /* 0x0000000000047919 */ /* 0x000ea20000000000 */
[----:B-1----:R-:W-:Y:S01]  /*2090*/  LOP3.LUT R2, R0, 0x3e0, RZ, 0xc0, !PT ;  /* 0x000003e000027812 */ /* 0x002fe200078ec0ff */
[----:B------:R-:W-:Y:S01]  /*20a0*/  BSSY.RECONVERGENT B1, `(.L_x_47) ;  /* 0x0000024000017945 */ /* 0x000fe20003800200 */
[----:B-----5:R-:W-:Y:S02]  /*20b0*/  IMAD.MOV.U32 R16, RZ, RZ, R12 ;  /* 0x000000ffff107224 */ /* 0x020fe400078e000c */
[----:B------:R-:W-:Y:S02]  /*20c0*/  IMAD.MOV.U32 R18, RZ, RZ, R13 ;  /* 0x000000ffff127224 */ /* 0x000fe400078e000d */
[----:B------:R-:W-:Y:S01]  /*20d0*/  VIADD R3, R2, 0x20 ;  /* 0x0000002002037836 */ /* 0x000fe20000000000 */
[----:B------:R-:W-:-:S04]  /*20e0*/  LOP3.LUT R2, RZ, R2, RZ, 0x33, !PT ;  /* 0x00000002ff027212 */ /* 0x000fc800078e33ff */
[----:B------:R-:W-:Y:S01]  /*20f0*/  ISETP.GT.AND P0, PT, R3, UR6, PT ;  /* 0x0000000603007c0c */ /* 0x000fe2000bf04270 */
[----:B------:R-:W-:Y:S02]  /*2100*/  VIADD R2, R2, UR6 ;  /* 0x0000000602027c36 */ /* 0x000fe40008000000 */
[----:B------:R-:W-:-:S03]  /*2110*/  IMAD.MOV.U32 R3, RZ, RZ, R15 ;  /* 0x000000ffff037224 */ /* 0x000fc600078e000f */
[----:B------:R-:W-:Y:S01]  /*2120*/  SEL R5, R2, 0x1f, P0 ;  /* 0x0000001f02057807 */ /* 0x000fe20000000000 */
[----:B------:R-:W-:-:S04]  /*2130*/  IMAD.MOV.U32 R2, RZ, RZ, R14 ;  /* 0x000000ffff027224 */ /* 0x000fc800078e000e */
[----:B------:R1:W3:Y:S04]  /*2140*/  SHFL.DOWN PT, R6, R14, 0x1, R5 ;  /* 0x082000000e067989 */ /* 0x0002e800000e0005 */
[----:B------:R1:W4:Y:S04]  /*2150*/  SHFL.DOWN PT, R7, R15, 0x1, R5 ;  /* 0x082000000f077989 */ /* 0x00032800000e0005 */
[----:B0-----:R1:W0:Y:S01]  /*2160*/  SHFL.DOWN PT, R9, R12, 0x1, R5 ;  /* 0x082000000c097989 */ /* 0x00122200000e0005 */
[----:B--2---:R-:W-:-:S03]  /*2170*/  ISETP.GE.AND P0, PT, R4, R5, PT ;  /* 0x000000050400720c */ /* 0x004fc60003f06270 */
[----:B------:R1:W2:Y:S10]  /*2180*/  SHFL.DOWN PT, R11, R13, 0x1, R5 ;  /* 0x082000000d0b7989 */ /* 0x0002b400000e0005 */
[----:B-1----:R-:W-:Y:S05]  /*2190*/  @P0 BRA `(.L_x_48) ;  /* 0x0000000000500947 */ /* 0x002fea0003800000 */
[----:B---34-:R-:W-:Y:S01]  /*21a0*/  DSETP.GEU.AND P0, PT, |R14|, |R6|, PT ;  /* 0x400000060e00722a */ /* 0x018fe20003f0e200 */
[----:B0-----:R-:W-:Y:S02]  /*21b0*/  IMAD.MOV.U32 R16, RZ, RZ, R9 ;  /* 0x000000ffff107224 */ /* 0x001fe400078e0009 */
[----:B--2---:R-:W-:Y:S02]  /*21c0*/  IMAD.MOV.U32 R18, RZ, RZ, R11 ;  /* 0x000000ffff127224 */ /* 0x004fe400078e000b */
        /* <DEDUP_REMOVED lines=17> */
.L_x_48:
[----:B------:R-:W-:Y:S05]  /*22e0*/  BSYNC.RECONVERGENT B1 ;  /* 0x0000000000017941 */ /* 0x000fea0003800200 */
.L_x_47:
[----:B---3--:R-:W-:Y:S01]  /*22f0*/  VIADD R6, R4, 0x2 ;  /* 0x0000000204067836 */ /* 0x008fe20000000000 */
[----:B------:R1:W3:Y:S01]  /*2300*/  SHFL.DOWN PT, R8, R2, 0x2, R5 ;  /* 0x0840000002087989 */ /* 0x0002e200000e0005 */
[----:B------:R-:W-:Y:S01]  /*2310*/  BSSY.RECONVERGENT B1, `(.L_x_49) ;  /* 0x000001e000017945 */ /* 0x000fe20003800200 */
[----:B------:R-:W-:Y:S02]  /*2320*/  IMAD.MOV.U32 R10, RZ, RZ, R16 ;  /* 0x000000ffff0a7224 */ /* 0x000fe400078e0010 */
[----:B------:R-:W-:Y:S01]  /*2330*/  ISETP.GT.AND P0, PT, R6, R5, PT ;  /* 0x000000050600720c */ /* 0x000fe20003f04270 */
[----:B0-----:R1:W0:Y:S01]  /*2340*/  SHFL.DOWN PT, R9, R3, 0x2, R5 ;  /* 0x0840000003097989 */ /* 0x00122200000e0005 */
[----:B------:R-:W-:Y:S02]  /*2350*/  IMAD.MOV.U32 R12, RZ, RZ, R18 ;  /* 0x000000ffff0c7224 */ /* 0x000fe400078e0012 */
[----:B------:R-:W-:Y:S01]  /*2360*/  IMAD.MOV.U32 R6, RZ, RZ, R2 ;  /* 0x000000ffff067224 */ /* 0x000fe200078e0002 */
[----:B--2---:R1:W2:Y:S01]  /*2370*/  SHFL.DOWN PT, R11, R16, 0x2, R5 ;  /* 0x08400000100b7989 */ /* 0x0042a200000e0005 */
[----:B----4-:R-:W-:-:S03]  /*2380*/  IMAD.MOV.U32 R7, RZ, RZ, R3 ;  /* 0x000000ffff077224 */ /* 0x010fc600078e0003 */
[----:B------:R1:W4:Y:S04]  /*2390*/  SHFL.DOWN PT, R13, R18, 0x2, R5 ;  /* 0x08400000120d7989 */ /* 0x00032800000e0005 */
[----:B------:R-:W-:Y:S05]  /*23a0*/  @P0 BRA `(.L_x_50) ;  /* 0x0000000000500947 */ /* 0x000fea0003800000 */
[----:B0--3--:R-:W-:Y:S01]  /*23b0*/  DSETP.GEU.AND P0, PT, |R2|, |R8|, PT ;  /* 0x400000080200722a */ /* 0x009fe20003f0e200 */
[----:B--2---:R-:W-:Y:S02]  /*23c0*/  IMAD.MOV.U32 R10, RZ, RZ, R11 ;  /* 0x000000ffff0a7224 */ /* 0x004fe400078e000b */
        /* <DEDUP_REMOVED lines=18> */
.L_x_50:
[----:B------:R-:W-:Y:S05]  /*24f0*/  BSYNC.RECONVERGENT B1 ;  /* 0x0000000000017941 */ /* 0x000fea0003800200 */
.L_x_49:
[----:B-1----:R-:W-:Y:S01]  /*2500*/  VIADD R2, R4, 0x4 ;  /* 0x0000000404027836 */ /* 0x002fe20000000000 */
[----:B---3--:R1:W3:Y:S01]  /*2510*/  SHFL.DOWN PT, R8, R6, 0x4, R5 ;  /* 0x0880000006087989 */ /* 0x0082e200000e0005 */
[----:B------:R-:W-:Y:S01]  /*2520*/  BSSY.RECONVERGENT B1, `(.L_x_51) ;  /* 0x000001e000017945 */ /* 0x000fe20003800200 */
[----:B------:R-:W-:Y:S02]  /*2530*/  IMAD.MOV.U32 R14, RZ, RZ, R10 ;  /* 0x000000ffff0e7224 */ /* 0x000fe400078e000a */
[----:B------:R-:W-:Y:S01]  /*2540*/  ISETP.GT.AND P0, PT, R2, R5, PT ;  /* 0x000000050200720c */ /* 0x000fe20003f04270 */
[----:B0-----:R1:W0:Y:S01]  /*2550*/  SHFL.DOWN PT, R9, R7, 0x4, R5 ;  /* 0x0880000007097989 */ /* 0x00122200000e0005 */
[----:B------:R-:W-:Y:S02]  /*2560*/  IMAD.MOV.U32 R16, RZ, RZ, R12 ;  /* 0x000000ffff107224 */ /* 0x000fe400078e000c */
[----:B------:R-:W-:Y:S01]  /*2570*/  IMAD.MOV.U32 R2, RZ, RZ, R6 ;  /* 0x000000ffff027224 */ /* 0x000fe200078e0006 */
[----:B--2---:R1:W2:Y:S01]  /*2580*/  SHFL.DOWN PT, R11, R10, 0x4, R5 ;  /* 0x088000000a0b7989 */ /* 0x0042a200000e0005 */
[----:B------:R-:W-:-:S03]  /*2590*/  IMAD.MOV.U32 R3, RZ, RZ, R7 ;  /* 0x000000ffff037224 */ /* 0x000fc600078e0007 */
[----:B----4-:R1:W4:Y:S04]  /*25a0*/  SHFL.DOWN PT, R13, R12, 0x4, R5 ;  /* 0x088000000c0d7989 */ /* 0x01032800000e0005 */
        /* <DEDUP_REMOVED lines=21> */
.L_x_52:
[----:B------:R-:W-:Y:S05]  /*2700*/  BSYNC.RECONVERGENT B1 ;  /* 0x0000000000017941 */ /* 0x000fea0003800200 */
.L_x_51:
        /* <DEDUP_REMOVED lines=32> */
.L_x_54:
[----:B------:R-:W-:Y:S05]  /*2910*/  BSYNC.RECONVERGENT B1 ;  /* 0x0000000000017941 */ /* 0x000fea0003800200 */
.L_x_53:
        /* <DEDUP_REMOVED lines=32> */
.L_x_56:
[----:B------:R-:W-:Y:S05]  /*2b20*/  BSYNC.RECONVERGENT B1 ;  /* 0x0000000000017941 */ /* 0x000fea0003800200 */
.L_x_55:
[----:B------:R-:W-:Y:S01]  /*2b30*/  ISETP.NE.AND P0, PT, R4, RZ, PT ;  /* 0x000000ff0400720c */ /* 0x000fe20003f05270 */
[----:B------:R-:W-:-:S12]  /*2b40*/  BSSY.RECONVERGENT B1, `(.L_x_57) ;  /* 0x000000a000017945 */ /* 0x000fd80003800200 */
[----:B------:R-:W-:Y:S05]  /*2b50*/  @P0 BRA `(.L_x_58) ;  /* 0x0000000000200947 */ /* 0x000fea0003800000 */
[----:B-1----:R-:W1:Y:S01]  /*2b60*/  S2R R6, SR_CgaCtaId ;  /* 0x0000000000067919 */ /* 0x002e620000008800 */
[----:B------:R-:W-:Y:S02]  /*2b70*/  MOV R5, 0x400 ;  /* 0x0000040000057802 */ /* 0x000fe40000000f00 */
[----:B------:R-:W-:-:S04]  /*2b80*/  SHF.R.U32.HI R4, RZ, 0x1, R0 ;  /* 0x00000001ff047819 */ /* 0x000fc80000011600 */
[----:B------:R-:W-:Y:S02]  /*2b90*/  LOP3.LUT R4, R4, 0x1f0, RZ, 0xc0, !PT ;  /* 0x000001f004047812 */ /* 0x000fe400078ec0ff */
[----:B-1----:R-:W-:-:S05]  /*2ba0*/  LEA R5, R6, R5, 0x18 ;  /* 0x0000000506057211 */ /* 0x002fca00078ec0ff */
[----:B------:R-:W-:-:S05]  /*2bb0*/  IMAD.IADD R5, R4, 0x1, R5 ;  /* 0x0000000104057824 */ /* 0x000fca00078e0205 */
[----:B------:R1:W-:Y:S04]  /*2bc0*/  STS.64 [R5+0x10], R14 ;  /* 0x0000100e05007388 */ /* 0x0003e80000000a00 */
[----:B------:R1:W-:Y:S02]  /*2bd0*/  STS.64 [R5+0x8], R2 ;  /* 0x0000080205007388 */ /* 0x0003e40000000a00 */
.L_x_58:
[----:B------:R-:W-:Y:S05]  /*2be0*/  BSYNC.RECONVERGENT B1 ;  /* 0x0000000000017941 */ /* 0x000fea0003800200 */
.L_x_57:
[----:B------:R-:W-:Y:S01]  /*2bf0*/  BAR.SYNC.DEFER_BLOCKING 0x0 ;  /* 0x0000000000007b1d */ /* 0x000fe20000010000 */
[----:B------:R-:W-:-:S13]  /*2c00*/  ISETP.NE.AND P1, PT, R0, RZ, PT ;  /* 0x000000ff0000720c */ /* 0x000fda0003f25270 */
[----:B------:R-:W-:Y:S05]  /*2c10*/  @P1 BRA `(.L_x_34) ;  /* 0x0000004000101947 */ /* 0x000fea0003800000 */
[----:B------:R-:W-:Y:S01]  /*2c20*/  UISETP.GE.AND UP0, UPT, UR6, 0x21, UPT ;  /* 0x000000210600788c */ /* 0x000fe2000bf06270 */
[----:B--2---:R-:W-:Y:S02]  /*2c30*/  IMAD.MOV.U32 R11, RZ, RZ, R14 ;  /* 0x000000ffff0b7224 */ /* 0x004fe400078e000e */
[----:B---3--:R-:W-:Y:S02]  /*2c40*/  IMAD.MOV.U32 R8, RZ, RZ, R15 ;  /* 0x000000ffff087224 */ /* 0x008fe400078e000f */
[----:B------:R-:W-:Y:S02]  /*2c50*/  IMAD.MOV.U32 R4, RZ, RZ, R2 ;  /* 0x000000ffff047224 */ /* 0x000fe400078e0002 */
[----:B-1----:R-:W-:Y:S02]  /*2c60*/  IMAD.MOV.U32 R5, RZ, RZ, R3 ;  /* 0x000000ffff057224 */ /* 0x002fe400078e0003 */
[----:B------:R-:W-:Y:S05]  /*2c70*/  BRA.U !UP0, `(.L_x_59) ;  /* 0x00000001086c7547 */ /* 0x000fea000b800000 */
[----:B------:R-:W1:Y:S01]  /*2c80*/  S2UR UR5, SR_CgaCtaId ;  /* 0x00000000000579c3 */ /* 0x000e620000008800 */
[----:B------:R-:W-:Y:S01]  /*2c90*/  UMOV UR4, 0x400 ;  /* 0x0000040000047882 */ /* 0x000fe20000000000 */
[----:B------:R-:W-:Y:S01]  /*2ca0*/  BSSY.RECONVERGENT B1, `(.L_x_59) ;  /* 0x0000018000017945 */ /* 0x000fe20003800200 */
[----:B-1----:R-:W-:-:S09]  /*2cb0*/  ULEA UR4, UR5, UR4, 0x18 ;  /* 0x0000000405047291 */ /* 0x002fd2000f8ec0ff */
[----:B------:R-:W1:Y:S04]  /*2cc0*/  LDS.64 R6, [UR4+0x18] ;  /* 0x00001804ff067984 */ /* 0x000e680008000a00 */
[----:B----4-:R-:W2:Y:S01]  /*2cd0*/  LDS.64 R12, [UR4+0x20] ;  /* 0x00002004ff0c7984 */ /* 0x010ea20008000a00 */
[----:B-1----:R-:W-:Y:S01]  /*2ce0*/  DSETP.GEU.AND P0, PT, |R2|, |R6|, PT ;  /* 0x400000060200722a */ /* 0x002fe20003f0e200 */
[----:B------:R-:W-:Y:S02]  /*2cf0*/  IMAD.MOV.U32 R4, RZ, RZ, R6 ;  /* 0x000000ffff047224 */ /* 0x000fe400078e0006 */
[----:B------:R-:W-:Y:S02]  /*2d00*/  IMAD.MOV.U32 R5, RZ, RZ, R7 ;  /* 0x000000ffff057224 */ /* 0x000fe400078e0007 */
[----:B--2---:R-:W-:-:S02]  /*2d10*/  IMAD.MOV.U32 R11, RZ, RZ, R12 ;  /* 0x000000ffff0b7224 */ /* 0x004fc400078e000c */
        /* <DEDUP_REMOVED lines=16> */
.L_x_60:
[----:B------:R-:W-:Y:S05]  /*2e20*/  BSYNC.RECONVERGENT B1 ;  /* 0x0000000000017941 */ /* 0x000fea0003800200 */
.L_x_59:
[----:B------:R-:W-:Y:S01]  /*2e30*/  UISETP.GE.AND UP0, UPT, UR6, 0x41, UPT ;  /* 0x000000410600788c */ /* 0x000fe2000bf06270 */
[----:B0-----:R-:W-:Y:S02]  /*2e40*/  IMAD.MOV.U32 R9, RZ, RZ, R11 ;  /* 0x000000ffff097224 */ /* 0x001fe400078e000b */
[----:B------:R-:W-:Y:S02]  /*2e50*/  IMAD.MOV.U32 R0, RZ, RZ, R8 ;  /* 0x000000ffff007224 */ /* 0x000fe400078e0008 */
[----:B------:R-:W-:Y:S02]  /*2e60*/  IMAD.MOV.U32 R2, RZ, RZ, R4 ;  /* 0x000000ffff027224 */ /* 0x000fe400078e0004 */
[----:B------:R-:W-:Y:S02]  /*2e70*/  IMAD.MOV.U32 R3, RZ, RZ, R5 ;  /* 0x000000ffff037224 */ /* 0x000fe400078e0005 */
[----:B------:R-:W-:Y:S05]  /*2e80*/  BRA.U !UP0, `(.L_x_61) ;  /* 0x00000001086c7547 */ /* 0x000fea000b800000 */
[----:B------:R-:W0:Y:S01]  /*2e90*/  S2UR UR5, SR_CgaCtaId ;  /* 0x00000000000579c3 */ /* 0x000e220000008800 */
[----:B------:R-:W-:Y:S01]  /*2ea0*/  UMOV UR4, 0x400 ;  /* 0x0000040000047882 */ /* 0x000fe20000000000 */
[----:B------:R-:W-:Y:S01]  /*2eb0*/  BSSY.RECONVERGENT B1, `(.L_x_61) ;  /* 0x0000018000017945 */ /* 0x000fe20003800200 */
[----:B0-----:R-:W-:-:S09]  /*2ec0*/  ULEA UR4, UR5, UR4, 0x18 ;  /* 0x0000000405047291 */ /* 0x001fd2000f8ec0ff */
[----:B------:R-:W0:Y:S04]  /*2ed0*/  LDS.64 R6, [UR4+0x28] ;  /* 0x00002804ff067984 */ /* 0x000e280008000a00 */
[----:B----4-:R-:W1:Y:S01]  /*2ee0*/  LDS.64 R12, [UR4+0x30] ;  /* 0x00003004ff0c7984 */ /* 0x010e620008000a00 */
[----:B0-----:R-:W-:Y:S01]  /*2ef0*/  DSETP.GEU.AND P0, PT, |R4|, |R6|, PT ;  /* 0x400000060400722a */ /* 0x001fe20003f0e200 */
[----:B------:R-:W-:Y:S02]  /*2f00*/  IMAD.MOV.U32 R2, RZ, RZ, R6 ;  /* 0x000000ffff027224 */ /* 0x000fe400078e0006 */
[----:B------:R-:W-:Y:S02]  /*2f10*/  IMAD.MOV.U32 R3, RZ, RZ, R7 ;  /* 0x000000ffff037224 */ /* 0x000fe400078e0007 */
[----:B-1----:R-:W-:-:S02]  /*2f20*/  IMAD.MOV.U32 R9, RZ, RZ, R12 ;  /* 0x000000ffff097224 */ /* 0x002fc400078e000c */
        /* <DEDUP_REMOVED lines=16> */
.L_x_62:
[----:B------:R-:W-:Y:S05]  /*3030*/  BSYNC.RECONVERGENT B1 ;  /* 0x0000000000017941 */ /* 0x000fea0003800200 */
.L_x_61:
[----:B------:R-:W-:Y:S01]  /*3040*/  UISETP.GE.AND UP0, UPT, UR6, 0x61, UPT ;  /* 0x000000610600788c */ /* 0x000fe2000bf06270 */
[----:B------:R-:W-:Y:S02]  /*3050*/  IMAD.MOV.U32 R11, RZ, RZ, R9 ;  /* 0x000000ffff0b7224 */ /* 0x000fe400078e0009 */
        /* <DEDUP_REMOVED lines=30> */
.L_x_64:
[----:B------:R-:W-:Y:S05]  /*3240*/  BSYNC.RECONVERGENT B1 ;  /* 0x0000000000017941 */ /* 0x000fea0003800200 */
.L_x_63:
        /* <DEDUP_REMOVED lines=32> */
.L_x_66:
[----:B------:R-:W-:Y:S05]  /*3450*/  BSYNC.RECONVERGENT B1 ;  /* 0x0000000000017941 */ /* 0x000fea0003800200 */
.L_x_65:
        /* <DEDUP_REMOVED lines=32> */
.L_x_68:
[----:B------:R-:W-:Y:S05]  /*3660*/  BSYNC.RECONVERGENT B1 ;  /* 0x0000000000017941 */ /* 0x000fea0003800200 */
.L_x_67:
        /* <DEDUP_REMOVED lines=32> */
.L_x_70:
[----:B------:R-:W-:Y:S05]  /*3870*/  BSYNC.RECONVERGENT B1 ;  /* 0x0000000000017941 */ /* 0x000fea0003800200 */
.L_x_69:
[----:B------:R-:W-:Y:S01]  /*3880*/  UISETP.GE.AND UP0, UPT, UR6, 0xe1, UPT ;  /* 0x000000e10600788c */ /* 0x000fe2000bf06270 */
[----:B------:R-:W-:Y:S02]  /*3890*/  IMAD.MOV.U32 R14, RZ, RZ, R9 ;  /* 0x000000ffff0e7224 */ /* 0x000fe400078e0009 */
[----:B------:R-:W-:Y:S02]  /*38a0*/  IMAD.MOV.U32 R15, RZ, RZ, R0 ;  /* 0x000000ffff0f7224 */ /* 0x000fe400078e0000 */
[----:B------:R-:W-:Y:S02]  /*38b0*/  IMAD.MOV.U32 R2, RZ, RZ, R6 ;  /* 0x000000ffff027224 */ /* 0x000fe400078e0006 */
[----:B------:R-:W-:Y:S02]  /*38c0*/  IMAD.MOV.U32 R3, RZ, RZ, R7 ;  /* 0x000000ffff037224 */ /* 0x000fe400078e0007 */
[----:B------:R-:W-:Y:S05]  /*38d0*/  BRA.U !UP0, `(.L_x_34) ;  /* 0x0000003108e07547 */ /* 0x000fea000b800000 */
[----:B------:R-:W0:Y:S01]  /*38e0*/  S2UR UR5, SR_CgaCtaId ;  /* 0x00000000000579c3 */ /* 0x000e220000008800 */
[----:B------:R-:W-:Y:S02]  /*38f0*/  UMOV UR4, 0x400 ;  /* 0x0000040000047882 */ /* 0x000fe40000000000 */
[----:B0-----:R-:W-:-:S09]  /*3900*/  ULEA UR4, UR5, UR4, 0x18 ;  /* 0x0000000405047291 */ /* 0x001fd2000f8ec0ff */
[----:B------:R-:W0:Y:S04]  /*3910*/  LDS.64 R4, [UR4+0x78] ;  /* 0x00007804ff047984 */ /* 0x000e280008000a00 */
[----:B------:R-:W1:Y:S01]  /*3920*/  LDS.64 R10, [UR4+0x80] ;  /* 0x00008004ff0a7984 */ /* 0x000e620008000a00 */
        /* <DEDUP_REMOVED lines=21> */
.L_x_2:
[----:B------:R-:W1:Y:S01]  /*3a80*/  S2R R0, SR_TID.X ;  /* 0x0000000000007919 */ /* 0x000e620000002100 */
[----:B------:R-:W1:Y:S02]  /*3a90*/  LDC.64 R2, c[0x0][0x380] ;  /* 0x0000e000ff027b82 */ /* 0x000e640000000a00 */
[----:B-1----:R-:W-:-:S05]  /*3aa0*/  IMAD.WIDE.U32 R18, R0, 0x10, R2 ;  /* 0x0000001000127825 */ /* 0x002fca00078e0002 */
[----:B0-----:R-:W2:Y:S04]  /*3ab0*/  LDG.E.64.CONSTANT R20, desc[UR10][R18.64] ;  /* 0x0000000a12147981 */ /* 0x001ea8000c1e9b00 */
[----:B------:R-:W2:Y:S04]  /*3ac0*/  LDG.E.64.CONSTANT R14, desc[UR10][R18.64+0x1000] ;  /* 0x0010000a120e7981 */ /* 0x000ea8000c1e9b00 */
[----:B------:R-:W3:Y:S04]  /*3ad0*/  LDG.E.64.CONSTANT R12, desc[UR10][R18.64+0x8] ;  /* 0x0000080a120c7981 */ /* 0x000ee8000c1e9b00 */
[----:B------:R-:W3:Y:S04]  /*3ae0*/  LDG.E.64.CONSTANT R10, desc[UR10][R18.64+0x1008] ;  /* 0x0010080a120a7981 */ /* 0x000ee8000c1e9b00 */
[----:B------:R-:W4:Y:S04]  /*3af0*/  LDG.E.64.CONSTANT R8, desc[UR10][R18.64+0x2000] ;  /* 0x0020000a12087981 */ /* 0x000f28000c1e9b00 */
[----:B------:R-:W5:Y:S04]  /*3b00*/  LDG.E.64.CONSTANT R6, desc[UR10][R18.64+0x2008] ;  /* 0x0020080a12067981 */ /* 0x000f68000c1e9b00 */
[----:B------:R-:W5:Y:S04]  /*3b10*/  LDG.E.64.CONSTANT R4, desc[UR10][R18.64+0x3000] ;  /* 0x0030000a12047981 */ /* 0x000f68000c1e9b00 */
[----:B------:R-:W5:Y:S04]  /*3b20*/  LDG.E.64.CONSTANT R2, desc[UR10][R18.64+0x3008] ;  /* 0x0030080a12027981 */ /* 0x000f68000c1e9b00 */
[----:B------:R-:W5:Y:S04]  /*3b30*/  LDG.E.64.CONSTANT R16, desc[UR10][R18.64+0x4000] ;  /* 0x0040000a12107981 */ /* 0x000f68000c1e9b00 */
[----:B------:R-:W5:Y:S01]  /*3b40*/  LDG.E.64.CONSTANT R22, desc[UR10][R18.64+0x4008] ;  /* 0x0040080a12167981 */ /* 0x000f62000c1e9b00 */
[----:B------:R-:W-:Y:S01]  /*3b50*/  UISETP.GE.U32.AND UP0, UPT, UR8, 0xa00, UPT ;  /* 0x00000a000800788c */ /* 0x000fe2000bf06070 */
[----:B--2---:R-:W-:-:S14]  /*3b60*/  DSETP.GEU.AND P2, PT, |R20|, |R14|, PT ;  /* 0x4000000e1400722a */ /* 0x004fdc0003f4e200 */
[----:B---3--:R-:W-:-:S04]  /*3b70*/  @P2 ISETP.GE.U32.AND P0, PT, R12, R10, PT ;  /* 0x0000000a0c00220c */ /* 0x008fc80003f06070 */
[----:B------:R-:W-:-:S13]  /*3b80*/  @P2 ISETP.GE.AND.EX P0, PT, R13, R11, PT, P0 ;  /* 0x0000000b0d00220c */ /* 0x000fda0003f06300 */
[----:B------:R-:W-:-:S06]  /*3b90*/  @P2 DSETP.LT.OR P0, PT, |R14|, |R20|, !P0 ;  /* 0x400000140e00222a */ /* 0x000fcc0004701600 */
[----:B------:R-:W-:Y:S02]  /*3ba0*/  @P2 FSEL R20, R20, R14, P0 ;  /* 0x0000000e14142208 */ /* 0x000fe40000000000 */
[----:B------:R-:W-:Y:S02]  /*3bb0*/  @P2 FSEL R21, R21, R15, P0 ;  /* 0x0000000f15152208 */ /* 0x000fe40000000000 */
[----:B------:R-:W-:Y:S01]  /*3bc0*/  @P2 SEL R10, R12, R10, P0 ;  /* 0x0000000a0c0a2207 */ /* 0x000fe20000000000 */
[----:B------:R-:W-:Y:S01]  /*3bd0*/  @P2 IMAD.MOV.U32 R14, RZ, RZ, R20 ;  /* 0x000000ffff0e2224 */ /* 0x000fe200078e0014 */
[----:B------:R-:W-:Y:S01]  /*3be0*/  @P2 SEL R11, R13, R11, P0 ;  /* 0x0000000b0d0b2207 */ /* 0x000fe20000000000 */
[----:B------:R-:W-:-:S06]  /*3bf0*/  @P2 IMAD.MOV.U32 R15, RZ, RZ, R21 ;  /* 0x000000ffff0f2224 */ /* 0x000fcc00078e0015 */
[----:B----4-:R-:W-:-:S14]  /*3c00*/  DSETP.GEU.AND P1, PT, |R14|, |R8|, PT ;  /* 0x400000080e00722a */ /* 0x010fdc0003f2e200 */
[----:B-----5:R-:W-:-:S04]  /*3c10*/  @P1 ISETP.GE.U32.AND P0, PT, R10, R6, PT ;  /* 0x000000060a00120c */ /* 0x020fc80003f06070 */
        /* <DEDUP_REMOVED lines=8> */
[----:B------:R-:W-:-:S14]  /*3ca0*/  DSETP.GEU.AND P2, PT, |R8|, |R4|, PT ;  /* 0x400000040800722a */ /* 0x000fdc0003f4e200 */
[----:B------:R-:W-:-:S04]  /*3cb0*/  @P2 ISETP.GE.U32.AND P0, PT, R6, R2, PT ;  /* 0x000000020600220c */ /* 0x000fc80003f06070 */
        /* <DEDUP_REMOVED lines=15> */
[----:B------:R-:W-:Y:S01]  /*3db0*/  IMAD.MOV.U32 R2, RZ, RZ, RZ ;  /* 0x000000ffff027224 */ /* 0x000fe200078e00ff */
[----:B------:R-:W-:Y:S01]  /*3dc0*/  @P1 SEL R23, R3, R23, P0 ;  /* 0x0000001703171207 */ /* 0x000fe20000000000 */
[----:B------:R-:W-:Y:S02]  /*3dd0*/  IMAD.MOV.U32 R3, RZ, RZ, 0x500 ;  /* 0x00000500ff037424 */ /* 0x000fe400078e00ff */
[----:B------:R-:W-:Y:S02]  /*3de0*/  @P1 IMAD.MOV.U32 R16, RZ, RZ, R4 ;  /* 0x000000ffff101224 */ /* 0x000fe400078e0004 */
[----:B------:R-:W-:Y:S01]  /*3df0*/  @P1 IMAD.MOV.U32 R17, RZ, RZ, R5 ;  /* 0x000000ffff111224 */ /* 0x000fe200078e0005 */
[----:B------:R-:W-:Y:S06]  /*3e00*/  BRA.U !UP0, `(.L_x_71) ;  /* 0x0000000d08987547 */ /* 0x000fec000b800000 */
[----:B------:R-:W-:Y:S01]  /*3e10*/  UIADD3 UR9, UP0, UPT, UR8, -0xa00, URZ ;  /* 0xfffff60008097890 */ /* 0x000fe2000ff1e0ff */
[----:B------:R-:W-:Y:S02]  /*3e20*/  IMAD.MOV.U32 R3, RZ, RZ, 0x500 ;  /* 0x00000500ff037424 */ /* 0x000fe400078e00ff */
[----:B------:R-:W-:Y:S01]  /*3e30*/  IMAD.MOV.U32 R2, RZ, RZ, RZ ;  /* 0x000000ffff027224 */ /* 0x000fe200078e00ff */
[----:B------:R-:W-:Y:S02]  /*3e40*/  ULEA.HI.X.SX32 UR8, UR8, 0xffffffff, 0x1, UP0 ;  /* 0xffffffff08087891 */ /* 0x000fe400080f0eff */
[----:B------:R-:W-:Y:S02]  /*3e50*/  UIMAD.WIDE.U32 UR12, UR9, -0x33333333, URZ ;  /* 0xcccccccd090c78a5 */ /* 0x000fe4000f8e00ff */
[----:B------:R-:W-:Y:S02]  /*3e60*/  UIMAD.WIDE.U32 UR4, UR8, -0x33333333, URZ ;  /* 0xcccccccd080478a5 */ /* 0x000fe4000f8e00ff */
[----:B------:R-:W-:-:S02]  /*3e70*/  UISETP.GE.U32.AND UP1, UPT, UR9, 0x500, UPT ;  /* 0x000005000900788c */ /* 0x000fc4000bf26070 */
[----:B------:R-:W-:Y:S02]  /*3e80*/  UIMAD.WIDE.U32 UR4, UP0, UR9, -0x33333334, UR4 ;  /* 0xcccccccc090478a5 */ /* 0x000fe4000f800004 */
[----:B------:R-:W-:Y:S02]  /*3e90*/  UISETP.GE.U32.AND.EX UP1, UPT, UR8, URZ, UPT, UP1 ;  /* 0x000000ff0800728c */ /* 0x000fe4000bf26110 */
[----:B------:R-:W-:Y:S02]  /*3ea0*/  UIADD3.X UR7, UPT, UPT, URZ, URZ, URZ, UP0, !UPT ;  /* 0x000000ffff077290 */ /* 0x000fe400087fe4ff */
[----:B------:R-:W-:Y:S01]  /*3eb0*/  UIADD3 URZ, UP0, UPT, UR13, UR4, URZ ;  /* 0x000000040dff7290 */ /* 0x000fe2000ff1e0ff */
[----:B------:R-:W-:-:S03]  /*3ec0*/  UMOV UR6, UR5 ;  /* 0x0000000500067c82 */ /* 0x000fc60008000000 */
[----:B------:R-:W-:-:S04]  /*3ed0*/  UIMAD.WIDE.U32.X UR4, UR8, -0x33333334, UR6, UP0 ;  /* 0xcccccccc080478a5 */ /* 0x000fc800080e0406 */
[----:B------:R-:W-:-:S04]  /*3ee0*/  USHF.R.U64 UR6, UR4, 0xa, UR5 ;  /* 0x0000000a04067899 */ /* 0x000fc80008001205 */
[----:B------:R-:W-:-:S04]  /*3ef0*/  ULOP3.LUT UR7, UR6, 0x1, URZ, 0xc0, !UPT ;  /* 0x0000000106077892 */ /* 0x000fc8000f8ec0ff */
[----:B------:R-:W-:-:S04]  /*3f00*/  UISETP.NE.U32.AND UP0, UPT, UR7, 0x1, UPT ;  /* 0x000000010700788c */ /* 0x000fc8000bf05070 */
[----:B------:R-:W-:Y:S01]  /*3f10*/  UISETP.NE.U32.AND.EX UP0, UPT, URZ, URZ, UPT, UP0 ;  /* 0x000000ffff00728c */ /* 0x000fe2000bf05100 */
[----:B------:R-:W-:Y:S10]  /*3f20*/  BRA.U !UP1, `(.L_x_72) ;  /* 0x00000009093c7547 */ /* 0x000ff4000b800000 */
[----:B------:R-:W0:Y:S01]  /*3f30*/  LDCU.64 UR8, c[0x0][0x380] ;  /* 0x00007000ff0877ac */ /* 0x000e220008000a00 */
[----:B------:R-:W-:Y:S02]  /*3f40*/  IMAD.MOV.U32 R3, RZ, RZ, 0x500 ;  /* 0x00000500ff037424 */ /* 0x000fe400078e00ff */
[----:B------:R-:W-:Y:S01]  /*3f50*/  IMAD.MOV.U32 R2, RZ, RZ, RZ ;  /* 0x000000ffff027224 */ /* 0x000fe200078e00ff */
[----:B------:R-:W-:-:S04]  /*3f60*/  UIADD3 UR4, UP1, UPT, UR6, 0x1, URZ ;  /* 0x0000000106047890 */ /* 0x000fc8000ff3e0ff */
[----:B------:R-:W-:Y:S02]  /*3f70*/  ULEA.HI.X UR5, UR5, URZ, URZ, 0x16, UP1 ;  /* 0x000000ff05057291 */ /* 0x000fe400088fb4ff */
[----:B------:R-:W-:Y:S02]  /*3f80*/  ULOP3.LUT UR4, UR4, 0xfffffffe, URZ, 0xc0, !UPT ;  /* 0xfffffffe04047892 */ /* 0x000fe4000f8ec0ff */
[----:B------:R-:W-:Y:S01]  /*3f90*/  ULOP3.LUT UR5, UR5, 0x7fffff, URZ, 0xc0, !UPT ;  /* 0x007fffff05057892 */ /* 0x000fe2000f8ec0ff */
[----:B0-----:R-:W-:-:S04]  /*3fa0*/  LEA R6, P0, R0, UR8, 0x4 ;  /* 0x0000000800067c11 */ /* 0x001fc8000f8020ff */
[----:B------:R-:W-:Y:S02]  /*3fb0*/  IADD3 R6, P1, PT, R6, 0xe008, RZ ;  /* 0x0000e00806067810 */ /* 0x000fe40007f3e0ff */
[----:B------:R-:W-:-:S05]  /*3fc0*/  LEA.HI.X R5, R0, UR9, RZ, 0x4, P0 ;  /* 0x0000000900057c11 */ /* 0x000fca00080f24ff */
[----:B------:R-:W-:-:S07]  /*3fd0*/  IMAD.X R5, RZ, RZ, R5, P1 ;  /* 0x000000ffff057224 */ /* 0x000fce00008e0605 */
.L_x_73:
[----:B------:R-:W-:-:S05]  /*3fe0*/  IMAD.MOV.U32 R4, RZ, RZ, R6 ;  /* 0x000000ffff047224 */ /* 0x000fca00078e0006 */
[----:B------:R-:W2:Y:S04]  /*3ff0*/  LDG.E.64.CONSTANT R12, desc[UR10][R4.64+-0x9008] ;  /* 0xff6ff80a040c7981 */ /* 0x000ea8000c1e9b00 */
[----:B------:R-:W3:Y:S04]  /*4000*/  LDG.E.64.CONSTANT R8, desc[UR10][R4.64+-0x9000] ;  /* 0xff70000a04087981 */ /* 0x000ee8000c1e9b00 */
[----:B------:R-:W4:Y:S04]  /*4010*/  LDG.E.64.CONSTANT R10, desc[UR10][R4.64+-0x8008] ;  /* 0xff7ff80a040a7981 */ /* 0x000f28000c1e9b00 */
[----:B------:R-:W5:Y:S04]  /*4020*/  LDG.E.64.CONSTANT R6, desc[UR10][R4.64+-0x8000] ;  /* 0xff80000a04067981 */ /* 0x000f68000c1e9b00 */
[----:B------:R-:W5:Y:S04]  /*4030*/  LDG.E.64.CONSTANT R26, desc[UR10][R4.64+-0x7008] ;  /* 0xff8ff80a041a7981 */ /* 0x000f68000c1e9b00 */
[----:B------:R-:W5:Y:S04]  /*4040*/  LDG.E.64.CONSTANT R24, desc[UR10][R4.64+-0x7000] ;  /* 0xff90000a04187981 */ /* 0x000f68000c1e9b00 */
[----:B------:R-:W5:Y:S04]  /*4050*/  LDG.E.64.CONSTANT R20, desc[UR10][R4.64+-0x6008] ;  /* 0xff9ff80a04147981 */ /* 0x000f68000c1e9b00 */
[----:B------:R-:W5:Y:S01]  /*4060*/  LDG.E.64.CONSTANT R18, desc[UR10][R4.64+-0x6000] ;  /* 0xffa0000a04127981 */ /* 0x000f62000c1e9b00 */
[----:B--2---:R-:W-:-:S14]  /*4070*/  DSETP.GEU.AND P2, PT, |R16|, |R12|, PT ;  /* 0x4000000c1000722a */ /* 0x004fdc0003f4e200 */
[----:B---3--:R-:W-:-:S04]  /*4080*/  @P2 ISETP.GE.U32.AND P0, PT, R22, R8, PT ;  /* 0x000000081600220c */ /* 0x008fc80003f06070 */
[----:B------:R-:W-:-:S13]  /*4090*/  @P2 ISETP.GE.AND.EX P0, PT, R23, R9, PT, P0 ;  /* 0x000000091700220c */ /* 0x000fda0003f06300 */
[----:B------:R-:W-:-:S06]  /*40a0*/  @P2 DSETP.LT.OR P0, PT, |R12|, |R16|, !P0 ;  /* 0x400000100c00222a */ /* 0x000fcc0004701600 */
[----:B------:R-:W-:Y:S02]  /*40b0*/  @P2 FSEL R17, R17, R13, P0 ;  /* 0x0000000d11112208 */ /* 0x000fe40000000000 */
[----:B------:R-:W-:-:S03]  /*40c0*/  @P2 FSEL R14, R16, R12, P0 ;  /* 0x0000000c100e2208 */ /* 0x000fc60000000000 */
[----:B------:R-:W-:Y:S02]  /*40d0*/  @P2 IMAD.MOV.U32 R13, RZ, RZ, R17 ;  /* 0x000000ffff0d2224 */ /* 0x000fe400078e0011 */
[----:B------:R-:W2:Y:S01]  /*40e0*/  LDG.E.64.CONSTANT R16, desc[UR10][R4.64+-0x5008] ;  /* 0xffaff80a04107981 */ /* 0x000ea2000c1e9b00 */
[----:B------:R-:W-:-:S03]  /*40f0*/  @P2 IMAD.MOV.U32 R12, RZ, RZ, R14 ;  /* 0x000000ffff0c2224 */ /* 0x000fc600078e000e */
[----:B------:R-:W3:Y:S03]  /*4100*/  LDG.E.64.CONSTANT R14, desc[UR10][R4.64+-0x5000] ;  /* 0xffb0000a040e7981 */ /* 0x000ee6000c1e9b00 */
[----:B----4-:R-:W-:Y:S01]  /*4110*/  DSETP.GEU.AND P1, PT, |R12|, |R10|, PT ;  /* 0x4000000a0c00722a */ /* 0x010fe20003f2e200 */
[----:B------:R-:W-:Y:S02]  /*4120*/  @P2 SEL R8, R22, R8, P0 ;  /* 0x0000000816082207 */ /* 0x000fe40000000000 */
[----:B------:R-:W-:Y:S02]  /*4130*/  @P2 SEL R9, R23, R9, P0 ;  /* 0x0000000917092207 */ /* 0x000fe40000000000 */
[----:B------:R-:W4:Y:S09]  /*4140*/  LDG.E.64.CONSTANT R22, desc[UR10][R4.64+-0x4008] ;  /* 0xffbff80a04167981 */ /* 0x000f32000c1e9b00 */
[----:B-----5:R-:W-:-:S04]  /*4150*/  @P1 ISETP.GE.U32.AND P0, PT, R8, R6, PT ;  /* 0x000000060800120c */ /* 0x020fc80003f06070 */
[----:B------:R-:W-:-:S13]  /*4160*/  @P1 ISETP.GE.AND.EX P0, PT, R9, R7, PT, P0 ;  /* 0x000000070900120c */ /* 0x000fda0003f06300 */
[----:B------:R-:W-:-:S06]  /*4170*/  @P1 DSETP.LT.OR P0, PT, |R10|, |R12|, !P0 ;  /* 0x4000000c0a00122a */ /* 0x000fcc0004701600 */
[----:B------:R-:W-:Y:S02]  /*4180*/  @P1 FSEL R12, R12, R10, P0 ;  /* 0x0000000a0c0c1208 */ /* 0x000fe40000000000 */
[----:B------:R-:W-:-:S03]  /*4190*/  @P1 FSEL R13, R13, R11, P0 ;  /* 0x0000000b0d0d1208 */ /* 0x000fc60000000000 */
[----:B------:R-:W-:Y:S02]  /*41a0*/  @P1 IMAD.MOV.U32 R10, RZ, RZ, R12 ;  /* 0x000000ffff0a1224 */ /* 0x000fe400078e000c */
[----:B------:R-:W-:Y:S02]  /*41b0*/  @P1 IMAD.MOV.U32 R11, RZ, RZ, R13 ;  /* 0x000000ffff0b1224 */ /* 0x000fe400078e000d */
[----:B------:R-:W5:Y:S04]  /*41c0*/  LDG.E.64.CONSTANT R12, desc[UR10][R4.64+-0x4000] ;  /* 0xffc0000a040c7981 */ /* 0x000f68000c1e9b00 */
[----:B------:R-:W-:Y:S01]  /*41d0*/  DSETP.GEU.AND P2, PT, |R10|, |R26|, PT ;  /* 0x4000001a0a00722a */ /* 0x000fe20003f4e200 */
[----:B------:R-:W-:Y:S02]  /*41e0*/  @P1 SEL R6, R8, R6, P0 ;  /* 0x0000000608061207 */ /* 0x000fe40000000000 */
[----:B------:R-:W-:-:S11]  /*41f0*/  @P1 SEL R7, R9, R7, P0 ;  /* 0x0000000709071207 */ /* 0x000fd60000000000 */
[----:B------:R-:W-:-:S04]  /*4200*/  @P2 ISETP.GE.U32.AND P0, PT, R6, R24, PT ;  /* 0x000000180600220c */ /* 0x000fc80003f06070 */
[----:B------:R-:W-:-:S13]  /*4210*/  @P2 ISETP.GE.AND.EX P0, PT, R7, R25, PT, P0 ;  /* 0x000000190700220c */ /* 0x000fda0003f06300 */
[----:B------:R-:W-:-:S06]  /*4220*/  @P2 DSETP.LT.OR P0, PT, |R26|, |R10|, !P0 ;  /* 0x4000000a1a00222a */ /* 0x000fcc0004701600 */
[----:B------:R-:W-:Y:S02]  /*4230*/  @P2 FSEL R8, R10, R26, P0 ;  /* 0x0000001a0a082208 */ /* 0x000fe40000000000 */
[----:B------:R-:W-:-:S03]  /*4240*/  @P2 FSEL R11, R11, R27, P0 ;  /* 0x0000001b0b0b2208 */ /* 0x000fc60000000000 */
[----:B------:R-:W-:Y:S02]  /*4250*/  @P2 IMAD.MOV.U32 R26, RZ, RZ, R8 ;  /* 0x000000ffff1a2224 */ /* 0x000fe400078e0008 */
[----:B------:R-:W-:Y:S01]  /*4260*/  @P2 IMAD.MOV.U32 R27, RZ, RZ, R11 ;  /* 0x000000ffff1b2224 */ /* 0x000fe200078e000b */
[----:B------:R-:W5:Y:S04]  /*4270*/  LDG.E.64.CONSTANT R8, desc[UR10][R4.64+-0x3000] ;  /* 0xffd0000a04087981 */ /* 0x000f68000c1e9b00 */
[----:B------:R-:W5:Y:S01]  /*4280*/  LDG.E.64.CONSTANT R10, desc[UR10][R4.64+-0x3008] ;  /* 0xffcff80a040a7981 */ /* 0x000f62000c1e9b00 */
        /* <DEDUP_REMOVED lines=10> */
[----:B------:R-:W5:Y:S01]  /*4330*/  LDG.E.64.CONSTANT R6, desc[UR10][R4.64+-0x2008] ;  /* 0xffdff80a04067981 */ /* 0x000f62000c1e9b00 */
[----:B------:R-:W-:Y:S02]  /*4340*/  @P1 SEL R18, R24, R18, P0 ;  /* 0x0000001218121207 */ /* 0x000fe40000000000 */
[----:B------:R-:W-:Y:S02]  /*4350*/  @P1 SEL R19, R25, R19, P0 ;  /* 0x0000001319131207 */ /* 0x000fe40000000000 */
        /* <DEDUP_REMOVED lines=8> */
[----:B------:R-:W-:Y:S02]  /*43e0*/  @P2 IMAD.MOV.U32 R17, RZ, RZ, R21 ;  /* 0x000000ffff112224 */ /* 0x000fe400078e0015 */
[----:B------:R-:W2:Y:S04]  /*43f0*/  LDG.E.64.CONSTANT R20, desc[UR10][R4.64+-0x1008] ;  /* 0xffeff80a04147981 */ /* 0x000ea8000c1e9b00 */
[----:B----4-:R-:W-:Y:S01]  /*4400*/  DSETP.GEU.AND P1, PT, |R16|, |R22|, PT ;  /* 0x400000161000722a */ /* 0x010fe20003f2e200 */
[----:B------:R-:W-:Y:S02]  /*4410*/  @P2 SEL R14, R18, R14, P0 ;  /* 0x0000000e120e2207 */ /* 0x000fe40000000000 */
[----:B------:R-:W-:-:S02]  /*4420*/  @P2 SEL R15, R19, R15, P0 ;  /* 0x0000000f130f2207 */ /* 0x000fc40000000000 */
[----:B------:R-:W3:Y:S09]  /*4430*/  LDG.E.64.CONSTANT R18, desc[UR10][R4.64+-0x1000] ;  /* 0xfff0000a04127981 */ /* 0x000ef2000c1e9b00 */
[----:B-----5:R-:W-:-:S04]  /*4440*/  @P1 ISETP.GE.U32.AND P0, PT, R14, R12, PT ;  /* 0x0000000c0e00120c */ /* 0x020fc80003f06070 */
[----:B------:R-:W-:Y:S01]  /*4450*/  @P1 ISETP.GE.AND.EX P0, PT, R15, R13, PT, P0 ;  /* 0x0000000d0f00120c */ /* 0x000fe20003f06300 */
[----:B------:R-:W-:Y:S02]  /*4460*/  IMAD.MOV.U32 R26, RZ, RZ, R22 ;  /* 0x000000ffff1a7224 */ /* 0x000fe400078e0016 */
[----:B------:R-:W-:-:S10]  /*4470*/  IMAD.MOV.U32 R27, RZ, RZ, R23 ;  /* 0x000000ffff1b7224 */ /* 0x000fd400078e0017 */
[----:B------:R-:W-:Y:S01]  /*4480*/  @P1 DSETP.LT.OR P0, PT, |R22|, |R16|, !P0 ;  /* 0x400000101600122a */ /* 0x000fe20004701600 */
[----:B------:R-:W4:Y:S05]  /*4490*/  LDG.E.64.CONSTANT R22, desc[UR10][R4.64] ;  /* 0x0000000a04167981 */ /* 0x000f2a000c1e9b00 */
        /* <DEDUP_REMOVED lines=14> */
[----:B------:R-:W-:-:S06]  /*4580*/  @P2 IMAD.MOV.U32 R11, RZ, RZ, R27 ;  /* 0x000000ffff0b2224 */ /* 0x000fcc00078e001b */
        /* <DEDUP_REMOVED lines=10> */
[----:B------:R-:W-:Y:S02]  /*4630*/  @P1 SEL R24, R8, R24, P0 ;  /* 0x0000001808181207 */ /* 0x000fe40000000000 */
[----:B------:R-:W-:Y:S01]  /*4640*/  @P1 SEL R25, R9, R25, P0 ;  /* 0x0000001909191207 */ /* 0x000fe20000000000 */
[----:B------:R-:W-:-:S04]  /*4650*/  UIADD3 UR4, UP1, UPT, UR4, -0x2, URZ ;  /* 0xfffffffe04047890 */ /* 0x000fc8000ff3e0ff */
[----:B------:R-:W-:Y:S02]  /*4660*/  UIADD3.X UR5, UPT, UPT, UR5, -0x1, URZ, UP1, !UPT ;  /* 0xffffffff05057890 */ /* 0x000fe40008ffe4ff */
[----:B------:R-:W-:-:S04]  /*4670*/  UISETP.NE.U32.AND UP1, UPT, UR4, URZ, UPT ;  /* 0x000000ff0400728c */ /* 0x000fc8000bf25070 */
[----:B------:R-:W-:Y:S01]  /*4680*/  UISETP.NE.AND.EX UP1, UPT, UR5, URZ, UPT, UP1 ;  /* 0x000000ff0500728c */ /* 0x000fe2000bf25310 */
[----:B--2---:R-:W-:-:S14]  /*4690*/  DSETP.GEU.AND P2, PT, |R6|, |R20|, PT ;  /* 0x400000140600722a */ /* 0x004fdc0003f4e200 */
[----:B---3--:R-:W-:-:S04]  /*46a0*/  @P2 ISETP.GE.U32.AND P0, PT, R24, R18, PT ;  /* 0x000000121800220c */ /* 0x008fc80003f06070 */
[----:B------:R-:W-:-:S13]  /*46b0*/  @P2 ISETP.GE.AND.EX P0, PT, R25, R19, PT, P0 ;  /* 0x000000131900220c */ /* 0x000fda0003f06300 */
[----:B------:R-:W-:-:S06]  /*46c0*/  @P2 DSETP.LT.OR P0, PT, |R20|, |R6|, !P0 ;  /* 0x400000061400222a */ /* 0x000fcc0004701600 */
[----:B------:R-:W-:Y:S02]  /*46d0*/  @P2 FSEL R6, R6, R20, P0 ;  /* 0x0000001406062208 */ /* 0x000fe40000000000 */
[----:B------:R-:W-:-:S03]  /*46e0*/  @P2 FSEL R7, R7, R21, P0 ;  /* 0x0000001507072208 */ /* 0x000fc60000000000 */
[----:B------:R-:W-:Y:S02]  /*46f0*/  @P2 IMAD.MOV.U32 R20, RZ, RZ, R6 ;  /* 0x000000ffff142224 */ /* 0x000fe400078e0006 */
[----:B------:R-:W-:-:S06]  /*4700*/  @P2 IMAD.MOV.U32 R21, RZ, RZ, R7 ;  /* 0x000000ffff152224 */ /* 0x000fcc00078e0007 */
[----:B-----5:R-:W-:Y:S01]  /*4710*/  DSETP.GEU.AND P1, PT, |R20|, |R16|, PT ;  /* 0x400000101400722a */ /* 0x020fe20003f2e200 */
[----:B------:R-:W-:Y:S02]  /*4720*/  @P2 SEL R18, R24, R18, P0 ;  /* 0x0000001218122207 */ /* 0x000fe40000000000 */
[----:B------:R-:W-:-:S11]  /*4730*/  @P2 SEL R19, R25, R19, P0 ;  /* 0x0000001319132207 */ /* 0x000fd60000000000 */
[----:B----4-:R-:W-:-:S04]  /*4740*/  @P1 ISETP.GE.U32.AND P0, PT, R18, R22, PT ;  /* 0x000000161200120c */ /* 0x010fc80003f06070 */
[----:B------:R-:W-:Y:S02]  /*4750*/  @P1 ISETP.GE.AND.EX P0, PT, R19, R23, PT, P0 ;  /* 0x000000171300120c */ /* 0x000fe40003f06300 */
[----:B------:R-:W-:-:S05]  /*4760*/  IADD3 R6, P2, PT, R4, 0xa000, RZ ;  /* 0x0000a00004067810 */ /* 0x000fca0007f5e0ff */
[----:B------:R-:W-:-:S06]  /*4770*/  IMAD.X R5, RZ, RZ, R5, P2 ;  /* 0x000000ffff057224 */ /* 0x000fcc00010e0605 */
[----:B------:R-:W-:Y:S01]  /*4780*/  @P1 DSETP.LT.OR P0, PT, |R16|, |R20|, !P0 ;  /* 0x400000141000122a */ /* 0x000fe20004701600 */
[----:B------:R-:W-:-:S05]  /*4790*/  IADD3 R3, P2, PT, R3, 0xa00, RZ ;  /* 0x00000a0003037810 */ /* 0x000fca0007f5e0ff */
[----:B------:R-:W-:Y:S02]  /*47a0*/  @P1 FSEL R4, R20, R16, P0 ;  /* 0x0000001014041208 */ /* 0x000fe40000000000 */
[----:B------:R-:W-:Y:S01]  /*47b0*/  @P1 FSEL R21, R21, R17, P0 ;  /* 0x0000001115151208 */ /* 0x000fe20000000000 */
[----:B------:R-:W-:Y:S01]  /*47c0*/  IMAD.X R2, RZ, RZ, R2, P2 ;  /* 0x000000ffff027224 */ /* 0x000fe200010e0602 */
[----:B------:R-:W-:Y:S01]  /*47d0*/  @P1 SEL R22, R18, R22, P0 ;  /* 0x0000001612161207 */ /* 0x000fe20000000000 */
[----:B------:R-:W-:Y:S01]  /*47e0*/  @P1 IMAD.MOV.U32 R16, RZ, RZ, R4 ;  /* 0x000000ffff101224 */ /* 0x000fe200078e0004 */
[----:B------:R-:W-:Y:S01]  /*47f0*/  @P1 SEL R23, R19, R23, P0 ;  /* 0x0000001713171207 */ /* 0x000fe20000000000 */
[----:B------:R-:W-:Y:S01]  /*4800*/  @P1 IMAD.MOV.U32 R17, RZ, RZ, R21 ;  /* 0x000000ffff111224 */ /* 0x000fe200078e0015 */
[----:B------:R-:W-:Y:S06]  /*4810*/  BRA.U UP1, `(.L_x_73) ;  /* 0xfffffff501f07547 */ /* 0x000fec000b83ffff */
.L_x_72:
[----:B------:R-:W-:Y:S05]  /*4820*/  BRA.U !UP0, `(.L_x_71) ;  /* 0x0000000508107547 */ /* 0x000fea000b800000 */
[----:B------:R-:W0:Y:S02]  /*4830*/  LDC.64 R4, c[0x0][0x380] ;  /* 0x0000e000ff047b82 */ /* 0x000e240000000a00 */
[----:B0-----:R-:W-:-:S03]  /*4840*/  IMAD.WIDE.U32 R4, R0, 0x10, R4 ;  /* 0x0000001000047825 */ /* 0x001fc600078e0004 */
[----:B------:R-:W-:-:S04]  /*4850*/  LEA R24, P0, R3, R4, 0x4 ;  /* 0x0000000403187211 */ /* 0x000fc800078020ff */
[----:B------:R-:W-:-:S05]  /*4860*/  LEA.HI.X R25, R3, R5, R2, 0x4, P0 ;  /* 0x0000000503197211 */ /* 0x000fca00000f2402 */
[----:B------:R-:W2:Y:S04]  /*4870*/  LDG.E.64.CONSTANT R20, desc[UR10][R24.64] ;  /* 0x0000000a18147981 */ /* 0x000ea8000c1e9b00 */
[----:B------:R-:W3:Y:S04]  /*4880*/  LDG.E.64.CONSTANT R18, desc[UR10][R24.64+0x8] ;  /* 0x0000080a18127981 */ /* 0x000ee8000c1e9b00 */
[----:B------:R-:W4:Y:S04]  /*4890*/  LDG.E.64.CONSTANT R14, desc[UR10][R24.64+0x1000] ;  /* 0x0010000a180e7981 */ /* 0x000f28000c1e9b00 */
[----:B------:R-:W5:Y:S04]  /*48a0*/  LDG.E.64.CONSTANT R12, desc[UR10][R24.64+0x1008] ;  /* 0x0010080a180c7981 */ /* 0x000f68000c1e9b00 */
        /* <DEDUP_REMOVED lines=16> */
[----:B------:R-:W-:-:S11]  /*49b0*/  @P2 SEL R19, R23, R19, P0 ;  /* 0x0000001317132207 */ /* 0x000fd60000000000 */
[----:B-----5:R-:W-:-:S04]  /*49c0*/  @P1 ISETP.GE.U32.AND P0, PT, R18, R12, PT ;  /* 0x0000000c1200120c */ /* 0x020fc80003f06070 */
        /* <DEDUP_REMOVED lines=27> */
[----:B------:R-:W-:Y:S02]  /*4b80*/  @P1 SEL R5, R9, R5, P0 ;  /* 0x0000000509051207 */ /* 0x000fe40000000000 */
[----:B------:R-:W-:-:S05]  /*4b90*/  IADD3 R3, P1, PT, R3, 0x500, RZ ;  /* 0x0000050003037810 */ /* 0x000fca0007f3e0ff */
[----:B------:R-:W-:Y:S01]  /*4ba0*/  IMAD.X R2, RZ, RZ, R2, P1 ;  /* 0x000000ffff027224 */ /* 0x000fe200008e0602 */
[----:B--2---:R-:W-:-:S14]  /*4bb0*/  DSETP.GEU.AND P2, PT, |R6|, |R16|, PT ;  /* 0x400000100600722a */ /* 0x004fdc0003f4e200 */
[----:B------:R-:W-:-:S04]  /*4bc0*/  @P2 ISETP.GE.U32.AND P0, PT, R4, R26, PT ;  /* 0x0000001a0400220c */ /* 0x000fc80003f06070 */
[----:B------:R-:W-:-:S13]  /*4bd0*/  @P2 ISETP.GE.AND.EX P0, PT, R5, R27, PT, P0 ;  /* 0x0000001b0500220c */ /* 0x000fda0003f06300 */
[----:B------:R-:W-:-:S06]  /*4be0*/  @P2 DSETP.LT.OR P0, PT, |R16|, |R6|, !P0 ;  /* 0x400000061000222a */ /* 0x000fcc0004701600 */
[----:B------:R-:W-:Y:S02]  /*4bf0*/  @P2 FSEL R6, R6, R16, P0 ;  /* 0x0000001006062208 */ /* 0x000fe40000000000 */
[----:B------:R-:W-:Y:S02]  /*4c00*/  @P2 FSEL R7, R7, R17, P0 ;  /* 0x0000001107072208 */ /* 0x000fe40000000000 */
[----:B------:R-:W-:Y:S02]  /*4c10*/  @P2 SEL R26, R4, R26, P0 ;  /* 0x0000001a041a2207 */ /* 0x000fe40000000000 */
[----:B------:R-:W-:Y:S01]  /*4c20*/  @P2 SEL R27, R5, R27, P0 ;  /* 0x0000001b051b2207 */ /* 0x000fe20000000000 */
[----:B------:R-:W-:Y:S02]  /*4c30*/  @P2 IMAD.MOV.U32 R16, RZ, RZ, R6 ;  /* 0x000000ffff102224 */ /* 0x000fe400078e0006 */
[----:B------:R-:W-:Y:S02]  /*4c40*/  @P2 IMAD.MOV.U32 R17, RZ, RZ, R7 ;  /* 0x000000ffff112224 */ /* 0x000fe400078e0007 */
[----:B------:R-:W-:-:S02]  /*4c50*/  IMAD.MOV.U32 R22, RZ, RZ, R26 ;  /* 0x000000ffff167224 */ /* 0x000fc400078e001a */
[----:B------:R-:W-:-:S07]  /*4c60*/  IMAD.MOV.U32 R23, RZ, RZ, R27 ;  /* 0x000000ffff177224 */ /* 0x000fce00078e001b */
.L_x_71:
[----:B------:R-:W0:Y:S02]  /*4c70*/  LDCU UR4, c[0x0][0x390] ;  /* 0x00007200ff0477ac */ /* 0x000e240008000800 */
[----:B0-----:R-:W-:Y:S02]  /*4c80*/  USHF.R.S32.HI UR5, URZ, 0x1f, UR4 ;  /* 0x0000001fff057899 */ /* 0x001fe40008011404 */
[----:B------:R-:W-:-:S04]  /*4c90*/  ISETP.GE.U32.AND P0, PT, R3, UR4, PT ;  /* 0x0000000403007c0c */ /* 0x000fc8000bf06070 */
[----:B------:R-:W-:-:S13]  /*4ca0*/  ISETP.GE.AND.EX P0, PT, R2, UR5, PT, P0 ;  /* 0x0000000502007c0c */ /* 0x000fda000bf06300 */
[----:B------:R-:W-:Y:S05]  /*4cb0*/  @P0 BRA `(.L_x_74) ;  /* 0x00000008009c0947 */ /* 0x000fea0003800000 */
[----:B------:R-:W-:Y:S01]  /*4cc0*/  IADD3 R21, PT, PT, -R3, UR4, RZ ;  /* 0x0000000403157c10 */ /* 0x000fe2000fffe1ff */
[----:B------:R-:W-:Y:S03]  /*4cd0*/  BSSY.RECONVERGENT B1, `(.L_x_74) ;  /* 0x00000a5000017945 */ /* 0x000fe60003800200 */
[----:B------:R-:W-:-:S13]  /*4ce0*/  ISETP.GE.AND P0, PT, R0, R21, PT ;  /* 0x000000150000720c */ /* 0x000fda0003f06270 */
[----:B------:R-:W-:Y:S05]  /*4cf0*/  @P0 BRA `(.L_x_75) ;  /* 0x0000000800880947 */ /* 0x000fea0003800000 */
[----:B------:R-:W-:Y:S01]  /*4d00*/  LOP3.LUT R12, RZ, R0, RZ, 0x33, !PT ;  /* 0x00000000ff0c7212 */ /* 0x000fe200078e33ff */
[----:B------:R-:W-:Y:S01]  /*4d10*/  BSSY.RECONVERGENT B2, `(.L_x_76) ;  /* 0x0000032000027945 */ /* 0x000fe20003800200 */
[----:B------:R-:W-:Y:S02]  /*4d20*/  IMAD.MOV.U32 R20, RZ, RZ, R0 ;  /* 0x000000ffff147224 */ /* 0x000fe400078e0000 */
[----:B------:R-:W-:-:S04]  /*4d30*/  IADD3 R12, PT, PT, -R3, UR4, R12 ;  /* 0x00000004030c7c10 */ /* 0x000fc8000fffe10c */
[----:B------:R-:W-:-:S04]  /*4d40*/  LOP3.LUT R4, R12, 0x300, RZ, 0xc0, !PT ;  /* 0x000003000c047812 */ /* 0x000fc800078ec0ff */
[----:B------:R-:W-:-:S13]  /*4d50*/  ISETP.NE.AND P0, PT, R4, 0x300, PT ;  /* 0x000003000400780c */ /* 0x000fda0003f05270 */
[----:B------:R-:W-:Y:S05]  /*4d60*/  @!P0 BRA `(.L_x_77) ;  /* 0x0000000000b08947 */ /* 0x000fea0003800000 */
[----:B------:R-:W0:Y:S01]  /*4d70*/  LDCU.64 UR6, c[0x0][0x380] ;  /* 0x00007000ff0677ac */ /* 0x000e220008000a00 */
[----:B------:R-:W-:Y:S01]  /*4d80*/  IADD3 R5, P0, PT, R0, R3, RZ ;  /* 0x0000000300057210 */ /* 0x000fe20007f1e0ff */
[----:B------:R-:W-:Y:S01]  /*4d90*/  IMAD.MOV.U32 R20, RZ, RZ, R0 ;  /* 0x000000ffff147224 */ /* 0x000fe200078e0000 */
[----:B------:R-:W-:-:S03]  /*4da0*/  LEA.HI R4, R12, 0x1, RZ, 0x18 ;  /* 0x000000010c047811 */ /* 0x000fc600078fc0ff */
[----:B------:R-:W-:Y:S01]  /*4db0*/  IMAD.X R6, RZ, RZ, R2, P0 ;  /* 0x000000ffff067224 */ /* 0x000fe200000e0602 */
[----:B------:R-:W-:-:S05]  /*4dc0*/  LOP3.LUT R4, R4, 0x3, RZ, 0xc0, !PT ;  /* 0x0000000304047812 */ /* 0x000fca00078ec0ff */
[----:B------:R-:W-:Y:S01]  /*4dd0*/  IMAD.MOV R13, RZ, RZ, -R4 ;  /* 0x000000ffff0d7224 */ /* 0x000fe200078e0a04 */
[----:B0-----:R-:W-:-:S04]  /*4de0*/  LEA R14, P1, R5, UR6, 0x4 ;  /* 0x00000006050e7c11 */ /* 0x001fc8000f8220ff */
[----:B------:R-:W-:-:S09]  /*4df0*/  LEA.HI.X R5, R5, UR7, R6, 0x4, P1 ;  /* 0x0000000705057c11 */ /* 0x000fd200088f2406 */
.L_x_80:
[----:B------:R-:W-:-:S05]  /*4e00*/  IMAD.MOV.U32 R4, RZ, RZ, R14 ;  /* 0x000000ffff047224 */ /* 0x000fca00078e000e */
[----:B------:R-:W2:Y:S04]  /*4e10*/  LDG.E.64.CONSTANT R8, desc[UR10][R4.64] ;  /* 0x0000000a04087981 */ /* 0x000ea8000c1e9b00 */
[----:B------:R-:W3:Y:S01]  /*4e20*/  LDG.E.64.CONSTANT R6, desc[UR10][R4.64+0x8] ;  /* 0x0000080a04067981 */ /* 0x000ee2000c1e9b00 */
[----:B------:R-:W-:Y:S01]  /*4e30*/  VIADD R13, R13, 0x1 ;  /* 0x000000010d0d7836 */ /* 0x000fe20000000000 */
[----:B------:R-:W-:Y:S01]  /*4e40*/  BSSY.RECONVERGENT B3, `(.L_x_78) ;  /* 0x000001b000037945 */ /* 0x000fe20003800200 */
[----:B------:R-:W-:Y:S01]  /*4e50*/  IMAD.MOV.U32 R15, RZ, RZ, R22 ;  /* 0x000000ffff0f7224 */ /* 0x000fe200078e0016 */
        /* <DEDUP_REMOVED lines=25> */
.L_x_79:
[----:B------:R-:W-:Y:S05]  /*4ff0*/  BSYNC.RECONVERGENT B3 ;  /* 0x0000000000037941 */ /* 0x000fea0003800200 */
.L_x_78:
[----:B------:R-:W-:Y:S02]  /*5000*/  IMAD.X R5, RZ, RZ, R5, P3 ;  /* 0x000000ffff057224 */ /* 0x000fe400018e0605 */
[----:B------:R-:W-:Y:S01]  /*5010*/  VIADD R20, R20, 0x100 ;  /* 0x0000010014147836 */ /* 0x000fe20000000000 */
[----:B------:R-:W-:Y:S06]  /*5020*/  @P2 BRA `(.L_x_80) ;  /* 0xfffffffc00742947 */ /* 0x000fec000383ffff */
.L_x_77:
[----:B------:R-:W-:Y:S05]  /*5030*/  BSYNC.RECONVERGENT B2 ;  /* 0x0000000000027941 */ /* 0x000fea0003800200 */
.L_x_76:
[----:B------:R-:W-:-:S13]  /*5040*/  ISETP.GE.U32.AND P0, PT, R12, 0x300, PT ;  /* 0x000003000c00780c */ /* 0x000fda0003f06070 */
[----:B------:R-:W-:Y:S05]  /*5050*/  @!P0 BRA `(.L_x_75) ;  /* 0x0000000400b08947 */ /* 0x000fea0003800000 */
[----:B------:R-:W0:Y:S01]  /*5060*/  LDCU.64 UR6, c[0x0][0x380] ;  /* 0x00007000ff0677ac */ /* 0x000e220008000a00 */
[----:B------:R-:W-:-:S05]  /*5070*/  IADD3 R3, P0, PT, R20, R3, RZ ;  /* 0x0000000314037210 */ /* 0x000fca0007f1e0ff */
[----:B------:R-:W-:Y:S01]  /*5080*/  IMAD.X R2, RZ, RZ, R2, P0 ;  /* 0x000000ffff027224 */ /* 0x000fe200000e0602 */
[----:B0-----:R-:W-:-:S04]  /*5090*/  LEA R8, P1, R3, UR6, 0x4 ;  /* 0x0000000603087c11 */ /* 0x001fc8000f8220ff */
[----:B------:R-:W-:Y:S02]  /*50a0*/  IADD3 R8, P0, PT, R8, 0x3008, RZ ;  /* 0x0000300808087810 */ /* 0x000fe40007f1e0ff */
[----:B------:R-:W-:-:S05]  /*50b0*/  LEA.HI.X R9, R3, UR7, R2, 0x4, P1 ;  /* 0x0000000703097c11 */ /* 0x000fca00088f2402 */
[----:B------:R-:W-:-:S07]  /*50c0*/  IMAD.X R9, RZ, RZ, R9, P0 ;  /* 0x000000ffff097224 */ /* 0x000fce00000e0609 */
.L_x_89:
[----:B------:R-:W2:Y:S04]  /*50d0*/  LDG.E.64.CONSTANT R10, desc[UR10][R8.64+-0x3008] ;  /* 0xffcff80a080a7981 */ /* 0x000ea8000c1e9b00 */
[----:B------:R-:W3:Y:S04]  /*50e0*/  LDG.E.64.CONSTANT R12, desc[UR10][R8.64+-0x3000] ;  /* 0xffd0000a080c7981 */ /* 0x000ee8000c1e9b00 */
[----:B------:R0:W5:Y:S04]  /*50f0*/  LDG.E.64.CONSTANT R6, desc[UR10][R8.64+-0x2008] ;  /* 0xffdff80a08067981 */ /* 0x000168000c1e9b00 */
        /* <DEDUP_REMOVED lines=22> */
.L_x_82:
[----:B------:R-:W-:Y:S05]  /*5260*/  BSYNC.RECONVERGENT B2 ;  /* 0x0000000000027941 */ /* 0x000fea0003800200 */
.L_x_81:
        /* <DEDUP_REMOVED lines=25> */
.L_x_84:
[----:B------:R-:W-:Y:S05]  /*5400*/  BSYNC.RECONVERGENT B2 ;  /* 0x0000000000027941 */ /* 0x000fea0003800200 */
.L_x_83:
        /* <DEDUP_REMOVED lines=21> */
.L_x_86:
[----:B------:R-:W-:Y:S05]  /*5560*/  BSYNC.RECONVERGENT B2 ;  /* 0x0000000000027941 */ /* 0x000fea0003800200 */
.L_x_85:
        /* <DEDUP_REMOVED lines=21> */
.L_x_88:
[----:B------:R-:W-:Y:S05]  /*56c0*/  BSYNC.RECONVERGENT B2 ;  /* 0x0000000000027941 */ /* 0x000fea0003800200 */
.L_x_87:
[----:B------:R-:W-:Y:S01]  /*56d0*/  VIADD R20, R20, 0x400 ;  /* 0x0000040014147836 */ /* 0x000fe20000000000 */
[----:B------:R-:W-:-:S04]  /*56e0*/  IADD3 R8, P1, PT, R8, 0x4000, RZ ;  /* 0x0000400008087810 */ /* 0x000fc80007f3e0ff */
[----:B------:R-:W-:Y:S01]  /*56f0*/  ISETP.GE.AND P0, PT, R20, R21, PT ;  /* 0x000000151400720c */ /* 0x000fe20003f06270 */
[----:B------:R-:W-:-:S12]  /*5700*/  IMAD.X R9, RZ, RZ, R9, P1 ;  /* 0x000000ffff097224 */ /* 0x000fd800008e0609 */
[----:B------:R-:W-:Y:S05]  /*5710*/  @!P0 BRA `(.L_x_89) ;  /* 0xfffffff8006c8947 */ /* 0x000fea000383ffff */
.L_x_75:
[----:B------:R-:W-:Y:S05]  /*5720*/  BSYNC.RECONVERGENT B1 ;  /* 0x0000000000017941 */ /* 0x000fea0003800200 */
.L_x_74:
[----:B------:R-:W0:Y:S01]  /*5730*/  S2R R8, SR_LANEID ;  /* 0x0000000000087919 */ /* 0x000e220000000000 */
[----:B------:R-:W-:Y:S01]  /*5740*/  BSSY.RECONVERGENT B1, `(.L_x_90) ;  /* 0x000001f000017945 */ /* 0x000fe20003800200 */
[----:B------:R-:W-:Y:S01]  /*5750*/  IMAD.MOV.U32 R11, RZ, RZ, R22 ;  /* 0x000000ffff0b7224 */ /* 0x000fe200078e0016 */
[----:B------:R1:W2:Y:S01]  /*5760*/  SHFL.DOWN PT, R4, R16, 0x1, 0x1f ;  /* 0x08201f0010047f89 */ /* 0x0002a200000e0000 */
[----:B------:R-:W-:Y:S02]  /*5770*/  IMAD.MOV.U32 R12, RZ, RZ, R23 ;  /* 0x000000ffff0c7224 */ /* 0x000fe400078e0017 */
[----:B------:R-:W-:Y:S01]  /*5780*/  IMAD.MOV.U32 R2, RZ, RZ, R16 ;  /* 0x000000ffff027224 */ /* 0x000fe200078e0010 */
[----:B------:R1:W3:Y:S01]  /*5790*/  SHFL.DOWN PT, R5, R17, 0x1, 0x1f ;  /* 0x08201f0011057f89 */ /* 0x0002e200000e0000 */
        /* <DEDUP_REMOVED lines=25> */
.L_x_91:
[----:B------:R-:W-:Y:S05]  /*5930*/  BSYNC.RECONVERGENT B1 ;  /* 0x0000000000017941 */ /* 0x000fea0003800200 */
.L_x_90:
        /* <DEDUP_REMOVED lines=31> */
.L_x_93:
[----:B------:R-:W-:Y:S05]  /*5b30*/  BSYNC.RECONVERGENT B1 ;  /* 0x0000000000017941 */ /* 0x000fea0003800200 */
.L_x_92:
[----:B------:R-:W-:Y:S01]  /*5b40*/  ISETP.GT.AND P0, PT, R8, 0x1b, PT ;  /* 0x0000001b0800780c */ /* 0x000fe20003f04270 */
[----:B-1----:R1:W1:Y:S01]  /*5b50*/  SHFL.DOWN PT, R6, R4, 0x4, 0x1f ;  /* 0x08801f0004067f89 */ /* 0x00226200000e0000 */
[----:B------:R-:W-:Y:S01]  /*5b60*/  BSSY.RECONVERGENT B1, `(.L_x_94) ;  /* 0x000001d000017945 */ /* 0x000fe20003800200 */
[----:B0-----:R-:W-:Y:S02]  /*5b70*/  IMAD.MOV.U32 R11, RZ, RZ, R9 ;  /* 0x000000ffff0b7224 */ /* 0x001fe400078e0009 */
[----:B--2---:R0:W2:Y:S01]  /*5b80*/  SHFL.DOWN PT, R7, R5, 0x4, 0x1f ;  /* 0x08801f0005077f89 */ /* 0x0040a200000e0000 */
[----:B------:R-:W-:Y:S02]  /*5b90*/  IMAD.MOV.U32 R12, RZ, RZ, R10 ;  /* 0x000000ffff0c7224 */ /* 0x000fe400078e000a */
[----:B------:R-:W-:Y:S01]  /*5ba0*/  IMAD.MOV.U32 R2, RZ, RZ, R4 ;  /* 0x000000ffff027224 */ /* 0x000fe200078e0004 */
[----:B---3--:R0:W3:Y:S01]  /*5bb0*/  SHFL.DOWN PT, R14, R9, 0x4, 0x1f ;  /* 0x08801f00090e7f89 */ /* 0x0080e200000e0000 */
[----:B------:R-:W-:-:S03]  /*5bc0*/  IMAD.MOV.U32 R3, RZ, RZ, R5 ;  /* 0x000000ffff037224 */ /* 0x000fc600078e0005 */
[----:B----4-:R0:W4:Y:S01]  /*5bd0*/  SHFL.DOWN PT, R13, R10, 0x4, 0x1f ;  /* 0x08801f000a0d7f89 */ /* 0x01012200000e0000 */
        /* <DEDUP_REMOVED lines=21> */
.L_x_95:
[----:B------:R-:W-:Y:S05]  /*5d30*/  BSYNC.RECONVERGENT B1 ;  /* 0x0000000000017941 */ /* 0x000fea0003800200 */
.L_x_94:
        /* <DEDUP_REMOVED lines=31> */
.L_x_97:
[----:B------:R-:W-:Y:S05]  /*5f30*/  BSYNC.RECONVERGENT B1 ;  /* 0x0000000000017941 */ /* 0x000fea0003800200 */
.L_x_96:
[----:B------:R-:W-:Y:S01]  /*5f40*/  ISETP.GT.AND P0, PT, R8, 0xf, PT ;  /* 0x0000000f0800780c */ /* 0x000fe20003f04270 */
[----:B-1----:R1:W1:Y:S01]  /*5f50*/  SHFL.DOWN PT, R6, R4, 0x10, 0x1f ;  /* 0x0a001f0004067f89 */ /* 0x00226200000e0000 */
[----:B------:R-:W-:Y:S01]  /*5f60*/  BSSY.RECONVERGENT B1, `(.L_x_98) ;  /* 0x000001d000017945 */ /* 0x000fe20003800200 */
[----:B---3--:R-:W-:Y:S02]  /*5f70*/  IMAD.MOV.U32 R14, RZ, RZ, R9 ;  /* 0x000000ffff0e7224 */ /* 0x008fe400078e0009 */
[----:B--2---:R2:W3:Y:S01]  /*5f80*/  SHFL.DOWN PT, R7, R5, 0x10, 0x1f ;  /* 0x0a001f0005077f89 */ /* 0x0044e200000e0000 */
[----:B------:R-:W-:Y:S02]  /*5f90*/  IMAD.MOV.U32 R15, RZ, RZ, R10 ;  /* 0x000000ffff0f7224 */ /* 0x000fe400078e000a */
[----:B------:R-:W-:Y:S01]  /*5fa0*/  IMAD.MOV.U32 R2, RZ, RZ, R4 ;  /* 0x000000ffff027224 */ /* 0x000fe200078e0004 */
[----:B0-----:R2:W0:Y:S01]  /*5fb0*/  SHFL.DOWN PT, R12, R9, 0x10, 0x1f ;  /* 0x0a001f00090c7f89 */ /* 0x00142200000e0000 */
[----:B------:R-:W-:-:S03]  /*5fc0*/  IMAD.MOV.U32 R3, RZ, RZ, R5 ;  /* 0x000000ffff037224 */ /* 0x000fc600078e0005 */
[----:B------:R2:W0:Y:S01]  /*5fd0*/  SHFL.DOWN PT, R11, R10, 0x10, 0x1f ;  /* 0x0a001f000a0b7f89 */ /* 0x00042200000e0000 */
[----:B------:R-:W-:Y:S05]  /*5fe0*/  @P0 BRA `(.L_x_99) ;  /* 0x0000000000500947 */ /* 0x000fea0003800000 */
[----:B-1-3--:R-:W-:Y:S01]  /*5ff0*/  DSETP.GEU.AND P0, PT, |R4|, |R6|, PT ;  /* 0x400000060400722a */ /* 0x00afe20003f0e200 */
        /* <DEDUP_REMOVED lines=19> */
.L_x_99:
[----:B------:R-:W-:Y:S05]  /*6130*/  BSYNC.RECONVERGENT B1 ;  /* 0x0000000000017941 */ /* 0x000fea0003800200 */
.L_x_98:
[----:B------:R-:W-:Y:S01]  /*6140*/  ISETP.NE.AND P0, PT, R8, RZ, PT ;  /* 0x000000ff0800720c */ /* 0x000fe20003f05270 */
[----:B------:R-:W-:-:S12]  /*6150*/  BSSY.RECONVERGENT B1, `(.L_x_100) ;  /* 0x000000a000017945 */ /* 0x000fd80003800200 */
[----:B------:R-:W-:Y:S05]  /*6160*/  @P0 BRA `(.L_x_101) ;  /* 0x0000000000200947 */ /* 0x000fea0003800000 */
[----:B-1----:R-:W1:Y:S01]  /*6170*/  S2R R6, SR_CgaCtaId ;  /* 0x0000000000067919 */ /* 0x002e620000008800 */
[----:B--2---:R-:W-:Y:S02]  /*6180*/  MOV R5, 0x400 ;  /* 0x0000040000057802 */ /* 0x004fe40000000f00 */
[----:B------:R-:W-:-:S04]  /*6190*/  SHF.R.U32.HI R4, RZ, 0x1, R0 ;  /* 0x00000001ff047819 */ /* 0x000fc80000011600 */
[----:B------:R-:W-:Y:S02]  /*61a0*/  LOP3.LUT R4, R4, 0x1f0, RZ, 0xc0, !PT ;  /* 0x000001f004047812 */ /* 0x000fe400078ec0ff */
[----:B-1----:R-:W-:-:S05]  /*61b0*/  LEA R5, R6, R5, 0x18 ;  /* 0x0000000506057211 */ /* 0x002fca00078ec0ff */
[----:B------:R-:W-:-:S05]  /*61c0*/  IMAD.IADD R5, R4, 0x1, R5 ;  /* 0x0000000104057824 */ /* 0x000fca00078e0205 */
[----:B------:R1:W-:Y:S04]  /*61d0*/  STS.64 [R5+0x10], R14 ;  /* 0x0000100e05007388 */ /* 0x0003e80000000a00 */
[----:B------:R1:W-:Y:S02]  /*61e0*/  STS.64 [R5+0x8], R2 ;  /* 0x0000080205007388 */ /* 0x0003e40000000a00 */
.L_x_101:
[----:B------:R-:W-:Y:S05]  /*61f0*/  BSYNC.RECONVERGENT B1 ;  /* 0x0000000000017941 */ /* 0x000fea0003800200 */
.L_x_100:
[----:B------:R-:W-:Y:S01]  /*6200*/  BAR.SYNC.DEFER_BLOCKING 0x0 ;  /* 0x0000000000007b1d */ /* 0x000fe20000010000 */
[----:B------:R-:W-:-:S13]  /*6210*/  ISETP.NE.AND P1, PT, R0, RZ, PT ;  /* 0x000000ff0000720c */ /* 0x000fda0003f25270 */
[----:B------:R-:W-:Y:S05]  /*6220*/  @P1 BRA `(.L_x_34) ;  /* 0x00000008008c1947 */ /* 0x000fea0003800000 */
[----:B-12---:R-:W1:Y:S01]  /*6230*/  S2R R5, SR_CgaCtaId ;  /* 0x0000000000057919 */ /* 0x006e620000008800 */
[----:B------:R-:W-:Y:S01]  /*6240*/  MOV R0, 0x400 ;  /* 0x0000040000007802 */ /* 0x000fe20000000f00 */
[----:B------:R-:W-:Y:S03]  /*6250*/  BSSY.RECONVERGENT B1, `(.L_x_102) ;  /* 0x000001a000017945 */ /* 0x000fe60003800200 */
[----:B-1----:R-:W-:-:S05]  /*6260*/  LEA R0, R5, R0, 0x18 ;  /* 0x0000000005007211 */ /* 0x002fca00078ec0ff */
[----:B------:R-:W1:Y:S04]  /*6270*/  LDS.64 R16, [R0+0x18] ;  /* 0x0000180000107984 */ /* 0x000e680000000a00 */
[----:B---3--:R-:W2:Y:S04]  /*6280*/  LDS.128 R4, [R0+0x20] ;  /* 0x0000200000047984 */ /* 0x008ea80000000c00 */
[----:B0---4-:R0:W3:Y:S04]  /*6290*/  LDS.64 R12, [R0+0x80] ;  /* 0x00008000000c7984 */ /* 0x0110e80000000a00 */
[----:B------:R0:W4:Y:S01]  /*62a0*/  LDS.128 R8, [R0+0x30] ;  /* 0x0000300000087984 */ /* 0x0001220000000c00 */
[----:B-1----:R-:W-:Y:S01]  /*62b0*/  DSETP.GEU.AND P0, PT, |R2|, |R16|, PT ;  /* 0x400000100200722a */ /* 0x002fe20003f0e200 */
[----:B------:R-:W-:-:S02]  /*62c0*/  IMAD.MOV.U32 R24, RZ, RZ, R16 ;  /* 0x000000ffff187224 */ /* 0x000fc400078e0010 */
[----:B------:R-:W-:Y:S02]  /*62d0*/  IMAD.MOV.U32 R25, RZ, RZ, R17 ;  /* 0x000000ffff197224 */ /* 0x000fe400078e0011 */
[----:B--2---:R-:W-:Y:S02]  /*62e0*/  IMAD.MOV.U32 R27, RZ, RZ, R4 ;  /* 0x000000ffff1b7224 */ /* 0x004fe400078e0004 */
[----:B------:R-:W-:-:S07]  /*62f0*/  IMAD.MOV.U32 R29, RZ, RZ, R5 ;  /* 0x000000ffff1d7224 */ /* 0x000fce00078e0005 */
[----:B0--34-:R-:W-:Y:S05]  /*6300*/  @!P0 BRA `(.L_x_103) ;  /* 0x0000000000388947 */ /* 0x019fea0003800000 */
        /* <DEDUP_REMOVED lines=14> */
.L_x_103:
[----:B------:R-:W-:Y:S05]  /*63f0*/  BSYNC.RECONVERGENT B1 ;  /* 0x0000000000017941 */ /* 0x000fea0003800200 */
.L_x_102:
        /* <DEDUP_REMOVED lines=23> */
.L_x_105:
[----:B------:R-:W-:Y:S05]  /*6570*/  BSYNC.RECONVERGENT B1 ;  /* 0x0000000000017941 */ /* 0x000fea0003800200 */
.L_x_104:
        /* <DEDUP_REMOVED lines=21> */
.L_x_107:
[----:B------:R-:W-:Y:S05]  /*66d0*/  BSYNC.RECONVERGENT B1 ;  /* 0x0000000000017941 */ /* 0x000fea0003800200 */
.L_x_106:
        /* <DEDUP_REMOVED lines=23> */
.L_x_109:
[----:B------:R-:W-:Y:S05]  /*6850*/  BSYNC.RECONVERGENT B1 ;  /* 0x0000000000017941 */ /* 0x000fea0003800200 */
.L_x_108:
        /* <DEDUP_REMOVED lines=21> */
.L_x_111:
[----:B------:R-:W-:Y:S05]  /*69b0*/  BSYNC.RECONVERGENT B1 ;  /* 0x0000000000017941 */ /* 0x000fea0003800200 */
.L_x_110:
        /* <DEDUP_REMOVED lines=21> */
.L_x_113:
[----:B------:R-:W-:Y:S05]  /*6b10*/  BSYNC.RECONVERGENT B1 ;  /* 0x0000000000017941 */ /* 0x000fea0003800200 */
.L_x_112:
        /* <DEDUP_REMOVED lines=20> */
.L_x_34:
[----:B------:R-:W-:Y:S05]  /*6c60*/  BSYNC.RECONVERGENT B0 ;  /* 0x0000000000007941 */ /* 0x000fea0003800200 */
.L_x_1:
[----:B------:R-:W-:Y:S05]  /*6c70*/  @P1 EXIT ;  /* 0x000000000000194d */ /* 0x000fea0003800000 */
[----:B012---:R-:W0:Y:S02]  /*6c80*/  LDC.64 R4, c[0x0][0x388] ;  /* 0x0000e200ff047b82 */ /* 0x007e240000000a00 */
[----:B0-----:R-:W-:Y:S04]  /*6c90*/  STG.E.64 desc[UR10][R4.64], R2 ;  /* 0x0000000204007986 */ /* 0x001fe8000c101b0a */
[----:B------:R-:W-:Y:S01]  /*6ca0*/  STG.E.64 desc[UR10][R4.64+0x8], R14 ;  /* 0x0000080e04007986 */ /* 0x000fe2000c101b0a */
[----:B------:R-:W-:Y:S05]  /*6cb0*/  EXIT ;  /* 0x000000000000794d */ /* 0x000fea0003800000 */
.L_x_114:
        /* <DEDUP_REMOVED lines=12> */
.L_x_744:


//--------------------- .text._ZN6thrust24THRUST_300001_SM_1000_NS8cuda_cub4core6detail13_kernel_agentINS1_8__reduce10DrainAgentIlEEJN3cub18CUB_300001_SM_10009GridQueueIyEElEEEvDpT0_ --------------------------
	.section	.text._ZN6thrust24THRUST_300001_SM_1000_NS8cuda_cub4core6detail13_kernel_agentINS1_8__reduce10DrainAgentIlEEJN3cub18CUB_300001_SM_10009GridQueueIyEElEEEvDpT0_,"ax",@progbits
	.align	128
        .global         _ZN6thrust24THRUST_300001_SM_1000_NS8cuda_cub4core6detail13_kernel_agentINS1_8__reduce10DrainAgentIlEEJN3cub18CUB_300001_SM_10009GridQueueIyEElEEEvDpT0_
        .type           _ZN6thrust24THRUST_300001_SM_1000_NS8cuda_cub4core6detail13_kernel_agentINS1_8__reduce10DrainAgentIlEEJN3cub18CUB_300001_SM_10009GridQueueIyEElEEEvDpT0_,@function
        .size           _ZN6thrust24THRUST_300001_SM_1000_NS8cuda_cub4core6detail13_kernel_agentINS1_8__reduce10DrainAgentIlEEJN3cub18CUB_300001_SM_10009GridQueueIyEElEEEvDpT0_,(.L_x_745 - _ZN6thrust24THRUST_300001_SM_1000_NS8cuda_cub4core6detail13_kernel_agentINS1_8__reduce10DrainAgentIlEEJN3cub18CUB_300001_SM_10009GridQueueIyEElEEEvDpT0_)
        .other          _ZN6thrust24THRUST_300001_SM_1000_NS8cuda_cub4core6detail13_kernel_agentINS1_8__reduce10DrainAgentIlEEJN3cub18CUB_300001_SM_10009GridQueueIyEElEEEvDpT0_,@"STO_CUDA_ENTRY STV_DEFAULT"
_ZN6thrust24THRUST_300001_SM_1000_NS8cuda_cub4core6detail13_kernel_agentINS1_8__reduce10DrainAgentIlEEJN3cub18CUB_300001_SM_10009GridQueueIyEElEEEvDpT0_:
.text._ZN6thrust24THRUST_300001_SM_1000_NS8cuda_cub4core6detail13_kernel_agentINS1_8__reduce10DrainAgentIlEEJN3cub18CUB_300001_SM_10009GridQueueIyEElEEEvDpT0_:
[----:B------:R-:W-:Y:S08]  /*0000*/  LDC R1, c[0x0][0x37c] ;  /* 0x0000df00ff017b82 */ /* 0x000ff00000000800 */
[----:B------:R-:W0:Y:S01]  /*0010*/  LDC.64 R2, c[0x0][0x380] ;  /* 0x0000e000ff027b82 */ /* 0x000e220000000a00 */
[----:B------:R-:W0:Y:S07]  /*0020*/  LDCU.64 UR4, c[0x0][0x358] ;  /* 0x00006b00ff0477ac */ /* 0x000e2e0008000a00 */
[----:B------:R-:W1:Y:S01]  /*0030*/  LDC.64 R4, c[0x0][0x388] ;  /* 0x0000e200ff047b82 */ /* 0x000e620000000a00 */
[----:B0-----:R-:W-:Y:S04]  /*0040*/  STG.E.64 desc[UR4][R2.64+0x8], RZ ;  /* 0x000008ff02007986 */ /* 0x001fe8000c101b04 */
[----:B-1----:R-:W-:Y:S01]  /*0050*/  STG.E.64 desc[UR4][R2.64], R4 ;  /* 0x0000000402007986 */ /* 0x002fe2000c101b04 */
[----:B------:R-:W-:Y:S05]  /*0060*/  EXIT ;  /* 0x000000000000794d */ /* 0x000fea0003800000 */
.L_x_115:
        /* <DEDUP_REMOVED lines=9> */
.L_x_745:


//--------------------- .text._ZN6thrust24THRUST_300001_SM_1000_NS8cuda_cub4core6detail13_kernel_agentINS1_8__reduce11ReduceAgentINS0_12zip_iteratorIN4cuda3std3__45tupleIJNS0_10device_ptrIdEENS0_17counting_iteratorIlNS0_11use_defaultESF_SF_EEEEEEEPNSB_IJdlEEESJ_lNS1_9__extrema9arg_max_fIdl13AbsComparatorEEEEJSI_SK_lN3cub18CUB_300001_SM_100013GridEvenShareIlEENSR_9GridQueueIyEESO_EEEvDpT0_ --------------------------
	.section	.text._ZN6thrust24THRUST_300001_SM_1000_NS8cuda_cub4core6detail13_kernel_agentINS1_8__reduce11ReduceAgentINS0_12zip_iteratorIN4cuda3std3__45tupleIJNS0_10device_ptrIdEENS0_17counting_iteratorIlNS0_11use_defaultESF_SF_EEEEEEEPNSB_IJdlEEESJ_lNS1_9__extrema9arg_max_fIdl13AbsComparatorEEEEJSI_SK_lN3cub18CUB_300001_SM_100013GridEvenShareIlEENSR_9GridQueueIyEESO_EEEvDpT0_,"ax",@progbits
	.align	128
        .global         _ZN6thrust24THRUST_300001_SM_1000_NS8cuda_cub4core6detail13_kernel_agentINS1_8__reduce11ReduceAgentINS0_12zip_iteratorIN4cuda3std3__45tupleIJNS0_10device_ptrIdEENS0_17counting_iteratorIlNS0_11use_defaultESF_SF_EEEEEEEPNSB_IJdlEEESJ_lNS1_9__extrema9arg_max_fIdl13AbsComparatorEEEEJSI_SK_lN3cub18CUB_300001_SM_100013GridEvenShareIlEENSR_9GridQueueIyEESO_EEEvDpT0_
        .type           _ZN6thrust24THRUST_300001_SM_1000_NS8cuda_cub4core6detail13_kernel_agentINS1_8__reduce11ReduceAgentINS0_12zip_iteratorIN4cuda3std3__45tupleIJNS0_10device_ptrIdEENS0_17counting_iteratorIlNS0_11use_defaultESF_SF_EEEEEEEPNSB_IJdlEEESJ_lNS1_9__extrema9arg_max_fIdl13AbsComparatorEEEEJSI_SK_lN3cub18CUB_300001_SM_100013GridEvenShareIlEENSR_9GridQueueIyEESO_EEEvDpT0_,@function
        .size           _ZN6thrust24THRUST_300001_SM_1000_NS8cuda_cub4core6detail13_kernel_agentINS1_8__reduce11ReduceAgentINS0_12zip_iteratorIN4cuda3std3__45tupleIJNS0_10device_ptrIdEENS0_17counting_iteratorIlNS0_11use_defaultESF_SF_EEEEEEEPNSB_IJdlEEESJ_lNS1_9__extrema9arg_max_fIdl13AbsComparatorEEEEJSI_SK_lN3cub18CUB_300001_SM_100013GridEvenShareIlEENSR_9GridQueueIyEESO_EEEvDpT0_,(.L_x_746 - _ZN6thrust24THRUST_300001_SM_1000_NS8cuda_cub4core6detail13_kernel_agentINS1_8__reduce11ReduceAgentINS0_12zip_iteratorIN4cuda3std3__45tupleIJNS0_10device_ptrIdEENS0_17counting_iteratorIlNS0_11use_defaultESF_SF_EEEEEEEPNSB_IJdlEEESJ_lNS1_9__extrema9arg_max_fIdl13AbsComparatorEEEEJSI_SK_lN3cub18CUB_300001_SM_100013GridEvenShareIlEENSR_9GridQueueIyEESO_EEEvDpT0_)
        .other          _ZN6thrust24THRUST_300001_SM_1000_NS8cuda_cub4core6detail13_kernel_agentINS1_8__reduce11ReduceAgentINS0_12zip_iteratorIN4cuda3std3__45tupleIJNS0_10device_ptrIdEENS0_17counting_iteratorIlNS0_11use_defaultESF_SF_EEEEEEEPNSB_IJdlEEESJ_lNS1_9__extrema9arg_max_fIdl13AbsComparatorEEEEJSI_SK_lN3cub18CUB_300001_SM_100013GridEvenShareIlEENSR_9GridQueueIyEESO_EEEvDpT0_,@"STO_CUDA_ENTRY STV_DEFAULT"
_ZN6thrust24THRUST_300001_SM_1000_NS8cuda_cub4core6detail13_kernel_agentINS1_8__reduce11ReduceAgentINS0_12zip_iteratorIN4cuda3std3__45tupleIJNS0_10device_ptrIdEENS0_17counting_iteratorIlNS0_11use_defaultESF_SF_EEEEEEEPNSB_IJdlEEESJ_lNS1_9__extrema9arg_max_fIdl13AbsComparatorEEEEJSI_SK_lN3cub18CUB_300001_SM_100013GridEvenShareIlEENSR_9GridQueueIyEESO_EEEvDpT0_:
.text._ZN6thrust24THRUST_300001_SM_1000_NS8cuda_cub4core6detail13_kernel_agentINS1_8__reduce11ReduceAgentINS0_12zip_iteratorIN4cuda3std3__45tupleIJNS0_10device_ptrIdEENS0_17counting_iteratorIlNS0_11use_defaultESF_SF_EEEEEEEPNSB_IJdlEEESJ_lNS1_9__extrema9arg_max_fIdl13AbsComparatorEEEEJSI_SK_lN3cub18CUB_300001_SM_100013GridEvenShareIlEENSR_9GridQueueIyEESO_EEEvDpT0_:
[----:B------:R-:W-:Y:S01]  /*0000*/  LDC R1, c[0x0][0x37c] ;  /* 0x0000df00ff017b82 */ /* 0x000fe20000000800 */
[----:B------:R-:W0:Y:S01]  /*0010*/  S2R R0, SR_CTAID.X ;  /* 0x0000000000007919 */ /* 0x000e220000002500 */
[----:B------:R-:W1:Y:S01]  /*0020*/  LDCU.64 UR4, c[0x0][0x398] ;  /* 0x00007300ff0477ac */ /* 0x000e620008000a00 */
[----:B------:R-:W-:Y:S01]  /*0030*/  BSSY.RECONVERGENT B0, `(.L_x_116) ;  /* 0x0000689000007945 */ /* 0x000fe20003800200 */
[----:B------:R-:W2:Y:S01]  /*0040*/  LDCU UR6, c[0x0][0x370] ;  /* 0x00006e00ff0677ac */ /* 0x000ea20008000800 */
[----:B------:R-:W3:Y:S01]  /*0050*/  LDCU.64 UR10, c[0x0][0x358] ;  /* 0x00006b00ff0a77ac */ /* 0x000ee20008000a00 */
[----:B-1----:R-:W-:Y:S02]  /*0060*/  IMAD.U32 R25, RZ, RZ, UR4 ;  /* 0x00000004ff197e24 */ /* 0x002fe4000f8e00ff */
[----:B------:R-:W-:Y:S01]  /*0070*/  IMAD.U32 R16, RZ, RZ, UR5 ;  /* 0x00000005ff107e24 */ /* 0x000fe2000f8e00ff */
[----:B--2---:R-:W-:Y:S01]  /*0080*/  UIMAD UR6, UR6, 0x500, URZ ;  /* 0x00000500060678a4 */ /* 0x004fe2000f8e02ff */
[----:B0-----:R-:W-:-:S05]  /*0090*/  IMAD R8, R0, 0x500, RZ ;  /* 0x0000050000087824 */ /* 0x001fca00078e02ff */
[----:B------:R-:W-:-:S04]  /*00a0*/  IADD3 R2, P1, PT, R8, 0x500, RZ ;  /* 0x0000050008027810 */ /* 0x000fc80007f3e0ff */
[----:B------:R-:W-:Y:S01]  /*00b0*/  ISETP.GT.U32.AND P0, PT, R2, R25, PT ;  /* 0x000000190200720c */ /* 0x000fe20003f04070 */
[----:B------:R-:W-:-:S05]  /*00c0*/  IMAD.X R3, RZ, RZ, RZ, P1 ;  /* 0x000000ffff037224 */ /* 0x000fca00008e06ff */
[----:B------:R-:W-:-:S13]  /*00d0*/  ISETP.GT.AND.EX P0, PT, R3, R16, PT, P0 ;  /* 0x000000100300720c */ /* 0x000fda0003f04300 */
[----:B---3--:R-:W-:Y:S05]  /*00e0*/  @!P0 BRA `(.L_x_117) ;  /* 0x0000003800e48947 */ /* 0x008fea0003800000 */
[----:B------:R-:W0:Y:S01]  /*00f0*/  S2R R10, SR_TID.X ;  /* 0x00000000000a7919 */ /* 0x000e220000002100 */
[----:B------:R-:W-:Y:S01]  /*0100*/  IMAD.IADD R9, R25, 0x1, -R8 ;  /* 0x0000000119097824 */ /* 0x000fe200078e0a08 */
[----:B------:R-:W-:Y:S01]  /*0110*/  BSSY.RECONVERGENT B1, `(.L_x_118) ;  /* 0x000000f000017945 */ /* 0x000fe20003800200 */
[----:B------:R-:W-:Y:S02]  /*0120*/  CS2R R20, SRZ ;  /* 0x0000000000147805 */ /* 0x000fe4000001ff00 */
[----:B------:R-:W-:Y:S02]  /*0130*/  CS2R R14, SRZ ;  /* 0x00000000000e7805 */ /* 0x000fe4000001ff00 */
[----:B0-----:R-:W-:Y:S01]  /*0140*/  ISETP.GE.AND P0, PT, R10, R9, PT ;  /* 0x000000090a00720c */ /* 0x001fe20003f06270 */
[----:B------:R-:W-:-:S12]  /*0150*/  IMAD.MOV.U32 R6, RZ, RZ, R10 ;  /* 0x000000ffff067224 */ /* 0x000fd800078e000a */
[----:B------:R-:W-:Y:S05]  /*0160*/  @P0 BRA `(.L_x_119) ;  /* 0x0000000000240947 */ /* 0x000fea0003800000 */
[----:B------:R-:W0:Y:S01]  /*0170*/  LDCU.128 UR4, c[0x0][0x380] ;  /* 0x00007000ff0477ac */ /* 0x000e220008000c00 */
[----:B------:R-:W-:-:S05]  /*0180*/  IADD3 R21, P0, PT, R8, R10, RZ ;  /* 0x0000000a08157210 */ /* 0x000fca0007f1e0ff */
[----:B------:R-:W-:Y:S01]  /*0190*/  IMAD.X R20, RZ, RZ, RZ, P0 ;  /* 0x000000ffff147224 */ /* 0x000fe200000e06ff */
[----:B0-----:R-:W-:-:S04]  /*01a0*/  LEA R14, P1, R21, UR4, 0x3 ;  /* 0x00000004150e7c11 */ /* 0x001fc8000f8218ff */
[----:B------:R-:W-:-:S06]  /*01b0*/  LEA.HI.X R15, R21, UR5, R20, 0x3, P1 ;  /* 0x00000005150f7c11 */ /* 0x000fcc00088f1c14 */
[----:B------:R-:W5:Y:S01]  /*01c0*/  LDG.E.64 R14, desc[UR10][R14.64] ;  /* 0x0000000a0e0e7981 */ /* 0x000f62000c1e1b00 */
[----:B------:R-:W-:Y:S01]  /*01d0*/  IADD3 R21, P0, PT, R21, UR6, RZ ;  /* 0x0000000615157c10 */ /* 0x000fe2000ff1e0ff */
[----:B------:R-:W-:-:S03]  /*01e0*/  VIADD R6, R10, 0x100 ;  /* 0x000001000a067836 */ /* 0x000fc60000000000 */
[----:B------:R-:W-:-:S09]  /*01f0*/  IADD3.X R20, PT, PT, R20, UR7, RZ, P0, !PT ;  /* 0x0000000714147c10 */ /* 0x000fd200087fe4ff */
.L_x_119:
[----:B------:R-:W-:Y:S05]  /*0200*/  BSYNC.RECONVERGENT B1 ;  /* 0x0000000000017941 */ /* 0x000fea0003800200 */
.L_x_118:
[----:B------:R-:W-:Y:S01]  /*0210*/  ISETP.GE.AND P0, PT, R6, R9, PT ;  /* 0x000000090600720c */ /* 0x000fe20003f06270 */
[----:B------:R-:W-:-:S12]  /*0220*/  BSSY.RECONVERGENT B1, `(.L_x_120) ;  /* 0x00000af000017945 */ /* 0x000fd80003800200 */
[----:B------:R-:W-:Y:S05]  /*0230*/  @P0 BRA `(.L_x_121) ;  /* 0x0000000800b40947 */ /* 0x000fea0003800000 */
[----:B------:R-:W-:Y:S01]  /*0240*/  LOP3.LUT R2, RZ, R6, RZ, 0x33, !PT ;  /* 0x00000006ff027212 */ /* 0x000fe200078e33ff */
[----:B------:R-:W-:Y:S03]  /*0250*/  BSSY.RECONVERGENT B2, `(.L_x_122) ;  /* 0x0000034000027945 */ /* 0x000fe60003800200 */
[----:B------:R-:W-:-:S04]  /*0260*/  IADD3 R25, PT, PT, -R8, R25, R2 ;  /* 0x0000001908197210 */ /* 0x000fc80007ffe102 */
[----:B------:R-:W-:-:S04]  /*0270*/  LOP3.LUT R2, R25, 0x300, RZ, 0xc0, !PT ;  /* 0x0000030019027812 */ /* 0x000fc800078ec0ff */
[----:B------:R-:W-:-:S13]  /*0280*/  ISETP.NE.AND P0, PT, R2, 0x300, PT ;  /* 0x000003000200780c */ /* 0x000fda0003f05270 */
[----:B------:R-:W-:Y:S05]  /*0290*/  @!P0 BRA `(.L_x_123) ;  /* 0x0000000000bc8947 */ /* 0x000fea0003800000 */
[----:B------:R-:W0:Y:S01]  /*02a0*/  LDCU.128 UR4, c[0x0][0x380] ;  /* 0x00007000ff0477ac */ /* 0x000e220008000c00 */
[----:B------:R-:W-:Y:S02]  /*02b0*/  IADD3 R12, P0, PT, R8, R6, RZ ;  /* 0x00000006080c7210 */ /* 0x000fe40007f1e0ff */
[----:B------:R-:W-:-:S03]  /*02c0*/  LEA.HI R2, R25, 0x1, RZ, 0x18 ;  /* 0x0000000119027811 */ /* 0x000fc600078fc0ff */
[----:B------:R-:W-:Y:S01]  /*02d0*/  IMAD.X R3, RZ, RZ, RZ, P0 ;  /* 0x000000ffff037224 */ /* 0x000fe200000e06ff */
[----:B------:R-:W-:-:S05]  /*02e0*/  LOP3.LUT R2, R2, 0x3, RZ, 0xc0, !PT ;  /* 0x0000000302027812 */ /* 0x000fca00078ec0ff */
[----:B------:R-:W-:Y:S01]  /*02f0*/  IMAD.MOV R7, RZ, RZ, -R2 ;  /* 0x000000ffff077224 */ /* 0x000fe200078e0a02 */
[C---:B0-----:R-:W-:Y:S02]  /*0300*/  IADD3 R13, P1, PT, R12.reuse, UR6, RZ ;  /* 0x000000060c0d7c10 */ /* 0x041fe4000ff3e0ff */
[C---:B------:R-:W-:Y:S02]  /*0310*/  LEA R11, P2, R12.reuse, UR4, 0x3 ;  /* 0x000000040c0b7c11 */ /* 0x040fe4000f8418ff */
[----:B------:R-:W-:Y:S02]  /*0320*/  IADD3.X R16, PT, PT, R3, UR7, RZ, P1, !PT ;  /* 0x0000000703107c10 */ /* 0x000fe40008ffe4ff */
[----:B------:R-:W-:-:S09]  /*0330*/  LEA.HI.X R12, R12, UR5, R3, 0x3, P2 ;  /* 0x000000050c0c7c11 */ /* 0x000fd200090f1c03 */
.L_x_126:
[----:B------:R-:W-:Y:S02]  /*0340*/  IMAD.MOV.U32 R2, RZ, RZ, R11 ;  /* 0x000000ffff027224 */ /* 0x000fe400078e000b */
[----:B------:R-:W-:-:S06]  /*0350*/  IMAD.MOV.U32 R3, RZ, RZ, R12 ;  /* 0x000000ffff037224 */ /* 0x000fcc00078e000c */
[----:B------:R-:W2:Y:S01]  /*0360*/  LDG.E.64 R2, desc[UR10][R2.64] ;  /* 0x0000000a02027981 */ /* 0x000ea2000c1e1b00 */
[----:B------:R-:W-:Y:S01]  /*0370*/  VIADD R7, R7, 0x1 ;  /* 0x0000000107077836 */ /* 0x000fe20000000000 */
[----:B------:R-:W-:Y:S01]  /*0380*/  BSSY.RECONVERGENT B3, `(.L_x_124) ;  /* 0x000001b000037945 */ /* 0x000fe20003800200 */
[----:B------:R-:W-:Y:S01]  /*0390*/  IMAD.MOV.U32 R18, RZ, RZ, R21 ;  /* 0x000000ffff127224 */ /* 0x000fe200078e0015 */
[----:B------:R-:W-:Y:S01]  /*03a0*/  IADD3 R11, P3, PT, R11, 0x800, RZ ;  /* 0x000008000b0b7810 */ /* 0x000fe20007f7e0ff */
[----:B------:R-:W-:Y:S01]  /*03b0*/  IMAD.MOV.U32 R17, RZ, RZ, R20 ;  /* 0x000000ffff117224 */ /* 0x000fe200078e0014 */
[----:B------:R-:W-:Y:S01]  /*03c0*/  ISETP.NE.AND P2, PT, R7, RZ, PT ;  /* 0x000000ff0700720c */ /* 0x000fe20003f45270 */
[----:B-----5:R-:W-:Y:S02]  /*03d0*/  IMAD.MOV.U32 R4, RZ, RZ, R14 ;  /* 0x000000ffff047224 */ /* 0x020fe400078e000e */
[----:B------:R-:W-:Y:S02]  /*03e0*/  IMAD.MOV.U32 R5, RZ, RZ, R15 ;  /* 0x000000ffff057224 */ /* 0x000fe400078e000f */
[----:B------:R-:W-:-:S02]  /*03f0*/  IMAD.MOV.U32 R21, RZ, RZ, R13 ;  /* 0x000000ffff157224 */ /* 0x000fc400078e000d */
[----:B------:R-:W-:Y:S01]  /*0400*/  IMAD.MOV.U32 R20, RZ, RZ, R16 ;  /* 0x000000ffff147224 */ /* 0x000fe200078e0010 */
[----:B--2---:R-:W-:Y:S01]  /*0410*/  DSETP.GEU.AND P0, PT, |R14|, |R2|, PT ;  /* 0x400000020e00722a */ /* 0x004fe20003f0e200 */
[----:B------:R-:W-:Y:S02]  /*0420*/  IMAD.MOV.U32 R14, RZ, RZ, R2 ;  /* 0x000000ffff0e7224 */ /* 0x000fe400078e0002 */
[----:B------:R-:W-:-:S11]  /*0430*/  IMAD.MOV.U32 R15, RZ, RZ, R3 ;  /* 0x000000ffff0f7224 */ /* 0x000fd600078e0003 */
        /* <DEDUP_REMOVED lines=15> */
.L_x_125:
[----:B------:R-:W-:Y:S05]  /*0530*/  BSYNC.RECONVERGENT B3 ;  /* 0x0000000000037941 */ /* 0x000fea0003800200 */
.L_x_124:
[----:B------:R-:W-:Y:S01]  /*0540*/  IADD3 R13, P0, PT, R13, 0x100, RZ ;  /* 0x000001000d0d7810 */ /* 0x000fe20007f1e0ff */
[----:B------:R-:W-:Y:S02]  /*0550*/  VIADD R6, R6, 0x100 ;  /* 0x0000010006067836 */ /* 0x000fe40000000000 */
[----:B------:R-:W-:Y:S02]  /*0560*/  IMAD.X R12, RZ, RZ, R12, P3 ;  /* 0x000000ffff0c7224 */ /* 0x000fe400018e060c */
[----:B------:R-:W-:Y:S01]  /*0570*/  IMAD.X R16, RZ, RZ, R16, P0 ;  /* 0x000000ffff107224 */ /* 0x000fe200000e0610 */
[----:B------:R-:W-:Y:S07]  /*0580*/  @P2 BRA `(.L_x_126) ;  /* 0xfffffffc006c2947 */ /* 0x000fee000383ffff */
.L_x_123:
[----:B------:R-:W-:Y:S05]  /*0590*/  BSYNC.RECONVERGENT B2 ;  /* 0x0000000000027941 */ /* 0x000fea0003800200 */
.L_x_122:
[----:B------:R-:W-:-:S13]  /*05a0*/  ISETP.GE.U32.AND P0, PT, R25, 0x300, PT ;  /* 0x000003001900780c */ /* 0x000fda0003f06070 */
[----:B------:R-:W-:Y:S05]  /*05b0*/  @!P0 BRA `(.L_x_121) ;  /* 0x0000000400d48947 */ /* 0x000fea0003800000 */
[----:B------:R-:W0:Y:S01]  /*05c0*/  LDC.64 R4, c[0x0][0x380] ;  /* 0x0000e000ff047b82 */ /* 0x000e220000000a00 */
[----:B------:R-:W-:-:S07]  /*05d0*/  VIADD R11, R6, 0x200 ;  /* 0x00000200060b7836 */ /* 0x000fce0000000000 */
[----:B------:R-:W1:Y:S02]  /*05e0*/  LDC.64 R2, c[0x0][0x388] ;  /* 0x0000e200ff027b82 */ /* 0x000e640000000a00 */
.L_x_135:
[----:B------:R-:W-:-:S05]  /*05f0*/  VIADD R7, R11, 0xfffffe00 ;  /* 0xfffffe000b077836 */ /* 0x000fca0000000000 */
[----:B------:R-:W-:-:S04]  /*0600*/  IADD3 R13, P0, PT, R8, R7, RZ ;  /* 0x00000007080d7210 */ /* 0x000fc80007f1e0ff */
[----:B------:R-:W-:Y:S02]  /*0610*/  LEA.HI.X.SX32 R12, R7, RZ, 0x1, P0 ;  /* 0x000000ff070c7211 */ /* 0x000fe400000f0eff */
[----:B0-----:R-:W-:-:S04]  /*0620*/  LEA R16, P0, R13, R4, 0x3 ;  /* 0x000000040d107211 */ /* 0x001fc800078018ff */
[----:B------:R-:W-:-:S05]  /*0630*/  LEA.HI.X R17, R13, R5, R12, 0x3, P0 ;  /* 0x000000050d117211 */ /* 0x000fca00000f1c0c */
[----:B------:R-:W2:Y:S04]  /*0640*/  LDG.E.64 R18, desc[UR10][R16.64] ;  /* 0x0000000a10127981 */ /* 0x000ea8000c1e1b00 */
[----:B-----5:R0:W5:Y:S01]  /*0650*/  LDG.E.64 R6, desc[UR10][R16.64+0x800] ;  /* 0x0008000a10067981 */ /* 0x020162000c1e1b00 */
[----:B-1----:R-:W-:Y:S01]  /*0660*/  IADD3 R24, P1, PT, R13, R2, RZ ;  /* 0x000000020d187210 */ /* 0x002fe20007f3e0ff */
[----:B------:R-:W-:Y:S04]  /*0670*/  BSSY.RECONVERGENT B2, `(.L_x_127) ;  /* 0x0000016000027945 */ /* 0x000fe80003800200 */
[----:B------:R-:W-:-:S02]  /*0680*/  IMAD.X R25, R12, 0x1, R3, P1 ;  /* 0x000000010c197824 */ /* 0x000fc400008e0603 */
[----:B------:R-:W-:Y:S02]  /*0690*/  IMAD.MOV.U32 R23, RZ, RZ, R24 ;  /* 0x000000ffff177224 */ /* 0x000fe400078e0018 */
[----:B------:R-:W-:Y:S01]  /*06a0*/  IMAD.MOV.U32 R22, RZ, RZ, R25 ;  /* 0x000000ffff167224 */ /* 0x000fe200078e0019 */
[----:B--2---:R-:W-:Y:S01]  /*06b0*/  DSETP.GEU.AND P0, PT, |R14|, |R18|, PT ;  /* 0x400000120e00722a */ /* 0x004fe20003f0e200 */
[----:B------:R-:W-:Y:S02]  /*06c0*/  IMAD.MOV.U32 R12, RZ, RZ, R18 ;  /* 0x000000ffff0c7224 */ /* 0x000fe400078e0012 */
[----:B------:R-:W-:-:S11]  /*06d0*/  IMAD.MOV.U32 R13, RZ, RZ, R19 ;  /* 0x000000ffff0d7224 */ /* 0x000fd600078e0013 */
        /* <DEDUP_REMOVED lines=15> */
.L_x_128:
[----:B------:R-:W-:Y:S05]  /*07d0*/  BSYNC.RECONVERGENT B2 ;  /* 0x0000000000027941 */ /* 0x000fea0003800200 */
.L_x_127:
[----:B------:R0:W5:Y:S04]  /*07e0*/  LDG.E.64 R14, desc[UR10][R16.64+0x1000] ;  /* 0x0010000a100e7981 */ /* 0x000168000c1e1b00 */
[----:B------:R0:W5:Y:S02]  /*07f0*/  LDG.E.64 R18, desc[UR10][R16.64+0x1800] ;  /* 0x0018000a10127981 */ /* 0x000164000c1e1b00 */
[----:B-----5:R-:W-:Y:S01]  /*0800*/  DSETP.GEU.AND P0, PT, |R12|, |R6|, PT ;  /* 0x400000060c00722a */ /* 0x020fe20003f0e200 */
[----:B------:R-:W-:Y:S01]  /*0810*/  VIADD R21, R11, 0xffffff00 ;  /* 0xffffff000b157836 */ /* 0x000fe20000000000 */
[----:B------:R-:W-:Y:S04]  /*0820*/  BSSY.RECONVERGENT B2, `(.L_x_129) ;  /* 0x0000017000027945 */ /* 0x000fe80003800200 */
[----:B------:R-:W-:-:S02]  /*0830*/  SHF.R.S32.HI R20, RZ, 0x1f, R21 ;  /* 0x0000001fff147819 */ /* 0x000fc40000011415 */
[----:B------:R-:W-:Y:S01]  /*0840*/  IADD3 R26, P1, P2, R21, R2, R8 ;  /* 0x00000002151a7210 */ /* 0x000fe20007a3e008 */
[----:B------:R-:W-:-:S03]  /*0850*/  IMAD.MOV.U32 R21, RZ, RZ, R7 ;  /* 0x000000ffff157224 */ /* 0x000fc600078e0007 */
[----:B------:R-:W-:Y:S01]  /*0860*/  IADD3.X R27, PT, PT, R20, R3, RZ, P1, P2 ;  /* 0x00000003141b7210 */ /* 0x000fe20000fe44ff */
[----:B------:R-:W-:Y:S02]  /*0870*/  IMAD.MOV.U32 R24, RZ, RZ, R26 ;  /* 0x000000ffff187224 */ /* 0x000fe400078e001a */
[----:B------:R-:W-:Y:S02]  /*0880*/  IMAD.MOV.U32 R20, RZ, RZ, R6 ;  /* 0x000000ffff147224 */ /* 0x000fe400078e0006 */
[----:B------:R-:W-:Y:S01]  /*0890*/  IMAD.MOV.U32 R25, RZ, RZ, R27 ;  /* 0x000000ffff197224 */ /* 0x000fe200078e001b */
[----:B0-----:R-:W-:Y:S06]  /*08a0*/  @!P0 BRA `(.L_x_130) ;  /* 0x0000000000388947 */ /* 0x001fec0003800000 */
        /* <DEDUP_REMOVED lines=14> */
.L_x_130:
[----:B------:R-:W-:Y:S05]  /*0990*/  BSYNC.RECONVERGENT B2 ;  /* 0x0000000000027941 */ /* 0x000fea0003800200 */
.L_x_129:
[----:B------:R-:W-:Y:S01]  /*09a0*/  DSETP.GEU.AND P0, PT, |R20|, |R14|, PT ;  /* 0x4000000e1400722a */ /* 0x000fe20003f0e200 */
[----:B------:R-:W-:Y:S01]  /*09b0*/  SHF.R.S32.HI R6, RZ, 0x1f, R11 ;  /* 0x0000001fff067819 */ /* 0x000fe2000001140b */
[----:B------:R-:W-:Y:S01]  /*09c0*/  BSSY.RECONVERGENT B2, `(.L_x_131) ;  /* 0x0000017000027945 */ /* 0x000fe20003800200 */
[C---:B------:R-:W-:Y:S01]  /*09d0*/  IADD3 R23, P1, P2, R11.reuse, R2, R8 ;  /* 0x000000020b177210 */ /* 0x040fe20007a3e008 */
[----:B------:R-:W-:Y:S02]  /*09e0*/  VIADD R17, R11, 0x100 ;  /* 0x000001000b117836 */ /* 0x000fe40000000000 */
[----:B------:R-:W-:Y:S01]  /*09f0*/  IMAD.MOV.U32 R7, RZ, RZ, R15 ;  /* 0x000000ffff077224 */ /* 0x000fe200078e000f */
[----:B------:R-:W-:Y:S01]  /*0a00*/  IADD3.X R16, PT, PT, R6, R3, RZ, P1, P2 ;  /* 0x0000000306107210 */ /* 0x000fe20000fe44ff */
[----:B------:R-:W-:Y:S02]  /*0a10*/  IMAD.MOV.U32 R12, RZ, RZ, R23 ;  /* 0x000000ffff0c7224 */ /* 0x000fe400078e0017 */
[----:B------:R-:W-:-:S02]  /*0a20*/  IMAD.MOV.U32 R6, RZ, RZ, R14 ;  /* 0x000000ffff067224 */ /* 0x000fc400078e000e */
[----:B------:R-:W-:Y:S02]  /*0a30*/  IMAD.MOV.U32 R13, RZ, RZ, R16 ;  /* 0x000000ffff0d7224 */ /* 0x000fe400078e0010 */
        /* <DEDUP_REMOVED lines=15> */
.L_x_132:
[----:B------:R-:W-:Y:S05]  /*0b30*/  BSYNC.RECONVERGENT B2 ;  /* 0x0000000000027941 */ /* 0x000fea0003800200 */
.L_x_131:
[----:B------:R-:W-:Y:S01]  /*0b40*/  DSETP.GEU.AND P0, PT, |R6|, |R18|, PT ;  /* 0x400000120600722a */ /* 0x000fe20003f0e200 */
[----:B------:R-:W-:Y:S01]  /*0b50*/  SHF.R.S32.HI R14, RZ, 0x1f, R17 ;  /* 0x0000001fff0e7819 */ /* 0x000fe20000011411 */
[----:B------:R-:W-:Y:S01]  /*0b60*/  BSSY.RECONVERGENT B2, `(.L_x_133) ;  /* 0x0000016000027945 */ /* 0x000fe20003800200 */
[----:B------:R-:W-:Y:S01]  /*0b70*/  IADD3 R17, P1, P2, R17, R2, R8 ;  /* 0x0000000211117210 */ /* 0x000fe20007a3e008 */
[----:B------:R-:W-:-:S03]  /*0b80*/  IMAD.MOV.U32 R15, RZ, RZ, R19 ;  /* 0x000000ffff0f7224 */ /* 0x000fc600078e0013 */
[----:B------:R-:W-:Y:S01]  /*0b90*/  IADD3.X R16, PT, PT, R14, R3, RZ, P1, P2 ;  /* 0x000000030e107210 */ /* 0x000fe20000fe44ff */
[----:B------:R-:W-:Y:S02]  /*0ba0*/  IMAD.MOV.U32 R21, RZ, RZ, R17 ;  /* 0x000000ffff157224 */ /* 0x000fe400078e0011 */
[----:B------:R-:W-:Y:S02]  /*0bb0*/  IMAD.MOV.U32 R14, RZ, RZ, R18 ;  /* 0x000000ffff0e7224 */ /* 0x000fe400078e0012 */
        /* <DEDUP_REMOVED lines=16> */
.L_x_134:
[----:B------:R-:W-:Y:S05]  /*0cc0*/  BSYNC.RECONVERGENT B2 ;  /* 0x0000000000027941 */ /* 0x000fea0003800200 */
.L_x_133:
[C---:B------:R-:W-:Y:S02]  /*0cd0*/  VIADD R6, R11.reuse, 0x200 ;  /* 0x000002000b067836 */ /* 0x040fe40000000000 */
[----:B------:R-:W-:-:S03]  /*0ce0*/  VIADD R11, R11, 0x400 ;  /* 0x000004000b0b7836 */ /* 0x000fc60000000000 */
[----:B------:R-:W-:-:S13]  /*0cf0*/  ISETP.GE.AND P0, PT, R6, R9, PT ;  /* 0x000000090600720c */ /* 0x000fda0003f06270 */
[----:B------:R-:W-:Y:S05]  /*0d00*/  @!P0 BRA `(.L_x_135) ;  /* 0xfffffff800388947 */ /* 0x000fea000383ffff */
.L_x_121:
[----:B------:R-:W-:Y:S05]  /*0d10*/  BSYNC.RECONVERGENT B1 ;  /* 0x0000000000017941 */ /* 0x000fea0003800200 */
.L_x_120:
[----:B------:R-:W-:-:S13]  /*0d20*/  ISETP.GE.AND P0, PT, R9, 0x100, PT ;  /* 0x000001000900780c */ /* 0x000fda0003f06270 */
[----:B------:R-:W-:Y:S05]  /*0d30*/  @!P0 BRA `(.L_x_136) ;  /* 0x0000001400508947 */ /* 0x000fea0003800000 */
[----:B------:R-:W0:Y:S01]  /*0d40*/  S2R R11, SR_LANEID ;  /* 0x00000000000b7919 */ /* 0x000e220000000000 */
[----:B------:R-:W-:Y:S01]  /*0d50*/  BSSY.RECONVERGENT B1, `(.L_x_137) ;  /* 0x000001f000017945 */ /* 0x000fe20003800200 */
[----:B------:R-:W-:Y:S01]  /*0d60*/  IMAD.MOV.U32 R12, RZ, RZ, R21 ;  /* 0x000000ffff0c7224 */ /* 0x000fe200078e0015 */
[----:B-----5:R1:W2:Y:S01]  /*0d70*/  SHFL.DOWN PT, R4, R14, 0x1, 0x1f ;  /* 0x08201f000e047f89 */ /* 0x0202a200000e0000 */
        /* <DEDUP_REMOVED lines=9> */
[----:B------:R-:W-:Y:S01]  /*0e10*/  IMAD.MOV.U32 R12, RZ, RZ, R6 ;  /* 0x000000ffff0c7224 */ /* 0x000fe200078e0006 */
[----:B------:R-:W-:Y:S01]  /*0e20*/  MOV R13, R7 ;  /* 0x00000007000d7202 */ /* 0x000fe20000000f00 */
[----:B------:R-:W-:Y:S02]  /*0e30*/  IMAD.MOV.U32 R2, RZ, RZ, R4 ;  /* 0x000000ffff027224 */ /* 0x000fe400078e0004 */
[----:B------:R-:W-:-:S09]  /*0e40*/  IMAD.MOV.U32 R3, RZ, RZ, R5 ;  /* 0x000000ffff037224 */ /* 0x000fd200078e0005 */
        /* <DEDUP_REMOVED lines=15> */
.L_x_138:
[----:B------:R-:W-:Y:S05]  /*0f40*/  BSYNC.RECONVERGENT B1 ;  /* 0x0000000000017941 */ /* 0x000fea0003800200 */
.L_x_137:
        /* <DEDUP_REMOVED lines=31> */
.L_x_140:
[----:B------:R-:W-:Y:S05]  /*1140*/  BSYNC.RECONVERGENT B1 ;  /* 0x0000000000017941 */ /* 0x000fea0003800200 */
.L_x_139:
[----:B------:R-:W-:Y:S01]  /*1150*/  ISETP.GT.AND P0, PT, R11, 0x1b, PT ;  /* 0x0000001b0b00780c */ /* 0x000fe20003f04270 */
[----:B-1----:R1:W1:Y:S01]  /*1160*/  SHFL.DOWN PT, R6, R4, 0x4, 0x1f ;  /* 0x08801f0004067f89 */ /* 0x00226200000e0000 */
[----:B------:R-:W-:Y:S01]  /*1170*/  BSSY.RECONVERGENT B1, `(.L_x_141) ;  /* 0x000001d000017945 */ /* 0x000fe20003800200 */
[----:B----4-:R-:W-:Y:S02]  /*1180*/  IMAD.MOV.U32 R14, RZ, RZ, R8 ;  /* 0x000000ffff0e7224 */ /* 0x010fe400078e0008 */
[----:B--2---:R2:W4:Y:S01]  /*1190*/  SHFL.DOWN PT, R7, R5, 0x4, 0x1f ;  /* 0x08801f0005077f89 */ /* 0x00452200000e0000 */
[----:B---3--:R-:W-:Y:S02]  /*11a0*/  IMAD.MOV.U32 R15, RZ, RZ, R9 ;  /* 0x000000ffff0f7224 */ /* 0x008fe400078e0009 */
[----:B0-----:R-:W-:Y:S01]  /*11b0*/  IMAD.MOV.U32 R2, RZ, RZ, R4 ;  /* 0x000000ffff027224 */ /* 0x001fe200078e0004 */
[----:B------:R2:W0:Y:S01]  /*11c0*/  SHFL.DOWN PT, R13, R8, 0x4, 0x1f ;  /* 0x08801f00080d7f89 */ /* 0x00042200000e0000 */
[----:B------:R-:W-:-:S03]  /*11d0*/  IMAD.MOV.U32 R3, RZ, RZ, R5 ;  /* 0x000000ffff037224 */ /* 0x000fc600078e0005 */
[----:B------:R2:W3:Y:S01]  /*11e0*/  SHFL.DOWN PT, R12, R9, 0x4, 0x1f ;  /* 0x08801f00090c7f89 */ /* 0x0004e200000e0000 */
[----:B------:R-:W-:Y:S05]  /*11f0*/  @P0 BRA `(.L_x_142) ;  /* 0x0000000000500947 */ /* 0x000fea0003800000 */
[----:B-1--4-:R-:W-:Y:S01]  /*1200*/  DSETP.GEU.AND P0, PT, |R4|, |R6|, PT ;  /* 0x400000060400722a */ /* 0x012fe20003f0e200 */
[----:B0-----:R-:W-:Y:S02]  /*1210*/  IMAD.MOV.U32 R14, RZ, RZ, R13 ;  /* 0x000000ffff0e7224 */ /* 0x001fe400078e000d */
        /* <DEDUP_REMOVED lines=18> */
.L_x_142:
[----:B------:R-:W-:Y:S05]  /*1340*/  BSYNC.RECONVERGENT B1 ;  /* 0x0000000000017941 */ /* 0x000fea0003800200 */
.L_x_141:
[----:B------:R-:W-:Y:S01]  /*1350*/  ISETP.GT.AND P0, PT, R11, 0x17, PT ;  /* 0x000000170b00780c */ /* 0x000fe20003f04270 */
[----:B-1----:R1:W1:Y:S01]  /*1360*/  SHFL.DOWN PT, R4, R2, 0x8, 0x1f ;  /* 0x09001f0002047f89 */ /* 0x00226200000e0000 */
[----:B------:R-:W-:Y:S01]  /*1370*/  BSSY.RECONVERGENT B1, `(.L_x_143) ;  /* 0x000001d000017945 */ /* 0x000fe20003800200 */
[----:B---3--:R-:W-:Y:S02]  /*1380*/  IMAD.MOV.U32 R12, RZ, RZ, R14 ;  /* 0x000000ffff0c7224 */ /* 0x008fe400078e000e */
[----:B--2---:R2:W3:Y:S01]  /*1390*/  SHFL.DOWN PT, R5, R3, 0x8, 0x1f ;  /* 0x09001f0003057f89 */ /* 0x0044e200000e0000 */
[----:B0-----:R-:W-:Y:S02]  /*13a0*/  IMAD.MOV.U32 R13, RZ, RZ, R15 ;  /* 0x000000ffff0d7224 */ /* 0x001fe400078e000f */
[----:B------:R-:W-:Y:S01]  /*13b0*/  IMAD.MOV.U32 R8, RZ, RZ, R2 ;  /* 0x000000ffff087224 */ /* 0x000fe200078e0002 */
[----:B----4-:R2:W0:Y:S01]  /*13c0*/  SHFL.DOWN PT, R7, R14, 0x8, 0x1f ;  /* 0x09001f000e077f89 */ /* 0x01042200000e0000 */
[----:B------:R-:W-:-:S03]  /*13d0*/  IMAD.MOV.U32 R9, RZ, RZ, R3 ;  /* 0x000000ffff097224 */ /* 0x000fc600078e0003 */
[----:B------:R2:W4:Y:S01]  /*13e0*/  SHFL.DOWN PT, R6, R15, 0x8, 0x1f ;  /* 0x09001f000f067f89 */ /* 0x00052200000e0000 */
[----:B------:R-:W-:Y:S05]  /*13f0*/  @P0 BRA `(.L_x_144) ;  /* 0x0000000000500947 */ /* 0x000fea0003800000 */
[----:B-1-3--:R-:W-:Y:S01]  /*1400*/  DSETP.GEU.AND P0, PT, |R2|, |R4|, PT ;  /* 0x400000040200722a */ /* 0x00afe20003f0e200 */
[----:B0-----:R-:W-:Y:S02]  /*1410*/  IMAD.MOV.U32 R12, RZ, RZ, R7 ;  /* 0x000000ffff0c7224 */ /* 0x001fe400078e0007 */
        /* <DEDUP_REMOVED lines=18> */
.L_x_144:
[----:B------:R-:W-:Y:S05]  /*1540*/  BSYNC.RECONVERGENT B1 ;  /* 0x0000000000017941 */ /* 0x000fea0003800200 */
.L_x_143:
[----:B------:R-:W-:Y:S01]  /*1550*/  ISETP.GT.AND P0, PT, R11, 0xf, PT ;  /* 0x0000000f0b00780c */ /* 0x000fe20003f04270 */
[----:B-1----:R1:W1:Y:S01]  /*1560*/  SHFL.DOWN PT, R2, R8, 0x10, 0x1f ;  /* 0x0a001f0008027f89 */ /* 0x00226200000e0000 */
[----:B------:R-:W-:Y:S01]  /*1570*/  BSSY.RECONVERGENT B1, `(.L_x_145) ;  /* 0x000001d000017945 */ /* 0x000fe20003800200 */
[----:B------:R-:W-:Y:S02]  /*1580*/  IMAD.MOV.U32 R4, RZ, RZ, R12 ;  /* 0x000000ffff047224 */ /* 0x000fe400078e000c */
[----:B--2---:R2:W1:Y:S01]  /*1590*/  SHFL.DOWN PT, R3, R9, 0x10, 0x1f ;  /* 0x0a001f0009037f89 */ /* 0x00446200000e0000 */
[----:B---3--:R-:W-:Y:S02]  /*15a0*/  IMAD.MOV.U32 R5, RZ, RZ, R13 ;  /* 0x000000ffff057224 */ /* 0x008fe400078e000d */
[----:B----4-:R-:W-:Y:S01]  /*15b0*/  IMAD.MOV.U32 R6, RZ, RZ, R8 ;  /* 0x000000ffff067224 */ /* 0x010fe200078e0008 */
[----:B------:R2:W3:Y:S01]  /*15c0*/  SHFL.DOWN PT, R15, R12, 0x10, 0x1f ;  /* 0x0a001f000c0f7f89 */ /* 0x0004e200000e0000 */
[----:B0-----:R-:W-:-:S03]  /*15d0*/  IMAD.MOV.U32 R7, RZ, RZ, R9 ;  /* 0x000000ffff077224 */ /* 0x001fc600078e0009 */
[----:B------:R2:W0:Y:S01]  /*15e0*/  SHFL.DOWN PT, R14, R13, 0x10, 0x1f ;  /* 0x0a001f000d0e7f89 */ /* 0x00042200000e0000 */
[----:B------:R-:W-:Y:S05]  /*15f0*/  @P0 BRA `(.L_x_146) ;  /* 0x0000000000500947 */ /* 0x000fea0003800000 */
[----:B-1----:R-:W-:Y:S01]  /*1600*/  DSETP.GEU.AND P0, PT, |R8|, |R2|, PT ;  /* 0x400000020800722a */ /* 0x002fe20003f0e200 */
[----:B---3--:R-:W-:Y:S02]  /*1610*/  IMAD.MOV.U32 R4, RZ, RZ, R15 ;  /* 0x000000ffff047224 */ /* 0x008fe400078e000f */
        /* <DEDUP_REMOVED lines=18> */
.L_x_146:
[----:B------:R-:W-:Y:S05]  /*1740*/  BSYNC.RECONVERGENT B1 ;  /* 0x0000000000017941 */ /* 0x000fea0003800200 */
.L_x_145:
        /* <DEDUP_REMOVED lines=11> */
.L_x_148:
[----:B------:R-:W-:Y:S05]  /*1800*/  BSYNC.RECONVERGENT B1 ;  /* 0x0000000000017941 */ /* 0x000fea0003800200 */
.L_x_147:
[----:B------:R-:W-:Y:S01]  /*1810*/  BAR.SYNC.DEFER_BLOCKING 0x0 ;  /* 0x0000000000007b1d */ /* 0x000fe20000010000 */
[----:B------:R-:W-:-:S13]  /*1820*/  ISETP.NE.AND P1, PT, R10, RZ, PT ;  /* 0x000000ff0a00720c */ /* 0x000fda0003f25270 */
[----:B------:R-:W-:Y:S05]  /*1830*/  @P1 BRA `(.L_x_149) ;  /* 0x0000005000201947 */ /* 0x000fea0003800000 */
[----:B-1--4-:R-:W1:Y:S01]  /*1840*/  S2R R3, SR_CgaCtaId ;  /* 0x0000000000037919 */ /* 0x012e620000008800 */
[----:B------:R-:W-:Y:S01]  /*1850*/  MOV R20, 0x400 ;  /* 0x0000040000147802 */ /* 0x000fe20000000f00 */
[----:B------:R-:W-:Y:S03]  /*1860*/  BSSY.RECONVERGENT B1, `(.L_x_150) ;  /* 0x000001a000017945 */ /* 0x000fe60003800200 */
[----:B-1----:R-:W-:-:S05]  /*1870*/  LEA R20, R3, R20, 0x18 ;  /* 0x0000001403147211 */ /* 0x002fca00078ec0ff */
[----:B------:R-:W1:Y:S04]  /*1880*/  LDS.64 R16, [R20+0x18] ;  /* 0x0000180014107984 */ /* 0x000e680000000a00 */
[----:B--2---:R-:W2:Y:S04]  /*1890*/  LDS.128 R8, [R20+0x20] ;  /* 0x0000200014087984 */ /* 0x004ea80000000c00 */
[----:B------:R4:W4:Y:S04]  /*18a0*/  LDS.64 R2, [R20+0x80] ;  /* 0x0000800014027984 */ /* 0x0009280000000a00 */
[----:B0--3--:R0:W3:Y:S01]  /*18b0*/  LDS.128 R12, [R20+0x30] ;  /* 0x00003000140c7984 */ /* 0x0090e20000000c00 */
[----:B-1----:R-:W-:Y:S01]  /*18c0*/  DSETP.GEU.AND P0, PT, |R6|, |R16|, PT ;  /* 0x400000100600722a */ /* 0x002fe20003f0e200 */
[----:B------:R-:W-:-:S02]  /*18d0*/  IMAD.MOV.U32 R22, RZ, RZ, R16 ;  /* 0x000000ffff167224 */ /* 0x000fc400078e0010 */
[----:B------:R-:W-:Y:S02]  /*18e0*/  IMAD.MOV.U32 R23, RZ, RZ, R17 ;  /* 0x000000ffff177224 */ /* 0x000fe400078e0011 */
[----:B--2---:R-:W-:Y:S02]  /*18f0*/  IMAD.MOV.U32 R24, RZ, RZ, R8 ;  /* 0x000000ffff187224 */ /* 0x004fe400078e0008 */
[----:B------:R-:W-:-:S07]  /*1900*/  IMAD.MOV.U32 R25, RZ, RZ, R9 ;  /* 0x000000ffff197224 */ /* 0x000fce00078e0009 */
[----:B0--34-:R-:W-:Y:S05]  /*1910*/  @!P0 BRA `(.L_x_151) ;  /* 0x0000000000388947 */ /* 0x019fea0003800000 */
[----:B------:R-:W-:Y:S01]  /*1920*/  DSETP.GEU.AND P0, PT, |R16|, |R6|, PT ;  /* 0x400000061000722a */ /* 0x000fe20003f0e200 */
[----:B------:R-:W-:Y:S01]  /*1930*/  IMAD.MOV.U32 R22, RZ, RZ, R6 ;  /* 0x000000ffff167224 */ /* 0x000fe200078e0006 */
[----:B------:R-:W-:Y:S01]  /*1940*/  MOV R25, R5 ;  /* 0x0000000500197202 */ /* 0x000fe20000000f00 */
[----:B------:R-:W-:Y:S02]  /*1950*/  IMAD.MOV.U32 R23, RZ, RZ, R7 ;  /* 0x000000ffff177224 */ /* 0x000fe400078e0007 */
[----:B------:R-:W-:-:S09]  /*1960*/  IMAD.MOV.U32 R24, RZ, RZ, R4 ;  /* 0x000000ffff187224 */ /* 0x000fd200078e0004 */
        /* <DEDUP_REMOVED lines=9> */
.L_x_151:
[----:B------:R-:W-:Y:S05]  /*1a00*/  BSYNC.RECONVERGENT B1 ;  /* 0x0000000000017941 */ /* 0x000fea0003800200 */
.L_x_150:
        /* <DEDUP_REMOVED lines=23> */
.L_x_153:
[----:B------:R-:W-:Y:S05]  /*1b80*/  BSYNC.RECONVERGENT B1 ;  /* 0x0000000000017941 */ /* 0x000fea0003800200 */
.L_x_152:
        /* <DEDUP_REMOVED lines=21> */
.L_x_155:
[----:B------:R-:W-:Y:S05]  /*1ce0*/  BSYNC.RECONVERGENT B1 ;  /* 0x0000000000017941 */ /* 0x000fea0003800200 */
.L_x_154:
        /* <DEDUP_REMOVED lines=23> */
.L_x_157:
[----:B------:R-:W-:Y:S05]  /*1e60*/  BSYNC.RECONVERGENT B1 ;  /* 0x0000000000017941 */ /* 0x000fea0003800200 */
.L_x_156:
        /* <DEDUP_REMOVED lines=21> */
.L_x_159:
[----:B------:R-:W-:Y:S05]  /*1fc0*/  BSYNC.RECONVERGENT B1 ;  /* 0x0000000000017941 */ /* 0x000fea0003800200 */
.L_x_158:
        /* <DEDUP_REMOVED lines=21> */
.L_x_161:
[----:B------:R-:W-:Y:S05]  /*2120*/  BSYNC.RECONVERGENT B1 ;  /* 0x0000000000017941 */ /* 0x000fea0003800200 */
.L_x_160:
        /* <DEDUP_REMOVED lines=21> */
.L_x_136:
[----:B------:R-:W0:Y:S01]  /*2280*/  S2R R2, SR_LANEID ;  /* 0x0000000000027919 */ /* 0x000e220000000000 */
[----:B------:R-:W-:Y:S01]  /*2290*/  LOP3.LUT R3, R10, 0x3e0, RZ, 0xc0, !PT ;  /* 0x000003e00a037812 */ /* 0x000fe200078ec0ff */
[----:B------:R-:W-:Y:S01]  /*22a0*/  BSSY.RECONVERGENT B1, `(.L_x_162) ;  /* 0x0000024000017945 */ /* 0x000fe20003800200 */
[----:B------:R-:W-:Y:S02]  /*22b0*/  IMAD.MOV.U32 R18, RZ, RZ, R21 ;  /* 0x000000ffff127224 */ /* 0x000fe400078e0015 */
[----:B------:R-:W-:Y:S01]  /*22c0*/  LOP3.LUT R6, RZ, R3, RZ, 0x33, !PT ;  /* 0x00000003ff067212 */ /* 0x000fe200078e33ff */
[----:B------:R-:W-:Y:S02]  /*22d0*/  VIADD R4, R3, 0x20 ;  /* 0x0000002003047836 */ /* 0x000fe40000000000 */
[----:B------:R-:W-:Y:S02]  /*22e0*/  IMAD.MOV.U32 R22, RZ, RZ, R20 ;  /* 0x000000ffff167224 */ /* 0x000fe400078e0014 */
[----:B------:R-:W-:Y:S01]  /*22f0*/  IMAD.IADD R3, R9, 0x1, R6 ;  /* 0x0000000109037824 */ /* 0x000fe200078e0206 */
[----:B------:R-:W-:Y:S01]  /*2300*/  ISETP.GT.AND P0, PT, R4, R9, PT ;  /* 0x000000090400720c */ /* 0x000fe20003f04270 */
[----:B-----5:R-:W-:-:S02]  /*2310*/  IMAD.MOV.U32 R4, RZ, RZ, R14 ;  /* 0x000000ffff047224 */ /* 0x020fc400078e000e */
[----:B------:R-:W-:Y:S01]  /*2320*/  IMAD.MOV.U32 R5, RZ, RZ, R15 ;  /* 0x000000ffff057224 */ /* 0x000fe200078e000f */
[----:B------:R-:W-:-:S05]  /*2330*/  SEL R3, R3, 0x1f, P0 ;  /* 0x0000001f03037807 */ /* 0x000fca0000000000 */
[----:B------:R1:W2:Y:S04]  /*2340*/  SHFL.DOWN PT, R6, R14, 0x1, R3 ;  /* 0x082000000e067989 */ /* 0x0002a800000e0003 */
[----:B------:R1:W3:Y:S04]  /*2350*/  SHFL.DOWN PT, R7, R15, 0x1, R3 ;  /* 0x082000000f077989 */ /* 0x0002e800000e0003 */
[----:B------:R1:W4:Y:S01]  /*2360*/  SHFL.DOWN PT, R8, R21, 0x1, R3 ;  /* 0x0820000015087989 */ /* 0x00032200000e0003 */
[----:B0-----:R-:W-:-:S03]  /*2370*/  ISETP.GE.AND P0, PT, R2, R3, PT ;  /* 0x000000030200720c */ /* 0x001fc60003f06270 */
[----:B------:R1:W0:Y:S10]  /*2380*/  SHFL.DOWN PT, R11, R20, 0x1, R3 ;  /* 0x08200000140b7989 */ /* 0x00023400000e0003 */
[----:B-12---:R-:W-:Y:S05]  /*2390*/  @P0 BRA `(.L_x_163) ;  /* 0x0000000000500947 */ /* 0x006fea0003800000 */
[----:B---3--:R-:W-:Y:S01]  /*23a0*/  DSETP.GEU.AND P0, PT, |R14|, |R6|, PT ;  /* 0x400000060e00722a */ /* 0x008fe20003f0e200 */
        /* <DEDUP_REMOVED lines=19> */
.L_x_163:
[----:B------:R-:W-:Y:S05]  /*24e0*/  BSYNC.RECONVERGENT B1 ;  /* 0x0000000000017941 */ /* 0x000fea0003800200 */
.L_x_162:
[----:B------:R-:W-:Y:S01]  /*24f0*/  IADD3 R6, PT, PT, R2, 0x2, RZ ;  /* 0x0000000202067810 */ /* 0x000fe20007ffe0ff */
[----:B------:R1:W2:Y:S01]  /*2500*/  SHFL.DOWN PT, R12, R4, 0x2, R3 ;  /* 0x08400000040c7989 */ /* 0x0002a200000e0003 */
[----:B------:R-:W-:Y:S01]  /*2510*/  BSSY.RECONVERGENT B1, `(.L_x_164) ;  /* 0x000001e000017945 */ /* 0x000fe20003800200 */
[----:B----4-:R-:W-:Y:S01]  /*2520*/  IMAD.MOV.U32 R8, RZ, RZ, R18 ;  /* 0x000000ffff087224 */ /* 0x010fe200078e0012 */
[----:B------:R-:W-:Y:S01]  /*2530*/  ISETP.GT.AND P0, PT, R6, R3, PT ;  /* 0x000000030600720c */ /* 0x000fe20003f04270 */
[----:B------:R1:W4:Y:S01]  /*2540*/  SHFL.DOWN PT, R13, R5, 0x2, R3 ;  /* 0x08400000050d7989 */ /* 0x00032200000e0003 */
[----:B------:R-:W-:Y:S02]  /*2550*/  IMAD.MOV.U32 R16, RZ, RZ, R22 ;  /* 0x000000ffff107224 */ /* 0x000fe400078e0016 */
[----:B------:R-:W-:Y:S01]  /*2560*/  IMAD.MOV.U32 R6, RZ, RZ, R4 ;  /* 0x000000ffff067224 */ /* 0x000fe200078e0004 */
[----:B0-----:R1:W0:Y:S01]  /*2570*/  SHFL.DOWN PT, R11, R18, 0x2, R3 ;  /* 0x08400000120b7989 */ /* 0x00122200000e0003 */
[----:B---3--:R-:W-:-:S03]  /*2580*/  IMAD.MOV.U32 R7, RZ, RZ, R5 ;  /* 0x000000ffff077224 */ /* 0x008fc600078e0005 */
[----:B------:R1:W3:Y:S04]  /*2590*/  SHFL.DOWN PT, R15, R22, 0x2, R3 ;  /* 0x08400000160f7989 */ /* 0x0002e800000e0003 */
[----:B------:R-:W-:Y:S05]  /*25a0*/  @P0 BRA `(.L_x_165) ;  /* 0x0000000000500947 */ /* 0x000fea0003800000 */
[----:B--2-4-:R-:W-:Y:S01]  /*25b0*/  DSETP.GEU.AND P0, PT, |R4|, |R12|, PT ;  /* 0x4000000c0400722a */ /* 0x014fe20003f0e200 */
        /* <DEDUP_REMOVED lines=19> */
.L_x_165:
[----:B------:R-:W-:Y:S05]  /*26f0*/  BSYNC.RECONVERGENT B1 ;  /* 0x0000000000017941 */ /* 0x000fea0003800200 */
.L_x_164:
[----:B-1----:R-:W-:Y:S01]  /*2700*/  VIADD R4, R2, 0x4 ;  /* 0x0000000402047836 */ /* 0x002fe20000000000 */
[----:B--2---:R1:W2:Y:S01]  /*2710*/  SHFL.DOWN PT, R12, R6, 0x4, R3 ;  /* 0x08800000060c7989 */ /* 0x0042a200000e0003 */
[----:B------:R-:W-:Y:S01]  /*2720*/  BSSY.RECONVERGENT B1, `(.L_x_166) ;  /* 0x000001e000017945 */ /* 0x000fe20003800200 */
[----:B------:R-:W-:Y:S02]  /*2730*/  IMAD.MOV.U32 R14, RZ, RZ, R8 ;  /* 0x000000ffff0e7224 */ /* 0x000fe400078e0008 */
[----:B------:R-:W-:Y:S01]  /*2740*/  ISETP.GT.AND P0, PT, R4, R3, PT ;  /* 0x000000030400720c */ /* 0x000fe20003f04270 */
[----:B----4-:R1:W4:Y:S01]  /*2750*/  SHFL.DOWN PT, R13, R7, 0x4, R3 ;  /* 0x08800000070d7989 */ /* 0x01032200000e0003 */
[----:B------:R-:W-:Y:S02]  /*2760*/  IMAD.MOV.U32 R18, RZ, RZ, R16 ;  /* 0x000000ffff127224 */ /* 0x000fe400078e0010 */
[----:B------:R-:W-:Y:S01]  /*2770*/  IMAD.MOV.U32 R4, RZ, RZ, R6 ;  /* 0x000000ffff047224 */ /* 0x000fe200078e0006 */
[----:B0-----:R1:W0:Y:S01]  /*2780*/  SHFL.DOWN PT, R11, R8, 0x4, R3 ;  /* 0x08800000080b7989 */ /* 0x00122200000e0003 */
[----:B------:R-:W-:-:S03]  /*2790*/  IMAD.MOV.U32 R5, RZ, RZ, R7 ;  /* 0x000000ffff057224 */ /* 0x000fc600078e0007 */
[----:B---3--:R1:W3:Y:S04]  /*27a0*/  SHFL.DOWN PT, R15, R16, 0x4, R3 ;  /* 0x08800000100f7989 */ /* 0x0082e800000e0003 */
        /* <DEDUP_REMOVED lines=21> */
.L_x_167:
[----:B------:R-:W-:Y:S05]  /*2900*/  BSYNC.RECONVERGENT B1 ;  /* 0x0000000000017941 */ /* 0x000fea0003800200 */
.L_x_166:
[----:B-1----:R-:W-:Y:S01]  /*2910*/  VIADD R8, R2, 0x8 ;  /* 0x0000000802087836 */ /* 0x002fe20000000000 */
[----:B------:R1:W1:Y:S01]  /*2920*/  SHFL.DOWN PT, R6, R4, 0x8, R3 ;  /* 0x0900000004067989 */ /* 0x00026200000e0003 */
[----:B------:R-:W-:Y:S01]  /*2930*/  BSSY.RECONVERGENT B1, `(.L_x_168) ;  /* 0x000001e000017945 */ /* 0x000fe20003800200 */
[----:B------:R-:W-:Y:S02]  /*2940*/  IMAD.MOV.U32 R16, RZ, RZ, R18 ;  /* 0x000000ffff107224 */ /* 0x000fe400078e0012 */
[----:B------:R-:W-:Y:S01]  /*2950*/  ISETP.GT.AND P0, PT, R8, R3, PT ;  /* 0x000000030800720c */ /* 0x000fe20003f04270 */
[----:B------:R1:W1:Y:S01]  /*2960*/  SHFL.DOWN PT, R7, R5, 0x8, R3 ;  /* 0x0900000005077989 */ /* 0x00026200000e0003 */
[----:B------:R-:W-:Y:S02]  /*2970*/  IMAD.MOV.U32 R8, RZ, RZ, R14 ;  /* 0x000000ffff087224 */ /* 0x000fe400078e000e */
[----:B--2---:R-:W-:Y:S01]  /*2980*/  IMAD.MOV.U32 R12, RZ, RZ, R4 ;  /* 0x000000ffff0c7224 */ /* 0x004fe200078e0004 */
[----:B0-----:R0:W2:Y:S01]  /*2990*/  SHFL.DOWN PT, R11, R14, 0x8, R3 ;  /* 0x090000000e0b7989 */ /* 0x0010a200000e0003 */
[----:B----4-:R-:W-:-:S03]  /*29a0*/  IMAD.MOV.U32 R13, RZ, RZ, R5 ;  /* 0x000000ffff0d7224 */ /* 0x010fc600078e0005 */
[----:B---3--:R0:W3:Y:S04]  /*29b0*/  SHFL.DOWN PT, R15, R18, 0x8, R3 ;  /* 0x09000000120f7989 */ /* 0x0080e800000e0003 */
[----:B------:R-:W-:Y:S05]  /*29c0*/  @P0 BRA `(.L_x_169) ;  /* 0x0000000000500947 */ /* 0x000fea0003800000 */
[----:B-1----:R-:W-:Y:S01]  /*29d0*/  DSETP.GEU.AND P0, PT, |R4|, |R6|, PT ;  /* 0x400000060400722a */ /* 0x002fe20003f0e200 */
[----:B--2---:R-:W-:Y:S02]  /*29e0*/  IMAD.MOV.U32 R8, RZ, RZ, R11 ;  /* 0x000000ffff087224 */ /* 0x004fe400078e000b */
        /* <DEDUP_REMOVED lines=18> */
.L_x_169:
[----:B------:R-:W-:Y:S05]  /*2b10*/  BSYNC.RECONVERGENT B1 ;  /* 0x0000000000017941 */ /* 0x000fea0003800200 */
.L_x_168:
[----:B-1----:R-:W-:Y:S01]  /*2b20*/  VIADD R4, R2, 0x10 ;  /* 0x0000001002047836 */ /* 0x002fe20000000000 */
[----:B0-----:R0:W1:Y:S01]  /*2b30*/  SHFL.DOWN PT, R14, R12, 0x10, R3 ;  /* 0x0a0000000c0e7989 */ /* 0x00106200000e0003 */
[----:B------:R-:W-:Y:S01]  /*2b40*/  BSSY.RECONVERGENT B1, `(.L_x_170) ;  /* 0x000001e000017945 */ /* 0x000fe20003800200 */
[----:B------:R-:W-:Y:S02]  /*2b50*/  IMAD.MOV.U32 R5, RZ, RZ, R16 ;  /* 0x000000ffff057224 */ /* 0x000fe400078e0010 */
[----:B------:R-:W-:Y:S01]  /*2b60*/  ISETP.GT.AND P0, PT, R4, R3, PT ;  /* 0x000000030400720c */ /* 0x000fe20003f04270 */
[----:B---3--:R0:W3:Y:S01]  /*2b70*/  SHFL.DOWN PT, R15, R13, 0x10, R3 ;  /* 0x0a0000000d0f7989 */ /* 0x0080e200000e0003 */
[----:B------:R-:W-:Y:S02]  /*2b80*/  IMAD.MOV.U32 R4, RZ, RZ, R8 ;  /* 0x000000ffff047224 */ /* 0x000fe400078e0008 */
[----:B------:R-:W-:Y:S01]  /*2b90*/  IMAD.MOV.U32 R6, RZ, RZ, R12 ;  /* 0x000000ffff067224 */ /* 0x000fe200078e000c */
[----:B--2---:R0:W2:Y:S01]  /*2ba0*/  SHFL.DOWN PT, R11, R8, 0x10, R3 ;  /* 0x0a000000080b7989 */ /* 0x0040a200000e0003 */
[----:B------:R-:W-:-:S03]  /*2bb0*/  IMAD.MOV.U32 R7, RZ, RZ, R13 ;  /* 0x000000ffff077224 */ /* 0x000fc600078e000d */
[----:B------:R0:W4:Y:S04]  /*2bc0*/  SHFL.DOWN PT, R17, R16, 0x10, R3 ;  /* 0x0a00000010117989 */ /* 0x00012800000e0003 */
[----:B------:R-:W-:Y:S05]  /*2bd0*/  @P0 BRA `(.L_x_171) ;  /* 0x0000000000500947 */ /* 0x000fea0003800000 */
[----:B-1-3--:R-:W-:Y:S01]  /*2be0*/  DSETP.GEU.AND P0, PT, |R12|, |R14|, PT ;  /* 0x4000000e0c00722a */ /* 0x00afe20003f0e200 */
        /* <DEDUP_REMOVED lines=19> */
.L_x_171:
[----:B------:R-:W-:Y:S05]  /*2d20*/  BSYNC.RECONVERGENT B1 ;  /* 0x0000000000017941 */ /* 0x000fea0003800200 */
.L_x_170:
[----:B------:R-:W-:Y:S01]  /*2d30*/  ISETP.NE.AND P0, PT, R2, RZ, PT ;  /* 0x000000ff0200720c */ /* 0x000fe20003f05270 */
[----:B------:R-:W-:-:S12]  /*2d40*/  BSSY.RECONVERGENT B1, `(.L_x_172) ;  /* 0x000000a000017945 */ /* 0x000fd80003800200 */
[----:B------:R-:W-:Y:S05]  /*2d50*/  @P0 BRA `(.L_x_173) ;  /* 0x0000000000200947 */ /* 0x000fea0003800000 */
[----:B0-----:R-:W0:Y:S01]  /*2d60*/  S2R R8, SR_CgaCtaId ;  /* 0x0000000000087919 */ /* 0x001e220000008800 */
[----:B------:R-:W-:Y:S02]  /*2d70*/  MOV R3, 0x400 ;  /* 0x0000040000037802 */ /* 0x000fe40000000f00 */
[----:B------:R-:W-:-:S04]  /*2d80*/  SHF.R.U32.HI R2, RZ, 0x1, R10 ;  /* 0x00000001ff027819 */ /* 0x000fc8000001160a */
[----:B------:R-:W-:Y:S02]  /*2d90*/  LOP3.LUT R2, R2, 0x1f0, RZ, 0xc0, !PT ;  /* 0x000001f002027812 */ /* 0x000fe400078ec0ff */
[----:B0-----:R-:W-:-:S05]  /*2da0*/  LEA R3, R8, R3, 0x18 ;  /* 0x0000000308037211 */ /* 0x001fca00078ec0ff */
[----:B------:R-:W-:-:S05]  /*2db0*/  IMAD.IADD R3, R2, 0x1, R3 ;  /* 0x0000000102037824 */ /* 0x000fca00078e0203 */
[----:B------:R0:W-:Y:S04]  /*2dc0*/  STS.64 [R3+0x10], R4 ;  /* 0x0000100403007388 */ /* 0x0001e80000000a00 */
[----:B------:R0:W-:Y:S02]  /*2dd0*/  STS.64 [R3+0x8], R6 ;  /* 0x0000080603007388 */ /* 0x0001e40000000a00 */
.L_x_173:
[----:B------:R-:W-:Y:S05]  /*2de0*/  BSYNC.RECONVERGENT B1 ;  /* 0x0000000000017941 */ /* 0x000fea0003800200 */
.L_x_172:
[----:B------:R-:W-:Y:S01]  /*2df0*/  BAR.SYNC.DEFER_BLOCKING 0x0 ;  /* 0x0000000000007b1d */ /* 0x000fe20000010000 */
[----:B------:R-:W-:-:S13]  /*2e00*/  ISETP.NE.AND P1, PT, R10, RZ, PT ;  /* 0x000000ff0a00720c */ /* 0x000fda0003f25270 */
[----:B------:R-:W-:Y:S05]  /*2e10*/  @P1 BRA `(.L_x_149) ;  /* 0x0000003800a81947 */ /* 0x000fea0003800000 */
[----:B------:R-:W-:Y:S01]  /*2e20*/  ISETP.GE.AND P0, PT, R9, 0x21, PT ;  /* 0x000000210900780c */ /* 0x000fe20003f06270 */
[----:B0-----:R-:W-:Y:S02]  /*2e30*/  IMAD.MOV.U32 R13, RZ, RZ, R4 ;  /* 0x000000ffff0d7224 */ /* 0x001fe400078e0004 */
[----:B------:R-:W-:Y:S02]  /*2e40*/  IMAD.MOV.U32 R8, RZ, RZ, R5 ;  /* 0x000000ffff087224 */ /* 0x000fe400078e0005 */
[----:B------:R-:W-:Y:S02]  /*2e50*/  IMAD.MOV.U32 R2, RZ, RZ, R6 ;  /* 0x000000ffff027224 */ /* 0x000fe400078e0006 */
[----:B------:R-:W-:-:S06]  /*2e60*/  IMAD.MOV.U32 R3, RZ, RZ, R7 ;  /* 0x000000ffff037224 */ /* 0x000fcc00078e0007 */
[----:B------:R-:W-:Y:S05]  /*2e70*/  @!P0 BRA `(.L_x_174) ;  /* 0x00000000006c8947 */ /* 0x000fea0003800000 */
[----:B------:R-:W0:Y:S01]  /*2e80*/  S2UR UR5, SR_CgaCtaId ;  /* 0x00000000000579c3 */ /* 0x000e220000008800 */
[----:B------:R-:W-:Y:S01]  /*2e90*/  UMOV UR4, 0x400 ;  /* 0x0000040000047882 */ /* 0x000fe20000000000 */
[----:B------:R-:W-:Y:S01]  /*2ea0*/  BSSY.RECONVERGENT B1, `(.L_x_174) ;  /* 0x0000018000017945 */ /* 0x000fe20003800200 */
[----:B0-----:R-:W-:-:S09]  /*2eb0*/  ULEA UR4, UR5, UR4, 0x18 ;  /* 0x0000000405047291 */ /* 0x001fd2000f8ec0ff */
[----:B--2---:R-:W0:Y:S04]  /*2ec0*/  LDS.64 R10, [UR4+0x18] ;  /* 0x00001804ff0a7984 */ /* 0x004e280008000a00 */
[----:B-1-3--:R-:W1:Y:S01]  /*2ed0*/  LDS.64 R14, [UR4+0x20] ;  /* 0x00002004ff0e7984 */ /* 0x00ae620008000a00 */
[----:B0-----:R-:W-:Y:S01]  /*2ee0*/  DSETP.GEU.AND P0, PT, |R6|, |R10|, PT ;  /* 0x4000000a0600722a */ /* 0x001fe20003f0e200 */
[----:B------:R-:W-:Y:S02]  /*2ef0*/  IMAD.MOV.U32 R2, RZ, RZ, R10 ;  /* 0x000000ffff027224 */ /* 0x000fe400078e000a */
[----:B------:R-:W-:Y:S02]  /*2f00*/  IMAD.MOV.U32 R3, RZ, RZ, R11 ;  /* 0x000000ffff037224 */ /* 0x000fe400078e000b */
[----:B-1----:R-:W-:-:S02]  /*2f10*/  IMAD.MOV.U32 R13, RZ, RZ, R14 ;  /* 0x000000ffff0d7224 */ /* 0x002fc400078e000e */
[----:B------:R-:W-:-:S07]  /*2f20*/  IMAD.MOV.U32 R8, RZ, RZ, R15 ;  /* 0x000000ffff087224 */ /* 0x000fce00078e000f */
[----:B------:R-:W-:Y:S05]  /*2f30*/  @!P0 BRA `(.L_x_175) ;  /* 0x0000000000388947 */ /* 0x000fea0003800000 */
        /* <DEDUP_REMOVED lines=14> */
.L_x_175:
[----:B------:R-:W-:Y:S05]  /*3020*/  BSYNC.RECONVERGENT B1 ;  /* 0x0000000000017941 */ /* 0x000fea0003800200 */
.L_x_174:
[----:B------:R-:W-:Y:S01]  /*3030*/  ISETP.GE.AND P0, PT, R9, 0x41, PT ;  /* 0x000000410900780c */ /* 0x000fe20003f06270 */
[----:B--2---:R-:W-:Y:S02]  /*3040*/  IMAD.MOV.U32 R11, RZ, RZ, R13 ;  /* 0x000000ffff0b7224 */ /* 0x004fe400078e000d */
        /* <DEDUP_REMOVED lines=8> */
[----:B------:R-:W0:Y:S04]  /*30d0*/  LDS.64 R6, [UR4+0x28] ;  /* 0x00002804ff067984 */ /* 0x000e280008000a00 */
        /* <DEDUP_REMOVED lines=21> */
.L_x_177:
[----:B------:R-:W-:Y:S05]  /*3230*/  BSYNC.RECONVERGENT B1 ;  /* 0x0000000000017941 */ /* 0x000fea0003800200 */
.L_x_176:
[----:B------:R-:W-:Y:S01]  /*3240*/  ISETP.GE.AND P0, PT, R9, 0x61, PT ;  /* 0x000000610900780c */ /* 0x000fe20003f06270 */
[----:B------:R-:W-:Y:S02]  /*3250*/  IMAD.MOV.U32 R13, RZ, RZ, R11 ;  /* 0x000000ffff0d7224 */ /* 0x000fe400078e000b */
        /* <DEDUP_REMOVED lines=30> */
.L_x_179:
[----:B------:R-:W-:Y:S05]  /*3440*/  BSYNC.RECONVERGENT B1 ;  /* 0x0000000000017941 */ /* 0x000fea0003800200 */
.L_x_178:
        /* <DEDUP_REMOVED lines=32> */
.L_x_181:
[----:B------:R-:W-:Y:S05]  /*3650*/  BSYNC.RECONVERGENT B1 ;  /* 0x0000000000017941 */ /* 0x000fea0003800200 */
.L_x_180:
        /* <DEDUP_REMOVED lines=32> */
.L_x_183:
[----:B------:R-:W-:Y:S05]  /*3860*/  BSYNC.RECONVERGENT B1 ;  /* 0x0000000000017941 */ /* 0x000fea0003800200 */
.L_x_182:
        /* <DEDUP_REMOVED lines=32> */
.L_x_185:
[----:B------:R-:W-:Y:S05]  /*3a70*/  BSYNC.RECONVERGENT B1 ;  /* 0x0000000000017941 */ /* 0x000fea0003800200 */
.L_x_184:
[----:B------:R-:W-:Y:S01]  /*3a80*/  ISETP.GE.AND P0, PT, R9, 0xe1, PT ;  /* 0x000000e10900780c */ /* 0x000fe20003f06270 */
[----:B------:R-:W-:Y:S01]  /*3a90*/  IMAD.MOV.U32 R5, RZ, RZ, R10 ;  /* 0x000000ffff057224 */ /* 0x000fe200078e000a */
[----:B------:R-:W-:Y:S01]  /*3aa0*/  MOV R4, R11 ;  /* 0x0000000b00047202 */ /* 0x000fe20000000f00 */
[----:B------:R-:W-:Y:S02]  /*3ab0*/  IMAD.MOV.U32 R6, RZ, RZ, R2 ;  /* 0x000000ffff067224 */ /* 0x000fe400078e0002 */
[----:B------:R-:W-:-:S08]  /*3ac0*/  IMAD.MOV.U32 R7, RZ, RZ, R3 ;  /* 0x000000ffff077224 */ /* 0x000fd000078e0003 */
[----:B------:R-:W-:Y:S05]  /*3ad0*/  @!P0 BRA `(.L_x_149) ;  /* 0x0000002c00788947 */ /* 0x000fea0003800000 */
[----:B------:R-:W0:Y:S01]  /*3ae0*/  S2UR UR5, SR_CgaCtaId ;  /* 0x00000000000579c3 */ /* 0x000e220000008800 */
[----:B------:R-:W-:Y:S02]  /*3af0*/  UMOV UR4, 0x400 ;  /* 0x0000040000047882 */ /* 0x000fe40000000000 */
[----:B0-----:R-:W-:-:S09]  /*3b00*/  ULEA UR4, UR5, UR4, 0x18 ;  /* 0x0000000405047291 */ /* 0x001fd2000f8ec0ff */
[----:B------:R-:W0:Y:S04]  /*3b10*/  LDS.64 R8, [UR4+0x78] ;  /* 0x00007804ff087984 */ /* 0x000e280008000a00 */
[----:B------:R-:W2:Y:S01]  /*3b20*/  LDS.64 R12, [UR4+0x80] ;  /* 0x00008004ff0c7984 */ /* 0x000ea20008000a00 */
[----:B0-----:R-:W-:Y:S01]  /*3b30*/  DSETP.GEU.AND P0, PT, |R2|, |R8|, PT ;  /* 0x400000080200722a */ /* 0x001fe20003f0e200 */
        /* <DEDUP_REMOVED lines=20> */
.L_x_117:
[----:B------:R-:W0:Y:S01]  /*3c80*/  S2R R3, SR_TID.X ;  /* 0x0000000000037919 */ /* 0x000e220000002100 */
[----:B------:R-:W1:Y:S02]  /*3c90*/  LDCU.128 UR12, c[0x0][0x380] ;  /* 0x00007000ff0c77ac */ /* 0x000e640008000c00 */
[----:B-1----:R-:W-:Y:S02]  /*3ca0*/  IMAD.U32 R2, RZ, RZ, UR12 ;  /* 0x0000000cff027e24 */ /* 0x002fe4000f8e00ff */
[----:B------:R-:W-:Y:S01]  /*3cb0*/  IMAD.U32 R4, RZ, RZ, UR13 ;  /* 0x0000000dff047e24 */ /* 0x000fe2000f8e00ff */
[----:B0-----:R-:W-:-:S05]  /*3cc0*/  IADD3 R5, P0, PT, R8, R3, RZ ;  /* 0x0000000308057210 */ /* 0x001fca0007f1e0ff */
[----:B------:R-:W-:Y:S01]  /*3cd0*/  IMAD.X R6, RZ, RZ, RZ, P0 ;  /* 0x000000ffff067224 */ /* 0x000fe200000e06ff */
[----:B------:R-:W-:-:S04]  /*3ce0*/  LEA R20, P0, R5, R2, 0x3 ;  /* 0x0000000205147211 */ /* 0x000fc800078018ff */
[----:B------:R-:W-:-:S05]  /*3cf0*/  LEA.HI.X R21, R5, R4, R6, 0x3, P0 ;  /* 0x0000000405157211 */ /* 0x000fca00000f1c06 */
[----:B------:R-:W2:Y:S04]  /*3d00*/  LDG.E.64 R6, desc[UR10][R20.64] ;  /* 0x0000000a14067981 */ /* 0x000ea8000c1e1b00 */
[----:B------:R-:W2:Y:S04]  /*3d10*/  LDG.E.64 R14, desc[UR10][R20.64+0x800] ;  /* 0x0008000a140e7981 */ /* 0x000ea8000c1e1b00 */
[----:B------:R-:W3:Y:S04]  /*3d20*/  LDG.E.64 R18, desc[UR10][R20.64+0x1000] ;  /* 0x0010000a14127981 */ /* 0x000ee8000c1e1b00 */
[----:B------:R-:W4:Y:S04]  /*3d30*/  LDG.E.64 R12, desc[UR10][R20.64+0x1800] ;  /* 0x0018000a140c7981 */ /* 0x000f28000c1e1b00 */
[----:B------:R-:W5:Y:S01]  /*3d40*/  LDG.E.64 R10, desc[UR10][R20.64+0x2000] ;  /* 0x0020000a140a7981 */ /* 0x000f62000c1e1b00 */
[----:B------:R-:W-:Y:S01]  /*3d50*/  IMAD.U32 R5, RZ, RZ, UR14 ;  /* 0x0000000eff057e24 */ /* 0x000fe2000f8e00ff */
[----:B------:R-:W-:Y:S01]  /*3d60*/  LOP3.LUT R9, R3, 0x400, RZ, 0xfc, !PT ;  /* 0x0000040003097812 */ /* 0x000fe200078efcff */
[----:B------:R-:W-:Y:S01]  /*3d70*/  BSSY.RECONVERGENT B1, `(.L_x_186) ;  /* 0x0000020000017945 */ /* 0x000fe20003800200 */
[----:B------:R-:W-:-:S04]  /*3d80*/  ISETP.LE.U32.AND P0, PT, R25, UR6, PT ;  /* 0x0000000619007c0c */ /* 0x000fc8000bf03070 */
[----:B------:R-:W-:Y:S01]  /*3d90*/  ISETP.GE.U32.AND.EX P0, PT, RZ, R16, PT, P0 ;  /* 0x00000010ff00720c */ /* 0x000fe20003f06100 */
[----:B--2---:R-:W-:-:S06]  /*3da0*/  DSETP.GEU.AND P2, PT, |R6|, |R14|, PT ;  /* 0x4000000e0600722a */ /* 0x004fcc0003f4e200 */
[----:B------:R-:W-:Y:S02]  /*3db0*/  FSEL R6, R6, R14, P2 ;  /* 0x0000000e06067208 */ /* 0x000fe40001000000 */
[----:B------:R-:W-:-:S06]  /*3dc0*/  FSEL R7, R7, R15, P2 ;  /* 0x0000000f07077208 */ /* 0x000fcc0001000000 */
[----:B---3--:R-:W-:-:S06]  /*3dd0*/  DSETP.GEU.AND P3, PT, |R6|, |R18|, PT ;  /* 0x400000120600722a */ /* 0x008fcc0003f6e200 */
[----:B------:R-:W-:Y:S01]  /*3de0*/  FSEL R14, R6, R18, P3 ;  /* 0x00000012060e7208 */ /* 0x000fe20001800000 */
[----:B------:R-:W-:Y:S01]  /*3df0*/  IMAD.U32 R6, RZ, RZ, UR15 ;  /* 0x0000000fff067e24 */ /* 0x000fe2000f8e00ff */
[----:B------:R-:W-:Y:S01]  /*3e00*/  FSEL R15, R7, R19, P3 ;  /* 0x00000013070f7208 */ /* 0x000fe20001800000 */
[----:B------:R-:W-:-:S05]  /*3e10*/  VIADD R18, R3, 0x100 ;  /* 0x0000010003127836 */ /* 0x000fca0000000000 */
[----:B----4-:R-:W-:-:S06]  /*3e20*/  DSETP.GEU.AND P1, PT, |R14|, |R12|, PT ;  /* 0x4000000c0e00722a */ /* 0x010fcc0003f2e200 */
[----:B------:R-:W-:Y:S01]  /*3e30*/  FSEL R12, R14, R12, P1 ;  /* 0x0000000c0e0c7208 */ /* 0x000fe20000800000 */
[----:B------:R-:W-:Y:S01]  /*3e40*/  VIADD R14, R3, 0x200 ;  /* 0x00000200030e7836 */ /* 0x000fe20000000000 */
[----:B------:R-:W-:Y:S02]  /*3e50*/  FSEL R13, R15, R13, P1 ;  /* 0x0000000d0f0d7208 */ /* 0x000fe40000800000 */
[----:B------:R-:W-:Y:S02]  /*3e60*/  IADD3 R15, P5, PT, R8, R5, RZ ;  /* 0x00000005080f7210 */ /* 0x000fe40007fbe0ff */
[----:B------:R-:W-:Y:S02]  /*3e70*/  @P3 SEL R14, R3, R18, P2 ;  /* 0x00000012030e3207 */ /* 0x000fe40001000000 */
[----:B-----5:R-:W-:Y:S01]  /*3e80*/  DSETP.GEU.AND P4, PT, |R12|, |R10|, PT ;  /* 0x4000000a0c00722a */ /* 0x020fe20003f8e200 */
[----:B------:R-:W-:Y:S01]  /*3e90*/  IMAD.X R17, RZ, RZ, R6, P5 ;  /* 0x000000ffff117224 */ /* 0x000fe200028e0606 */
[----:B------:R-:W-:Y:S01]  /*3ea0*/  IADD3 R7, P5, PT, R9, R15, RZ ;  /* 0x0000000f09077210 */ /* 0x000fe20007fbe0ff */
[----:B------:R-:W-:-:S04]  /*3eb0*/  @!P1 VIADD R14, R3, 0x300 ;  /* 0x00000300030e9836 */ /* 0x000fc80000000000 */
[----:B------:R-:W-:-:S07]  /*3ec0*/  IMAD.X R8, RZ, RZ, R17, P5 ;  /* 0x000000ffff087224 */ /* 0x000fce00028e0611 */
[----:B------:R-:W-:Y:S05]  /*3ed0*/  @!P4 BRA `(.L_x_187) ;  /* 0x000000000024c947 */ /* 0x000fea0003800000 */
[C---:B------:R-:W-:Y:S02]  /*3ee0*/  ISETP.GE.U32.AND P1, PT, R14.reuse, R9, PT ;  /* 0x000000090e00720c */ /* 0x040fe40003f26070 */
[----:B------:R-:W-:Y:S02]  /*3ef0*/  IADD3 R14, P2, PT, R14, R15, RZ ;  /* 0x0000000f0e0e7210 */ /* 0x000fe40007f5e0ff */
[----:B------:R-:W-:-:S03]  /*3f00*/  ISETP.GE.U32.AND.EX P1, PT, RZ, RZ, PT, P1 ;  /* 0x000000ffff00720c */ /* 0x000fc60003f26110 */
[----:B------:R-:W-:-:S10]  /*3f10*/  IMAD.X R9, RZ, RZ, R17, P2 ;  /* 0x000000ffff097224 */ /* 0x000fd400010e0611 */
[----:B------:R-:W-:-:S06]  /*3f20*/  DSETP.LT.OR P1, PT, |R10|, |R12|, !P1 ;  /* 0x4000000c0a00722a */ /* 0x000fcc0004f21600 */
[----:B------:R-:W-:Y:S02]  /*3f30*/  FSEL R10, R12, R10, P1 ;  /* 0x0000000a0c0a7208 */ /* 0x000fe40000800000 */
[----:B------:R-:W-:Y:S02]  /*3f40*/  FSEL R11, R13, R11, P1 ;  /* 0x0000000b0d0b7208 */ /* 0x000fe40000800000 */
[----:B------:R-:W-:Y:S02]  /*3f50*/  SEL R7, R14, R7, P1 ;  /* 0x000000070e077207 */ /* 0x000fe40000800000 */
[----:B------:R-:W-:-:S07]  /*3f60*/  SEL R8, R9, R8, P1 ;  /* 0x0000000809087207 */ /* 0x000fce0000800000 */
.L_x_187:
[----:B------:R-:W-:Y:S05]  /*3f70*/  BSYNC.RECONVERGENT B1 ;  /* 0x0000000000017941 */ /* 0x000fea0003800200 */
.L_x_186:
[----:B------:R-:W-:Y:S05]  /*3f80*/  @P0 BRA `(.L_x_188) ;  /* 0x0000001400000947 */ /* 0x000fea0003800000 */
[----:B------:R-:W0:Y:S01]  /*3f90*/  LDCU.64 UR8, c[0x0][0x3e8] ;  /* 0x00007d00ff0877ac */ /* 0x000e220008000a00 */
[----:B------:R-:W-:Y:S01]  /*3fa0*/  ISETP.NE.AND P0, PT, R3, RZ, PT ;  /* 0x000000ff0300720c */ /* 0x000fe20003f05270 */
[----:B------:R-:W-:Y:S01]  /*3fb0*/  BSSY.RECONVERGENT B1, `(.L_x_189) ;  /* 0x0000012000017945 */ /* 0x000fe20003800200 */
[----:B------:R-:W-:Y:S01]  /*3fc0*/  UMOV UR4, 0x8 ;  /* 0x0000000800047882 */ /* 0x000fe20000000000 */
[----:B------:R-:W-:Y:S02]  /*3fd0*/  UMOV UR5, 0x0 ;  /* 0x0000000000057882 */ /* 0x000fe40000000000 */
[----:B0-----:R-:W-:-:S04]  /*3fe0*/  UIMAD.WIDE.U32 UR4, UR8, 0x1, UR4 ;  /* 0x00000001080478a5 */ /* 0x001fc8000f8e0004 */
[----:B------:R-:W-:Y:S02]  /*3ff0*/  UIADD3 UR7, UPT, UPT, UR5, UR9, URZ ;  /* 0x0000000905077290 */ /* 0x000fe4000fffe0ff */
[----:B------:R-:W-:Y:S02]  /*4000*/  IMAD.U32 R13, RZ, RZ, UR5 ;  /* 0x00000005ff0d7e24 */ /* 0x000fe4000f8e00ff */
[----:B------:R-:W-:Y:S02]  /*4010*/  IMAD.U32 R12, RZ, RZ, UR4 ;  /* 0x00000004ff0c7e24 */ /* 0x000fe4000f8e00ff */
[----:B------:R-:W-:Y:S01]  /*4020*/  IMAD.U32 R13, RZ, RZ, UR7 ;  /* 0x00000007ff0d7e24 */ /* 0x000fe2000f8e00ff */
[----:B------:R-:W-:Y:S06]  /*4030*/  @P0 BRA `(.L_x_190) ;  /* 0x0000000000240947 */ /* 0x000fec0003800000 */
[----:B------:R-:W-:Y:S02]  /*4040*/  IMAD.MOV.U32 R18, RZ, RZ, 0x500 ;  /* 0x00000500ff127424 */ /* 0x000fe400078e00ff */
[----:B------:R-:W-:-:S05]  /*4050*/  IMAD.MOV.U32 R19, RZ, RZ, 0x0 ;  /* 0x00000000ff137424 */ /* 0x000fca00078e00ff */
[----:B------:R-:W2:Y:S01]  /*4060*/  ATOMG.E.ADD.64.STRONG.GPU PT, R14, desc[UR10][R12.64], R18 ;  /* 0x800000120c0e79a8 */ /* 0x000ea200081ef50a */
[----:B------:R-:W0:Y:S01]  /*4070*/  S2UR UR5, SR_CgaCtaId ;  /* 0x00000000000579c3 */ /* 0x000e220000008800 */
[----:B------:R-:W-:Y:S02]  /*4080*/  UMOV UR4, 0x400 ;  /* 0x0000040000047882 */ /* 0x000fe40000000000 */
[----:B0-----:R-:W-:Y:S01]  /*4090*/  ULEA UR4, UR5, UR4, 0x18 ;  /* 0x0000000405047291 */ /* 0x001fe2000f8ec0ff */
[----:B--2---:R-:W-:-:S05]  /*40a0*/  IADD3 R14, P0, PT, R14, UR6, RZ ;  /* 0x000000060e0e7c10 */ /* 0x004fca000ff1e0ff */
[----:B------:R-:W-:-:S05]  /*40b0*/  IMAD.X R15, RZ, RZ, R15, P0 ;  /* 0x000000ffff0f7224 */ /* 0x000fca00000e060f */
[----:B------:R0:W-:Y:S03]  /*40c0*/  STS.64 [UR4+0x98], R14 ;  /* 0x0000980eff007988 */ /* 0x0001e60008000a04 */
.L_x_190:
[----:B------:R-:W-:Y:S05]  /*40d0*/  BSYNC.RECONVERGENT B1 ;  /* 0x0000000000017941 */ /* 0x000fea0003800200 */
.L_x_189:
[----:B------:R-:W1:Y:S08]  /*40e0*/  S2UR UR5, SR_CgaCtaId ;  /* 0x00000000000579c3 */ /* 0x000e700000008800 */
[----:B------:R-:W-:Y:S06]  /*40f0*/  BAR.SYNC.DEFER_BLOCKING 0x0 ;  /* 0x0000000000007b1d */ /* 0x000fec0000010000 */
[----:B------:R-:W-:-:S02]  /*4100*/  UMOV UR4, 0x400 ;  /* 0x0000040000047882 */ /* 0x000fc40000000000 */
[----:B-1----:R-:W-:-:S06]  /*4110*/  ULEA UR4, UR5, UR4, 0x18 ;  /* 0x0000000405047291 */ /* 0x002fcc000f8ec0ff */
[----:B------:R-:W-:-:S05]  /*4120*/  IMAD.U32 R9, RZ, RZ, UR4 ;  /* 0x00000004ff097e24 */ /* 0x000fca000f8e00ff */
[----:B------:R-:W0:Y:S02]  /*4130*/  LDS.64 R18, [R9+0x98] ;  /* 0x0000980009127984 */ /* 0x000e240000000a00 */
[----:B0-----:R-:W-:-:S04]  /*4140*/  IADD3 R14, P1, PT, R18, 0x500, RZ ;  /* 0x00000500120e7810 */ /* 0x001fc80007f3e0ff */
[----:B------:R-:W-:Y:S01]  /*4150*/  ISETP.GT.U32.AND P0, PT, R14, R25, PT ;  /* 0x000000190e00720c */ /* 0x000fe20003f04070 */
[----:B------:R-:W-:-:S05]  /*4160*/  IMAD.X R15, RZ, RZ, R19, P1 ;  /* 0x000000ffff0f7224 */ /* 0x000fca00008e0613 */
[----:B------:R-:W-:-:S13]  /*4170*/  ISETP.GT.AND.EX P0, PT, R15, R16, PT, P0 ;  /* 0x000000100f00720c */ /* 0x000fda0003f04300 */
[----:B------:R-:W-:Y:S05]  /*4180*/  @P0 BRA `(.L_x_191) ;  /* 0x0000000400b40947 */ /* 0x000fea0003800000 */
[----:B------:R-:W-:Y:S01]  /*4190*/  BSSY.RECONVERGENT B1, `(.L_x_191) ;  /* 0x000006c000017945 */ /* 0x000fe20003800200 */
[----:B------:R-:W-:Y:S01]  /*41a0*/  IMAD.MOV.U32 R20, RZ, RZ, R10 ;  /* 0x000000ffff147224 */ /* 0x000fe200078e000a */
[----:B------:R-:W0:Y:S01]  /*41b0*/  LDCU.64 UR8, c[0x0][0x398] ;  /* 0x00007300ff0877ac */ /* 0x000e220008000a00 */
[----:B------:R-:W-:Y:S02]  /*41c0*/  IMAD.MOV.U32 R21, RZ, RZ, R11 ;  /* 0x000000ffff157224 */ /* 0x000fe400078e000b */
[----:B------:R-:W-:Y:S01]  /*41d0*/  IMAD.MOV.U32 R15, RZ, RZ, R7 ;  /* 0x000000ffff0f7224 */ /* 0x000fe200078e0007 */
[----:B------:R-:W1:Y:S01]  /*41e0*/  LDCU.128 UR12, c[0x0][0x380] ;  /* 0x00007000ff0c77ac */ /* 0x000e620008000c00 */
[----:B------:R-:W-:-:S07]  /*41f0*/  IMAD.MOV.U32 R14, RZ, RZ, R8 ;  /* 0x000000ffff0e7224 */ /* 0x000fce00078e0008 */
.L_x_194:
[----:B------:R-:W-:Y:S01]  /*4200*/  IADD3 R7, P0, PT, R3, R18, RZ ;  /* 0x0000001203077210 */ /* 0x000fe20007f1e0ff */
[----:B-1----:R-:W-:Y:S02]  /*4210*/  IMAD.U32 R2, RZ, RZ, UR12 ;  /* 0x0000000cff027e24 */ /* 0x002fe4000f8e00ff */
[----:B------:R-:W-:Y:S02]  /*4220*/  IMAD.U32 R4, RZ, RZ, UR13 ;  /* 0x0000000dff047e24 */ /* 0x000fe4000f8e00ff */
[----:B------:R-:W-:Y:S01]  /*4230*/  IMAD.X R25, RZ, RZ, R19, P0 ;  /* 0x000000ffff197224 */ /* 0x000fe200000e0613 */
[----:B------:R-:W-:-:S04]  /*4240*/  LEA R10, P0, R7, R2, 0x3 ;  /* 0x00000002070a7211 */ /* 0x000fc800078018ff */
[----:B------:R-:W-:-:S05]  /*4250*/  LEA.HI.X R11, R7, R4, R25, 0x3, P0 ;  /* 0x00000004070b7211 */ /* 0x000fca00000f1c19 */
[----:B------:R-:W2:Y:S04]  /*4260*/  LDG.E.64 R16, desc[UR10][R10.64] ;  /* 0x0000000a0a107981 */ /* 0x000ea8000c1e1b00 */
[----:B------:R-:W3:Y:S01]  /*4270*/  LDG.E.64 R18, desc[UR10][R10.64+0x800] ;  /* 0x0008000a0a127981 */ /* 0x000ee2000c1e1b00 */
[----:B------:R-:W-:Y:S02]  /*4280*/  IMAD.U32 R5, RZ, RZ, UR14 ;  /* 0x0000000eff057e24 */ /* 0x000fe4000f8e00ff */
[----:B------:R-:W-:-:S03]  /*4290*/  IMAD.U32 R6, RZ, RZ, UR15 ;  /* 0x0000000fff067e24 */ /* 0x000fc6000f8e00ff */
[----:B------:R-:W-:-:S04]  /*42a0*/  IADD3 R24, P0, PT, R7, R5, RZ ;  /* 0x0000000507187210 */ /* 0x000fc80007f1e0ff */
[----:B------:R-:W-:Y:S01]  /*42b0*/  IADD3 R27, P3, PT, R24, 0x100, RZ ;  /* 0x00000100181b7810 */ /* 0x000fe20007f7e0ff */
[----:B------:R-:W-:-:S04]  /*42c0*/  IMAD.X R25, R25, 0x1, R6, P0 ;  /* 0x0000000119197824 */ /* 0x000fc800000e0606 */
[----:B------:R-:W-:Y:S01]  /*42d0*/  IMAD.X R26, RZ, RZ, R25, P3 ;  /* 0x000000ffff1a7224 */ /* 0x000fe200018e0619 */
[----:B--2---:R-:W-:-:S14]  /*42e0*/  DSETP.GEU.AND P2, PT, |R20|, |R16|, PT ;  /* 0x400000101400722a */ /* 0x004fdc0003f4e200 */
[----:B------:R-:W-:-:S04]  /*42f0*/  @P2 ISETP.GE.U32.AND P0, PT, R15, R24, PT ;  /* 0x000000180f00220c */ /* 0x000fc80003f06070 */
[----:B------:R-:W-:-:S13]  /*4300*/  @P2 ISETP.GE.AND.EX P0, PT, R14, R25, PT, P0 ;  /* 0x000000190e00220c */ /* 0x000fda0003f06300 */
[----:B------:R-:W-:-:S06]  /*4310*/  @P2 DSETP.LT.OR P0, PT, |R16|, |R20|, !P0 ;  /* 0x400000141000222a */ /* 0x000fcc0004701600 */
[----:B------:R-:W-:Y:S02]  /*4320*/  @P2 FSEL R7, R20, R16, P0 ;  /* 0x0000001014072208 */ /* 0x000fe40000000000 */
[----:B------:R-:W-:Y:S02]  /*4330*/  @P2 FSEL R20, R21, R17, P0 ;  /* 0x0000001115142208 */ /* 0x000fe40000000000 */
[C---:B------:R-:W-:Y:S01]  /*4340*/  IADD3 R21, P5, PT, R24.reuse, 0x300, RZ ;  /* 0x0000030018157810 */ /* 0x040fe20007fbe0ff */
[----:B------:R-:W-:Y:S01]  /*4350*/  @P2 IMAD.MOV.U32 R16, RZ, RZ, R7 ;  /* 0x000000ffff102224 */ /* 0x000fe200078e0007 */
[C---:B------:R-:W-:Y:S01]  /*4360*/  IADD3 R7, P6, PT, R24.reuse, 0x400, RZ ;  /* 0x0000040018077810 */ /* 0x040fe20007fde0ff */
[----:B------:R-:W-:Y:S01]  /*4370*/  @P2 IMAD.MOV.U32 R17, RZ, RZ, R20 ;  /* 0x000000ffff112224 */ /* 0x000fe200078e0014 */
[----:B------:R-:W-:Y:S01]  /*4380*/  IADD3 R20, P4, PT, R24, 0x200, RZ ;  /* 0x0000020018147810 */ /* 0x000fe20007f9e0ff */
[--C-:B------:R-:W-:Y:S01]  /*4390*/  IMAD.X R23, RZ, RZ, R25.reuse, P5 ;  /* 0x000000ffff177224 */ /* 0x100fe200028e0619 */
[----:B------:R-:W-:Y:S01]  /*43a0*/  @P2 SEL R24, R15, R24, P0 ;  /* 0x000000180f182207 */ /* 0x000fe20000000000 */
[----:B------:R-:W-:-:S02]  /*43b0*/  IMAD.X R8, RZ, RZ, R25, P6 ;  /* 0x000000ffff087224 */ /* 0x000fc400030e0619 */
[----:B------:R-:W-:Y:S01]  /*43c0*/  IMAD.X R22, RZ, RZ, R25, P4 ;  /* 0x000000ffff167224 */ /* 0x000fe200020e0619 */
[----:B------:R-:W-:Y:S01]  /*43d0*/  @P2 SEL R25, R14, R25, P0 ;  /* 0x000000190e192207 */ /* 0x000fe20000000000 */
[----:B---3--:R-:W-:Y:S01]  /*43e0*/  DSETP.GEU.AND P1, PT, |R16|, |R18|, PT ;  /* 0x400000121000722a */ /* 0x008fe20003f2e200 */
[----:B------:R-:W2:-:S13]  /*43f0*/  LDG.E.64 R14, desc[UR10][R10.64+0x1000] ;  /* 0x0010000a0a0e7981 */ /* 0x000e9a000c1e1b00 */
[----:B------:R-:W-:-:S04]  /*4400*/  @P1 ISETP.GE.U32.AND P0, PT, R24, R27, PT ;  /* 0x0000001b1800120c */ /* 0x000fc80003f06070 */
[----:B------:R-:W-:-:S13]  /*4410*/  @P1 ISETP.GE.AND.EX P0, PT, R25, R26, PT, P0 ;  /* 0x0000001a1900120c */ /* 0x000fda0003f06300 */
[----:B------:R-:W-:-:S06]  /*4420*/  @P1 DSETP.LT.OR P0, PT, |R18|, |R16|, !P0 ;  /* 0x400000101200122a */ /* 0x000fcc0004701600 */
[----:B------:R-:W-:Y:S02]  /*4430*/  @P1 FSEL R28, R16, R18, P0 ;  /* 0x00000012101c1208 */ /* 0x000fe40000000000 */
[----:B------:R-:W-:Y:S02]  /*4440*/  @P1 FSEL R29, R17, R19, P0 ;  /* 0x00000013111d1208 */ /* 0x000fe40000000000 */
[----:B------:R-:W3:Y:S01]  /*4450*/  LDG.E.64 R16, desc[UR10][R10.64+0x1800] ;  /* 0x0018000a0a107981 */ /* 0x000ee2000c1e1b00 */
[----:B------:R-:W-:Y:S02]  /*4460*/  @P1 IMAD.MOV.U32 R18, RZ, RZ, R28 ;  /* 0x000000ffff121224 */ /* 0x000fe400078e001c */
[----:B------:R-:W-:Y:S01]  /*4470*/  @P1 IMAD.MOV.U32 R19, RZ, RZ, R29 ;  /* 0x000000ffff131224 */ /* 0x000fe200078e001d */
[----:B------:R-:W-:Y:S02]  /*4480*/  @P1 SEL R27, R24, R27, P0 ;  /* 0x0000001b181b1207 */ /* 0x000fe40000000000 */
[----:B------:R-:W-:Y:S01]  /*4490*/  @P1 SEL R26, R25, R26, P0 ;  /* 0x0000001a191a1207 */ /* 0x000fe20000000000 */
[----:B------:R-:W-:Y:S01]  /*44a0*/  BSSY.RECONVERGENT B2, `(.L_x_192) ;  /* 0x000001d000027945 */ /* 0x000fe20003800200 */
[----:B------:R-:W5:Y:S01]  /*44b0*/  LDG.E.64 R10, desc[UR10][R10.64+0x2000] ;  /* 0x0020000a0a0a7981 */ /* 0x000f62000c1e1b00 */
[----:B------:R-:W-:Y:S06]  /*44c0*/  BAR.SYNC.DEFER_BLOCKING 0x0 ;  /* 0x0000000000007b1d */ /* 0x000fec0000010000 */
[----:B--2---:R-:W-:-:S14]  /*44d0*/  DSETP.GEU.AND P2, PT, |R18|, |R14|, PT ;  /* 0x4000000e1200722a */ /* 0x004fdc0003f4e200 */
[----:B------:R-:W-:-:S04]  /*44e0*/  @P2 ISETP.GE.U32.AND P0, PT, R27, R20, PT ;  /* 0x000000141b00220c */ /* 0x000fc80003f06070 */
[----:B------:R-:W-:-:S13]  /*44f0*/  @P2 ISETP.GE.AND.EX P0, PT, R26, R22, PT, P0 ;  /* 0x000000161a00220c */ /* 0x000fda0003f06300 */
[----:B------:R-:W-:-:S06]  /*4500*/  @P2 DSETP.LT.OR P0, PT, |R14|, |R18|, !P0 ;  /* 0x400000120e00222a */ /* 0x000fcc0004701600 */
[----:B------:R-:W-:Y:S02]  /*4510*/  @P2 FSEL R18, R18, R14, P0 ;  /* 0x0000000e12122208 */ /* 0x000fe40000000000 */
[----:B------:R-:W-:-:S03]  /*4520*/  @P2 FSEL R19, R19, R15, P0 ;  /* 0x0000000f13132208 */ /* 0x000fc60000000000 */
[----:B------:R-:W-:Y:S02]  /*4530*/  @P2 IMAD.MOV.U32 R14, RZ, RZ, R18 ;  /* 0x000000ffff0e2224 */ /* 0x000fe400078e0012 */
[----:B------:R-:W-:-:S06]  /*4540*/  @P2 IMAD.MOV.U32 R15, RZ, RZ, R19 ;  /* 0x000000ffff0f2224 */ /* 0x000fcc00078e0013 */
[----:B---3--:R-:W-:Y:S01]  /*4550*/  DSETP.GEU.AND P1, PT, |R14|, |R16|, PT ;  /* 0x400000100e00722a */ /* 0x008fe20003f2e200 */
[----:B------:R-:W-:Y:S02]  /*4560*/  @P2 SEL R20, R27, R20, P0 ;  /* 0x000000141b142207 */ /* 0x000fe40000000000 */
[----:B------:R-:W-:Y:S02]  /*4570*/  @P2 SEL R22, R26, R22, P0 ;  /* 0x000000161a162207 */ /* 0x000fe40000000000 */
[----:B------:R-:W-:-:S09]  /*4580*/  ISETP.NE.AND P2, PT, R3, RZ, PT ;  /* 0x000000ff0300720c */ /* 0x000fd20003f45270 */
[----:B------:R-:W-:-:S04]  /*4590*/  @P1 ISETP.GE.U32.AND P0, PT, R20, R21, PT ;  /* 0x000000151400120c */ /* 0x000fc80003f06070 */
[----:B------:R-:W-:-:S13]  /*45a0*/  @P1 ISETP.GE.AND.EX P0, PT, R22, R23, PT, P0 ;  /* 0x000000171600120c */ /* 0x000fda0003f06300 */
[----:B------:R-:W-:Y:S01]  /*45b0*/  @P1 DSETP.LT.OR P0, PT, |R16|, |R14|, !P0 ;  /* 0x4000000e1000122a */ /* 0x000fe20004701600 */
[----:B------:R-:W-:-:S13]  /*45c0*/  @P2 BRA `(.L_x_193) ;  /* 0x0000000000282947 */ /* 0x000fda0003800000 */
[----:B------:R-:W-:Y:S02]  /*45d0*/  IMAD.MOV.U32 R24, RZ, RZ, 0x500 ;  /* 0x00000500ff187424 */ /* 0x000fe400078e00ff */
[----:B------:R-:W-:-:S06]  /*45e0*/  IMAD.MOV.U32 R25, RZ, RZ, 0x0 ;  /* 0x00000000ff197424 */ /* 0x000fcc00078e00ff */
[----:B------:R-:W2:Y:S01]  /*45f0*/  ATOMG.E.ADD.64.STRONG.GPU PT, R24, desc[UR10][R12.64], R24 ;  /* 0x800000180c1879a8 */ /* 0x000ea200081ef50a */
[----:B------:R-:W1:Y:S01]  /*4600*/  S2UR UR5, SR_CgaCtaId ;  /* 0x00000000000579c3 */ /* 0x000e620000008800 */
[----:B------:R-:W-:Y:S02]  /*4610*/  UMOV UR4, 0x400 ;  /* 0x0000040000047882 */ /* 0x000fe40000000000 */
[----:B-1----:R-:W-:-:S06]  /*4620*/  ULEA UR4, UR5, UR4, 0x18 ;  /* 0x0000000405047291 */ /* 0x002fcc000f8ec0ff */
[----:B------:R-:W-:Y:S01]  /*4630*/  IMAD.U32 R9, RZ, RZ, UR4 ;  /* 0x00000004ff097e24 */ /* 0x000fe2000f8e00ff */
[----:B--2---:R-:W-:-:S05]  /*4640*/  IADD3 R18, P2, PT, R24, UR6, RZ ;  /* 0x0000000618127c10 */ /* 0x004fca000ff5e0ff */
[----:B------:R-:W-:-:S05]  /*4650*/  IMAD.X R19, RZ, RZ, R25, P2 ;  /* 0x000000ffff137224 */ /* 0x000fca00010e0619 */
[----:B------:R1:W-:Y:S03]  /*4660*/  STS.64 [R9+0x98], R18 ;  /* 0x0000981209007388 */ /* 0x0003e60000000a00 */
.L_x_193:
[----:B0-----:R-:W-:Y:S05]  /*4670*/  BSYNC.RECONVERGENT B2 ;  /* 0x0000000000027941 */ /* 0x001fea0003800200 */
.L_x_192:
[----:B------:R-:W-:Y:S01]  /*4680*/  BAR.SYNC.DEFER_BLOCKING 0x0 ;  /* 0x0000000000007b1d */ /* 0x000fe20000010000 */
[----:B------:R-:W-:Y:S01]  /*4690*/  @P1 FSEL R14, R14, R16, P0 ;  /* 0x000000100e0e1208 */ /* 0x000fe20000000000 */
[----:B------:R-:W-:Y:S01]  /*46a0*/  IMAD.U32 R25, RZ, RZ, UR8 ;  /* 0x00000008ff197e24 */ /* 0x000fe2000f8e00ff */
[----:B------:R-:W-:Y:S02]  /*46b0*/  @P1 FSEL R15, R15, R17, P0 ;  /* 0x000000110f0f1208 */ /* 0x000fe40000000000 */
[----:B------:R-:W-:Y:S01]  /*46c0*/  @P1 SEL R21, R20, R21, P0 ;  /* 0x0000001514151207 */ /* 0x000fe20000000000 */
[----:B------:R-:W-:Y:S01]  /*46d0*/  @P1 IMAD.MOV.U32 R16, RZ, RZ, R14 ;  /* 0x000000ffff101224 */ /* 0x000fe200078e000e */
[----:B------:R-:W-:Y:S01]  /*46e0*/  @P1 SEL R23, R22, R23, P0 ;  /* 0x0000001716171207 */ /* 0x000fe20000000000 */
[----:B------:R-:W-:-:S06]  /*46f0*/  @P1 IMAD.MOV.U32 R17, RZ, RZ, R15 ;  /* 0x000000ffff111224 */ /* 0x000fcc00078e000f */
[----:B-----5:R-:W-:Y:S01]  /*4700*/  DSETP.GEU.AND P2, PT, |R16|, |R10|, PT ;  /* 0x4000000a1000722a */ /* 0x020fe20003f4e200 */
[----:B-1----:R-:W0:-:S13]  /*4710*/  LDS.64 R18, [R9+0x98] ;  /* 0x0000980009127984 */ /* 0x002e1a0000000a00 */
[----:B------:R-:W-:-:S04]  /*4720*/  @P2 ISETP.GE.U32.AND P0, PT, R21, R7, PT ;  /* 0x000000071500220c */ /* 0x000fc80003f06070 */
[----:B------:R-:W-:-:S13]  /*4730*/  @P2 ISETP.GE.AND.EX P0, PT, R23, R8, PT, P0 ;  /* 0x000000081700220c */ /* 0x000fda0003f06300 */
[----:B------:R-:W-:-:S06]  /*4740*/  @P2 DSETP.LT.OR P0, PT, |R10|, |R16|, !P0 ;  /* 0x400000100a00222a */ /* 0x000fcc0004701600 */
[----:B------:R-:W-:Y:S02]  /*4750*/  @P2 FSEL R17, R17, R11, P0 ;  /* 0x0000000b11112208 */ /* 0x000fe40000000000 */
[----:B------:R-:W-:Y:S02]  /*4760*/  @P2 SEL R7, R21, R7, P0 ;  /* 0x0000000715072207 */ /* 0x000fe40000000000 */
[----:B------:R-:W-:Y:S01]  /*4770*/  @P2 SEL R8, R23, R8, P0 ;  /* 0x0000000817082207 */ /* 0x000fe20000000000 */
[----:B------:R-:W-:-:S04]  /*4780*/  @P2 IMAD.MOV.U32 R11, RZ, RZ, R17 ;  /* 0x000000ffff0b2224 */ /* 0x000fc800078e0011 */
[----:B------:R-:W-:Y:S01]  /*4790*/  IMAD.MOV.U32 R21, RZ, RZ, R11 ;  /* 0x000000ffff157224 */ /* 0x000fe200078e000b */
[----:B0-----:R-:W-:-:S04]  /*47a0*/  IADD3 R14, P3, PT, R18, 0x500, RZ ;  /* 0x00000500120e7810 */ /* 0x001fc80007f7e0ff */
[----:B------:R-:W-:Y:S01]  /*47b0*/  ISETP.GT.U32.AND P1, PT, R14, R25, PT ;  /* 0x000000190e00720c */ /* 0x000fe20003f24070 */
[----:B------:R-:W-:Y:S01]  /*47c0*/  IMAD.X R15, RZ, RZ, R19, P3 ;  /* 0x000000ffff0f7224 */ /* 0x000fe200018e0613 */
[----:B------:R-:W-:Y:S01]  /*47d0*/  @P2 FSEL R14, R16, R10, P0 ;  /* 0x0000000a100e2208 */ /* 0x000fe20000000000 */
[----:B------:R-:W-:-:S04]  /*47e0*/  IMAD.U32 R16, RZ, RZ, UR9 ;  /* 0x00000009ff107e24 */ /* 0x000fc8000f8e00ff */
[----:B------:R-:W-:Y:S01]  /*47f0*/  @P2 IMAD.MOV.U32 R10, RZ, RZ, R14 ;  /* 0x000000ffff0a2224 */ /* 0x000fe200078e000e */
[----:B------:R-:W-:Y:S01]  /*4800*/  ISETP.GT.AND.EX P0, PT, R15, R16, PT, P1 ;  /* 0x000000100f00720c */ /* 0x000fe20003f04310 */
[----:B------:R-:W-:Y:S01]  /*4810*/  IMAD.MOV.U32 R14, RZ, RZ, R8 ;  /* 0x000000ffff0e7224 */ /* 0x000fe200078e0008 */
[----:B------:R-:W-:Y:S01]  /*4820*/  MOV R15, R7 ;  /* 0x00000007000f7202 */ /* 0x000fe20000000f00 */
[----:B------:R-:W-:-:S10]  /*4830*/  IMAD.MOV.U32 R20, RZ, RZ, R10 ;  /* 0x000000ffff147224 */ /* 0x000fd400078e000a */
[----:B------:R-:W-:Y:S05]  /*4840*/  @!P0 BRA `(.L_x_194) ;  /* 0xfffffff8006c8947 */ /* 0x000fea000383ffff */
[----:B------:R-:W-:Y:S05]  /*4850*/  BSYNC.RECONVERGENT B1 ;  /* 0x0000000000017941 */ /* 0x000fea0003800200 */
.L_x_191:
[----:B------:R-:W-:Y:S01]  /*4860*/  ISETP.GE.U32.AND P0, PT, R18, R25, PT ;  /* 0x000000191200720c */ /* 0x000fe20003f06070 */
[----:B------:R-:W-:Y:S03]  /*4870*/  BSSY.RECONVERGENT B1, `(.L_x_188) ;  /* 0x00000b1000017945 */ /* 0x000fe60003800200 */
[----:B------:R-:W-:-:S13]  /*4880*/  ISETP.GE.AND.EX P0, PT, R19, R16, PT, P0 ;  /* 0x000000101300720c */ /* 0x000fda0003f06300 */
[----:B------:R-:W-:Y:S05]  /*4890*/  @P0 BRA `(.L_x_195) ;  /* 0x0000000800b80947 */ /* 0x000fea0003800000 */
[----:B------:R-:W-:-:S05]  /*48a0*/  IMAD.IADD R20, R25, 0x1, -R18 ;  /* 0x0000000119147824 */ /* 0x000fca00078e0a12 */
[----:B------:R-:W-:-:S13]  /*48b0*/  ISETP.GE.AND P0, PT, R3, R20, PT ;  /* 0x000000140300720c */ /* 0x000fda0003f06270 */
[----:B------:R-:W-:Y:S05]  /*48c0*/  @P0 BRA `(.L_x_195) ;  /* 0x0000000800ac0947 */ /* 0x000fea0003800000 */
[----:B------:R-:W-:Y:S01]  /*48d0*/  LOP3.LUT R9, RZ, R3, RZ, 0x33, !PT ;  /* 0x00000003ff097212 */ /* 0x000fe200078e33ff */
[----:B------:R-:W-:Y:S03]  /*48e0*/  BSSY.RECONVERGENT B2, `(.L_x_196) ;  /* 0x0000035000027945 */ /* 0x000fe60003800200 */
[----:B------:R-:W-:-:S04]  /*48f0*/  IADD3 R25, PT, PT, -R18, R25, R9 ;  /* 0x0000001912197210 */ /* 0x000fc80007ffe109 */
[----:B------:R-:W-:-:S04]  /*4900*/  LOP3.LUT R9, R25, 0x300, RZ, 0xc0, !PT ;  /* 0x0000030019097812 */ /* 0x000fc800078ec0ff */
[----:B------:R-:W-:Y:S01]  /*4910*/  ISETP.NE.AND P0, PT, R9, 0x300, PT ;  /* 0x000003000900780c */ /* 0x000fe20003f05270 */
[----:B------:R-:W-:-:S12]  /*4920*/  IMAD.MOV.U32 R9, RZ, RZ, R3 ;  /* 0x000000ffff097224 */ /* 0x000fd800078e0003 */
[----:B------:R-:W-:Y:S05]  /*4930*/  @!P0 BRA `(.L_x_197) ;  /* 0x0000000000bc8947 */ /* 0x000fea0003800000 */
[----:B------:R-:W-:Y:S02]  /*4940*/  IADD3 R15, P0, PT, R3, R18, RZ ;  /* 0x00000012030f7210 */ /* 0x000fe40007f1e0ff */
[----:B------:R-:W-:Y:S02]  /*4950*/  LEA.HI R9, R25, 0x1, RZ, 0x18 ;  /* 0x0000000119097811 */ /* 0x000fe400078fc0ff */
[C---:B------:R-:W-:Y:S01]  /*4960*/  LEA R2, P1, R15.reuse, R2, 0x3 ;  /* 0x000000020f027211 */ /* 0x040fe200078218ff */
[----:B------:R-:W-:Y:S01]  /*4970*/  IMAD.X R13, RZ, RZ, R19, P0 ;  /* 0x000000ffff0d7224 */ /* 0x000fe200000e0613 */
[----:B------:R-:W-:Y:S02]  /*4980*/  IADD3 R14, P0, PT, R15, R5, RZ ;  /* 0x000000050f0e7210 */ /* 0x000fe40007f1e0ff */
[----:B------:R-:W-:Y:S01]  /*4990*/  LOP3.LUT R5, R9, 0x3, RZ, 0xc0, !PT ;  /* 0x0000000309057812 */ /* 0x000fe200078ec0ff */
[----:B------:R-:W-:Y:S01]  /*49a0*/  IMAD.MOV.U32 R9, RZ, RZ, R3 ;  /* 0x000000ffff097224 */ /* 0x000fe200078e0003 */
[----:B------:R-:W-:Y:S01]  /*49b0*/  LEA.HI.X R15, R15, R4, R13, 0x3, P1 ;  /* 0x000000040f0f7211 */ /* 0x000fe200008f1c0d */
[----:B------:R-:W-:-:S02]  /*49c0*/  IMAD.X R16, R13, 0x1, R6, P0 ;  /* 0x000000010d107824 */ /* 0x000fc400000e0606 */
[----:B------:R-:W-:-:S07]  /*49d0*/  IMAD.MOV R6, RZ, RZ, -R5 ;  /* 0x000000ffff067224 */ /* 0x000fce00078e0a05 */
.L_x_200:
        /* <DEDUP_REMOVED lines=9> */
[----:B------:R-:W-:Y:S02]  /*4a70*/  IMAD.MOV.U32 R4, RZ, RZ, R10 ;  /* 0x000000ffff047224 */ /* 0x000fe400078e000a */
        /* <DEDUP_REMOVED lines=21> */
.L_x_199:
[----:B------:R-:W-:Y:S05]  /*4bd0*/  BSYNC.RECONVERGENT B3 ;  /* 0x0000000000037941 */ /* 0x000fea0003800200 */
.L_x_198:
[----:B------:R-:W-:Y:S01]  /*4be0*/  IADD3 R14, P0, PT, R14, 0x100, RZ ;  /* 0x000001000e0e7810 */ /* 0x000fe20007f1e0ff */
[----:B------:R-:W-:Y:S02]  /*4bf0*/  VIADD R9, R9, 0x100 ;  /* 0x0000010009097836 */ /* 0x000fe40000000000 */
[----:B------:R-:W-:Y:S02]  /*4c00*/  IMAD.X R15, RZ, RZ, R15, P3 ;  /* 0x000000ffff0f7224 */ /* 0x000fe400018e060f */
[----:B------:R-:W-:Y:S01]  /*4c10*/  IMAD.X R16, RZ, RZ, R16, P0 ;  /* 0x000000ffff107224 */ /* 0x000fe200000e0610 */
[----:B------:R-:W-:Y:S07]  /*4c20*/  @P2 BRA `(.L_x_200) ;  /* 0xfffffffc006c2947 */ /* 0x000fee000383ffff */
.L_x_197:
[----:B------:R-:W-:Y:S05]  /*4c30*/  BSYNC.RECONVERGENT B2 ;  /* 0x0000000000027941 */ /* 0x000fea0003800200 */
.L_x_196:
[----:B------:R-:W-:-:S13]  /*4c40*/  ISETP.GE.U32.AND P0, PT, R25, 0x300, PT ;  /* 0x000003001900780c */ /* 0x000fda0003f06070 */
[----:B------:R-:W-:Y:S05]  /*4c50*/  @!P0 BRA `(.L_x_195) ;  /* 0x0000000400c88947 */ /* 0x000fea0003800000 */
[----:B------:R-:W0:Y:S01]  /*4c60*/  LDC.64 R16, c[0x0][0x380] ;  /* 0x0000e000ff107b82 */ /* 0x000e220000000a00 */
[----:B------:R-:W-:-:S07]  /*4c70*/  VIADD R21, R9, 0x200 ;  /* 0x0000020009157836 */ /* 0x000fce0000000000 */
[----:B------:R-:W1:Y:S02]  /*4c80*/  LDC.64 R14, c[0x0][0x388] ;  /* 0x0000e200ff0e7b82 */ /* 0x000e640000000a00 */
.L_x_209:
[----:B------:R-:W-:-:S05]  /*4c90*/  VIADD R5, R21, 0xfffffe00 ;  /* 0xfffffe0015057836 */ /* 0x000fca0000000000 */
[----:B------:R-:W-:-:S05]  /*4ca0*/  IADD3 R5, P0, PT, R5, R18, RZ ;  /* 0x0000001205057210 */ /* 0x000fca0007f1e0ff */
[----:B------:R-:W-:Y:S01]  /*4cb0*/  IMAD.X R2, RZ, RZ, R19, P0 ;  /* 0x000000ffff027224 */ /* 0x000fe200000e0613 */
[----:B0-----:R-:W-:-:S04]  /*4cc0*/  LEA R22, P0, R5, R16, 0x3 ;  /* 0x0000001005167211 */ /* 0x001fc800078018ff */
[----:B------:R-:W-:-:S05]  /*4cd0*/  LEA.HI.X R23, R5, R17, R2, 0x3, P0 ;  /* 0x0000001105177211 */ /* 0x000fca00000f1c02 */
[----:B------:R-:W2:Y:S04]  /*4ce0*/  LDG.E.64 R24, desc[UR10][R22.64] ;  /* 0x0000000a16187981 */ /* 0x000ea8000c1e1b00 */
[----:B------:R0:W5:Y:S01]  /*4cf0*/  LDG.E.64 R12, desc[UR10][R22.64+0x800] ;  /* 0x0008000a160c7981 */ /* 0x000162000c1e1b00 */
        /* <DEDUP_REMOVED lines=23> */
.L_x_202:
[----:B------:R-:W-:Y:S05]  /*4e70*/  BSYNC.RECONVERGENT B2 ;  /* 0x0000000000027941 */ /* 0x000fea0003800200 */
.L_x_201:
[----:B------:R0:W5:Y:S04]  /*4e80*/  LDG.E.64 R6, desc[UR10][R22.64+0x1000] ;  /* 0x0010000a16067981 */ /* 0x000168000c1e1b00 */
[----:B------:R0:W5:Y:S02]  /*4e90*/  LDG.E.64 R24, desc[UR10][R22.64+0x1800] ;  /* 0x0018000a16187981 */ /* 0x000164000c1e1b00 */
[----:B-----5:R-:W-:Y:S01]  /*4ea0*/  DSETP.GEU.AND P0, PT, |R4|, |R12|, PT ;  /* 0x4000000c0400722a */ /* 0x020fe20003f0e200 */
[----:B------:R-:W-:Y:S01]  /*4eb0*/  VIADD R11, R21, 0xffffff00 ;  /* 0xffffff00150b7836 */ /* 0x000fe20000000000 */
[----:B------:R-:W-:Y:S01]  /*4ec0*/  BSSY.RECONVERGENT B2, `(.L_x_203) ;  /* 0x0000016000027945 */ /* 0x000fe20003800200 */
[----:B------:R-:W-:-:S03]  /*4ed0*/  IMAD.MOV.U32 R10, RZ, RZ, R12 ;  /* 0x000000ffff0a7224 */ /* 0x000fc600078e000c */
[----:B------:R-:W-:Y:S01]  /*4ee0*/  IADD3 R28, P1, P2, R18, R14, R11 ;  /* 0x0000000e121c7210 */ /* 0x000fe20007a3e00b */
[----:B------:R-:W-:-:S03]  /*4ef0*/  IMAD.MOV.U32 R11, RZ, RZ, R13 ;  /* 0x000000ffff0b7224 */ /* 0x000fc600078e000d */
[----:B------:R-:W-:Y:S01]  /*4f00*/  IADD3.X R27, PT, PT, R19, R15, RZ, P1, P2 ;  /* 0x0000000f131b7210 */ /* 0x000fe20000fe44ff */
[----:B------:R-:W-:-:S04]  /*4f10*/  IMAD.MOV.U32 R8, RZ, RZ, R28 ;  /* 0x000000ffff087224 */ /* 0x000fc800078e001c */
        /* <DEDUP_REMOVED lines=16> */
.L_x_204:
[----:B------:R-:W-:Y:S05]  /*5020*/  BSYNC.RECONVERGENT B2 ;  /* 0x0000000000027941 */ /* 0x000fea0003800200 */
.L_x_203:
[----:B------:R-:W-:Y:S01]  /*5030*/  DSETP.GEU.AND P0, PT, |R10|, |R6|, PT ;  /* 0x400000060a00722a */ /* 0x000fe20003f0e200 */
[----:B------:R-:W-:Y:S01]  /*5040*/  IADD3 R23, P1, P2, R18, R14, R21 ;  /* 0x0000000e12177210 */ /* 0x000fe20007a3e015 */
[----:B------:R-:W-:Y:S01]  /*5050*/  BSSY.RECONVERGENT B2, `(.L_x_205) ;  /* 0x0000016000027945 */ /* 0x000fe20003800200 */
[----:B------:R-:W-:Y:S02]  /*5060*/  VIADD R13, R21, 0x100 ;  /* 0x00000100150d7836 */ /* 0x000fe40000000000 */
[----:B------:R-:W-:Y:S01]  /*5070*/  IADD3.X R27, PT, PT, R19, R15, RZ, P1, P2 ;  /* 0x0000000f131b7210 */ /* 0x000fe20000fe44ff */
[----:B------:R-:W-:Y:S02]  /*5080*/  IMAD.MOV.U32 R2, RZ, RZ, R23 ;  /* 0x000000ffff027224 */ /* 0x000fe400078e0017 */
        /* <DEDUP_REMOVED lines=18> */
.L_x_206:
[----:B------:R-:W-:Y:S05]  /*51b0*/  BSYNC.RECONVERGENT B2 ;  /* 0x0000000000027941 */ /* 0x000fea0003800200 */
.L_x_205:
[----:B------:R-:W-:Y:S01]  /*51c0*/  DSETP.GEU.AND P0, PT, |R4|, |R24|, PT ;  /* 0x400000180400722a */ /* 0x000fe20003f0e200 */
[----:B------:R-:W-:Y:S01]  /*51d0*/  IADD3 R13, P1, P2, R18, R14, R13 ;  /* 0x0000000e120d7210 */ /* 0x000fe20007a3e00d */
[----:B------:R-:W-:Y:S01]  /*51e0*/  BSSY.RECONVERGENT B2, `(.L_x_207) ;  /* 0x0000015000027945 */ /* 0x000fe20003800200 */
[----:B------:R-:W-:Y:S02]  /*51f0*/  IMAD.MOV.U32 R10, RZ, RZ, R24 ;  /* 0x000000ffff0a7224 */ /* 0x000fe400078e0018 */
[----:B------:R-:W-:Y:S01]  /*5200*/  IADD3.X R6, PT, PT, R19, R15, RZ, P1, P2 ;  /* 0x0000000f13067210 */ /* 0x000fe20000fe44ff */
[----:B------:R-:W-:Y:S02]  /*5210*/  IMAD.MOV.U32 R7, RZ, RZ, R13 ;  /* 0x000000ffff077224 */ /* 0x000fe400078e000d */
[----:B------:R-:W-:Y:S02]  /*5220*/  IMAD.MOV.U32 R11, RZ, RZ, R25 ;  /* 0x000000ffff0b7224 */ /* 0x000fe400078e0019 */
[----:B------:R-:W-:-:S04]  /*5230*/  IMAD.MOV.U32 R8, RZ, RZ, R6 ;  /* 0x000000ffff087224 */ /* 0x000fc800078e0006 */
[----:B------:R-:W-:Y:S05]  /*5240*/  @!P0 BRA `(.L_x_208) ;  /* 0x0000000000388947 */ /* 0x000fea0003800000 */
[----:B------:R-:W-:Y:S01]  /*5250*/  DSETP.GEU.AND P0, PT, |R24|, |R4|, PT ;  /* 0x400000041800722a */ /* 0x000fe20003f0e200 */
[----:B------:R-:W-:Y:S01]  /*5260*/  MOV R7, R2 ;  /* 0x0000000200077202 */ /* 0x000fe20000000f00 */
[----:B------:R-:W-:Y:S02]  /*5270*/  IMAD.MOV.U32 R8, RZ, RZ, R9 ;  /* 0x000000ffff087224 */ /* 0x000fe400078e0009 */
[----:B------:R-:W-:Y:S02]  /*5280*/  IMAD.MOV.U32 R10, RZ, RZ, R4 ;  /* 0x000000ffff0a7224 */ /* 0x000fe400078e0004 */
[----:B------:R-:W-:-:S08]  /*5290*/  IMAD.MOV.U32 R11, RZ, RZ, R5 ;  /* 0x000000ffff0b7224 */ /* 0x000fd000078e0005 */
        /* <DEDUP_REMOVED lines=9> */
.L_x_208:
[----:B------:R-:W-:Y:S05]  /*5330*/  BSYNC.RECONVERGENT B2 ;  /* 0x0000000000027941 */ /* 0x000fea0003800200 */
.L_x_207:
[C---:B------:R-:W-:Y:S02]  /*5340*/  VIADD R5, R21.reuse, 0x200 ;  /* 0x0000020015057836 */ /* 0x040fe40000000000 */
[----:B------:R-:W-:-:S03]  /*5350*/  VIADD R21, R21, 0x400 ;  /* 0x0000040015157836 */ /* 0x000fc60000000000 */
[----:B------:R-:W-:-:S13]  /*5360*/  ISETP.GE.AND P0, PT, R5, R20, PT ;  /* 0x000000140500720c */ /* 0x000fda0003f06270 */
[----:B------:R-:W-:Y:S05]  /*5370*/  @!P0 BRA `(.L_x_209) ;  /* 0xfffffff800448947 */ /* 0x000fea000383ffff */
.L_x_195:
[----:B------:R-:W-:Y:S05]  /*5380*/  BSYNC.RECONVERGENT B1 ;  /* 0x0000000000017941 */ /* 0x000fea0003800200 */
.L_x_188:
        /* <DEDUP_REMOVED lines=32> */
.L_x_211:
[----:B------:R-:W-:Y:S05]  /*5590*/  BSYNC.RECONVERGENT B1 ;  /* 0x0000000000017941 */ /* 0x000fea0003800200 */
.L_x_210:
        /* <DEDUP_REMOVED lines=31> */
.L_x_213:
[----:B------:R-:W-:Y:S05]  /*5790*/  BSYNC.RECONVERGENT B1 ;  /* 0x0000000000017941 */ /* 0x000fea0003800200 */
.L_x_212:
        /* <DEDUP_REMOVED lines=31> */
.L_x_215:
[----:B------:R-:W-:Y:S05]  /*5990*/  BSYNC.RECONVERGENT B1 ;  /* 0x0000000000017941 */ /* 0x000fea0003800200 */
.L_x_214:
[----:B------:R-:W-:Y:S01]  /*59a0*/  ISETP.GT.AND P0, PT, R2, 0x17, PT ;  /* 0x000000170200780c */ /* 0x000fe20003f04270 */
[----:B-1----:R1:W1:Y:S01]  /*59b0*/  SHFL.DOWN PT, R6, R4, 0x8, 0x1f ;  /* 0x09001f0004067f89 */ /* 0x00226200000e0000 */
[----:B------:R-:W-:Y:S01]  /*59c0*/  BSSY.RECONVERGENT B1, `(.L_x_216) ;  /* 0x000001d000017945 */ /* 0x000fe20003800200 */
[----:B--2---:R-:W-:Y:S02]  /*59d0*/  IMAD.MOV.U32 R12, RZ, RZ, R10 ;  /* 0x000000ffff0c7224 */ /* 0x004fe400078e000a */
[----:B------:R2:W1:Y:S01]  /*59e0*/  SHFL.DOWN PT, R7, R5, 0x8, 0x1f ;  /* 0x09001f0005077f89 */ /* 0x00046200000e0000 */
[----:B------:R-:W-:Y:S02]  /*59f0*/  IMAD.MOV.U32 R13, RZ, RZ, R11 ;  /* 0x000000ffff0d7224 */ /* 0x000fe400078e000b */
[----:B------:R-:W-:Y:S01]  /*5a00*/  IMAD.MOV.U32 R8, RZ, RZ, R4 ;  /* 0x000000ffff087224 */ /* 0x000fe200078e0004 */
[----:B0-----:R2:W0:Y:S01]  /*5a10*/  SHFL.DOWN PT, R15, R10, 0x8, 0x1f ;  /* 0x09001f000a0f7f89 */ /* 0x00142200000e0000 */
[----:B----4-:R-:W-:-:S03]  /*5a20*/  IMAD.MOV.U32 R9, RZ, RZ, R5 ;  /* 0x000000ffff097224 */ /* 0x010fc600078e0005 */
[----:B---3--:R2:W3:Y:S01]  /*5a30*/  SHFL.DOWN PT, R14, R11, 0x8, 0x1f ;  /* 0x09001f000b0e7f89 */ /* 0x0084e200000e0000 */
[----:B------:R-:W-:Y:S05]  /*5a40*/  @P0 BRA `(.L_x_217) ;  /* 0x0000000000500947 */ /* 0x000fea0003800000 */
[----:B-1----:R-:W-:Y:S01]  /*5a50*/  DSETP.GEU.AND P0, PT, |R4|, |R6|, PT ;  /* 0x400000060400722a */ /* 0x002fe20003f0e200 */
        /* <DEDUP_REMOVED lines=19> */
.L_x_217:
[----:B------:R-:W-:Y:S05]  /*5b90*/  BSYNC.RECONVERGENT B1 ;  /* 0x0000000000017941 */ /* 0x000fea0003800200 */
.L_x_216:
[----:B------:R-:W-:Y:S01]  /*5ba0*/  ISETP.GT.AND P0, PT, R2, 0xf, PT ;  /* 0x0000000f0200780c */ /* 0x000fe20003f04270 */
[----:B--2---:R2:W4:Y:S01]  /*5bb0*/  SHFL.DOWN PT, R10, R8, 0x10, 0x1f ;  /* 0x0a001f00080a7f89 */ /* 0x00452200000e0000 */
[----:B------:R-:W-:Y:S01]  /*5bc0*/  BSSY.RECONVERGENT B1, `(.L_x_218) ;  /* 0x000001d000017945 */ /* 0x000fe20003800200 */
[----:B-1----:R-:W-:Y:S02]  /*5bd0*/  IMAD.MOV.U32 R4, RZ, RZ, R12 ;  /* 0x000000ffff047224 */ /* 0x002fe400078e000c */
[----:B------:R2:W1:Y:S01]  /*5be0*/  SHFL.DOWN PT, R11, R9, 0x10, 0x1f ;  /* 0x0a001f00090b7f89 */ /* 0x00046200000e0000 */
[----:B------:R-:W-:Y:S02]  /*5bf0*/  IMAD.MOV.U32 R5, RZ, RZ, R13 ;  /* 0x000000ffff057224 */ /* 0x000fe400078e000d */
[----:B------:R-:W-:Y:S01]  /*5c00*/  IMAD.MOV.U32 R6, RZ, RZ, R8 ;  /* 0x000000ffff067224 */ /* 0x000fe200078e0008 */
[----:B0-----:R2:W0:Y:S01]  /*5c10*/  SHFL.DOWN PT, R15, R12, 0x10, 0x1f ;  /* 0x0a001f000c0f7f89 */ /* 0x00142200000e0000 */
[----:B------:R-:W-:-:S03]  /*5c20*/  IMAD.MOV.U32 R7, RZ, RZ, R9 ;  /* 0x000000ffff077224 */ /* 0x000fc600078e0009 */
[----:B---3--:R2:W3:Y:S01]  /*5c30*/  SHFL.DOWN PT, R14, R13, 0x10, 0x1f ;  /* 0x0a001f000d0e7f89 */ /* 0x0084e200000e0000 */
        /* <DEDUP_REMOVED lines=21> */
.L_x_219:
[----:B------:R-:W-:Y:S05]  /*5d90*/  BSYNC.RECONVERGENT B1 ;  /* 0x0000000000017941 */ /* 0x000fea0003800200 */
.L_x_218:
[----:B------:R-:W-:Y:S01]  /*5da0*/  ISETP.NE.AND P0, PT, R2, RZ, PT ;  /* 0x000000ff0200720c */ /* 0x000fe20003f05270 */
[----:B------:R-:W-:-:S12]  /*5db0*/  BSSY.RECONVERGENT B1, `(.L_x_220) ;  /* 0x000000a000017945 */ /* 0x000fd80003800200 */
[----:B------:R-:W-:Y:S05]  /*5dc0*/  @P0 BRA `(.L_x_221) ;  /* 0x0000000000200947 */ /* 0x000fea0003800000 */
[----:B--2---:R-:W2:Y:S01]  /*5dd0*/  S2R R9, SR_CgaCtaId ;  /* 0x0000000000097919 */ /* 0x004ea20000008800 */
[----:B------:R-:W-:Y:S02]  /*5de0*/  MOV R8, 0x400 ;  /* 0x0000040000087802 */ /* 0x000fe40000000f00 */
[----:B------:R-:W-:-:S04]  /*5df0*/  SHF.R.U32.HI R2, RZ, 0x1, R3 ;  /* 0x00000001ff027819 */ /* 0x000fc80000011603 */
[----:B------:R-:W-:Y:S02]  /*5e00*/  LOP3.LUT R2, R2, 0x1f0, RZ, 0xc0, !PT ;  /* 0x000001f002027812 */ /* 0x000fe400078ec0ff */
[----:B--2---:R-:W-:-:S05]  /*5e10*/  LEA R9, R9, R8, 0x18 ;  /* 0x0000000809097211 */ /* 0x004fca00078ec0ff */
[----:B------:R-:W-:-:S05]  /*5e20*/  IMAD.IADD R9, R2, 0x1, R9 ;  /* 0x0000000102097824 */ /* 0x000fca00078e0209 */
[----:B------:R2:W-:Y:S04]  /*5e30*/  STS.64 [R9+0x10], R4 ;  /* 0x0000100409007388 */ /* 0x0005e80000000a00 */
[----:B------:R2:W-:Y:S02]  /*5e40*/  STS.64 [R9+0x8], R6 ;  /* 0x0000080609007388 */ /* 0x0005e40000000a00 */
.L_x_221:
[----:B------:R-:W-:Y:S05]  /*5e50*/  BSYNC.RECONVERGENT B1 ;  /* 0x0000000000017941 */ /* 0x000fea0003800200 */
.L_x_220:
[----:B------:R-:W-:Y:S01]  /*5e60*/  BAR.SYNC.DEFER_BLOCKING 0x0 ;  /* 0x0000000000007b1d */ /* 0x000fe20000010000 */
[----:B------:R-:W-:-:S13]  /*5e70*/  ISETP.NE.AND P1, PT, R3, RZ, PT ;  /* 0x000000ff0300720c */ /* 0x000fda0003f25270 */
[----:B------:R-:W-:Y:S05]  /*5e80*/  @P1 BRA `(.L_x_149) ;  /* 0x00000008008c1947 */ /* 0x000fea0003800000 */
[----:B------:R-:W5:Y:S01]  /*5e90*/  S2R R3, SR_CgaCtaId ;  /* 0x0000000000037919 */ /* 0x000f620000008800 */
[----:B------:R-:W-:Y:S01]  /*5ea0*/  MOV R20, 0x400 ;  /* 0x0000040000147802 */ /* 0x000fe20000000f00 */
[----:B------:R-:W-:Y:S03]  /*5eb0*/  BSSY.RECONVERGENT B1, `(.L_x_222) ;  /* 0x000001a000017945 */ /* 0x000fe60003800200 */
[----:B-----5:R-:W-:-:S05]  /*5ec0*/  LEA R20, R3, R20, 0x18 ;  /* 0x0000001403147211 */ /* 0x020fca00078ec0ff */
[----:B------:R-:W5:Y:S04]  /*5ed0*/  LDS.64 R16, [R20+0x18] ;  /* 0x0000180014107984 */ /* 0x000f680000000a00 */
[----:B-12-4-:R-:W1:Y:S04]  /*5ee0*/  LDS.128 R8, [R20+0x20] ;  /* 0x0000200014087984 */ /* 0x016e680000000c00 */
[----:B------:R2:W4:Y:S04]  /*5ef0*/  LDS.64 R2, [R20+0x80] ;  /* 0x0000800014027984 */ /* 0x0005280000000a00 */
[----:B0--3--:R2:W0:Y:S01]  /*5f00*/  LDS.128 R12, [R20+0x30] ;  /* 0x00003000140c7984 */ /* 0x0094220000000c00 */
[----:B-----5:R-:W-:Y:S01]  /*5f10*/  DSETP.GEU.AND P0, PT, |R6|, |R16|, PT ;  /* 0x400000100600722a */ /* 0x020fe20003f0e200 */
[----:B------:R-:W-:-:S02]  /*5f20*/  IMAD.MOV.U32 R22, RZ, RZ, R16 ;  /* 0x000000ffff167224 */ /* 0x000fc400078e0010 */
[----:B------:R-:W-:Y:S02]  /*5f30*/  IMAD.MOV.U32 R23, RZ, RZ, R17 ;  /* 0x000000ffff177224 */ /* 0x000fe400078e0011 */
[----:B-1----:R-:W-:Y:S02]  /*5f40*/  IMAD.MOV.U32 R25, RZ, RZ, R8 ;  /* 0x000000ffff197224 */ /* 0x002fe400078e0008 */
[----:B------:R-:W-:-:S07]  /*5f50*/  IMAD.MOV.U32 R21, RZ, RZ, R9 ;  /* 0x000000ffff157224 */ /* 0x000fce00078e0009 */
[----:B0-2-4-:R-:W-:Y:S05]  /*5f60*/  @!P0 BRA `(.L_x_223) ;  /* 0x0000000000388947 */ /* 0x015fea0003800000 */
        /* <DEDUP_REMOVED lines=14> */
.L_x_223:
[----:B------:R-:W-:Y:S05]  /*6050*/  BSYNC.RECONVERGENT B1 ;  /* 0x0000000000017941 */ /* 0x000fea0003800200 */
.L_x_222:
        /* <DEDUP_REMOVED lines=23> */
.L_x_225:
[----:B------:R-:W-:Y:S05]  /*61d0*/  BSYNC.RECONVERGENT B1 ;  /* 0x0000000000017941 */ /* 0x000fea0003800200 */
.L_x_224:
        /* <DEDUP_REMOVED lines=21> */
.L_x_227:
[----:B------:R-:W-:Y:S05]  /*6330*/  BSYNC.RECONVERGENT B1 ;  /* 0x0000000000017941 */ /* 0x000fea0003800200 */
.L_x_226:
        /* <DEDUP_REMOVED lines=23> */
.L_x_229:
[----:B------:R-:W-:Y:S05]  /*64b0*/  BSYNC.RECONVERGENT B1 ;  /* 0x0000000000017941 */ /* 0x000fea0003800200 */
.L_x_228:
        /* <DEDUP_REMOVED lines=21> */
.L_x_231:
[----:B------:R-:W-:Y:S05]  /*6610*/  BSYNC.RECONVERGENT B1 ;  /* 0x0000000000017941 */ /* 0x000fea0003800200 */
.L_x_230:
        /* <DEDUP_REMOVED lines=21> */
.L_x_233:
[----:B------:R-:W-:Y:S05]  /*6770*/  BSYNC.RECONVERGENT B1 ;  /* 0x0000000000017941 */ /* 0x000fea0003800200 */
.L_x_232:
        /* <DEDUP_REMOVED lines=20> */
.L_x_149:
[----:B------:R-:W-:Y:S05]  /*68c0*/  BSYNC.RECONVERGENT B0 ;  /* 0x0000000000007941 */ /* 0x000fea0003800200 */
.L_x_116:
[----:B------:R-:W-:Y:S05]  /*68d0*/  @P1 EXIT ;  /* 0x000000000000194d */ /* 0x000fea0003800000 */
[----:B01--4-:R-:W0:Y:S02]  /*68e0*/  LDC.64 R2, c[0x0][0x390] ;  /* 0x0000e400ff027b82 */ /* 0x013e240000000a00 */
[----:B0-----:R-:W-:-:S05]  /*68f0*/  IMAD.WIDE.U32 R2, R0, 0x10, R2 ;  /* 0x0000001000027825 */ /* 0x001fca00078e0002 */
[----:B------:R-:W-:Y:S04]  /*6900*/  STG.E.64 desc[UR10][R2.64], R6 ;  /* 0x0000000602007986 */ /* 0x000fe8000c101b0a */
[----:B------:R-:W-:Y:S01]  /*6910*/  STG.E.64 desc[UR10][R2.64+0x8], R4 ;  /* 0x0000080402007986 */ /* 0x000fe2000c101b0a */
[----:B------:R-:W-:Y:S05]  /*6920*/  EXIT ;  /* 0x000000000000794d */ /* 0x000fea0003800000 */
.L_x_234:
        /* <DEDUP_REMOVED lines=13> */
.L_x_746:


//--------------------- .text._ZN6thrust24THRUST_300001_SM_1000_NS8cuda_cub4core6detail13_kernel_agentINS1_8__reduce11ReduceAgentINS0_12zip_iteratorIN4cuda3std3__45tupleIJNS0_10device_ptrIdEENS0_17counting_iteratorIlNS0_11use_defaultESF_SF_EEEEEEEPNSB_IJdlEEESJ_lNS1_9__extrema9arg_max_fIdl13AbsComparatorEEEEJSI_SK_lSO_EEEvDpT0_ --------------------------
	.section	.text._ZN6thrust24THRUST_300001_SM_1000_NS8cuda_cub4core6detail13_kernel_agentINS1_8__reduce11ReduceAgentINS0_12zip_iteratorIN4cuda3std3__45tupleIJNS0_10device_ptrIdEENS0_17counting_iteratorIlNS0_11use_defaultESF_SF_EEEEEEEPNSB_IJdlEEESJ_lNS1_9__extrema9arg_max_fIdl13AbsComparatorEEEEJSI_SK_lSO_EEEvDpT0_,"ax",@progbits
	.align	128
        .global         _ZN6thrust24THRUST_300001_SM_1000_NS8cuda_cub4core6detail13_kernel_agentINS1_8__reduce11ReduceAgentINS0_12zip_iteratorIN4cuda3std3__45tupleIJNS0_10device_ptrIdEENS0_17counting_iteratorIlNS0_11use_defaultESF_SF_EEEEEEEPNSB_IJdlEEESJ_lNS1_9__extrema9arg_max_fIdl13AbsComparatorEEEEJSI_SK_lSO_EEEvDpT0_
        .type           _ZN6thrust24THRUST_300001_SM_1000_NS8cuda_cub4core6detail13_kernel_agentINS1_8__reduce11ReduceAgentINS0_12zip_iteratorIN4cuda3std3__45tupleIJNS0_10device_ptrIdEENS0_17counting_iteratorIlNS0_11use_defaultESF_SF_EEEEEEEPNSB_IJdlEEESJ_lNS1_9__extrema9arg_max_fIdl13AbsComparatorEEEEJSI_SK_lSO_EEEvDpT0_,@function
        .size           _ZN6thrust24THRUST_300001_SM_1000_NS8cuda_cub4core6detail13_kernel_agentINS1_8__reduce11ReduceAgentINS0_12zip_iteratorIN4cuda3std3__45tupleIJNS0_10device_ptrIdEENS0_17counting_iteratorIlNS0_11use_defaultESF_SF_EEEEEEEPNSB_IJdlEEESJ_lNS1_9__extrema9arg_max_fIdl13AbsComparatorEEEEJSI_SK_lSO_EEEvDpT0_,(.L_x_747 - _ZN6thrust24THRUST_300001_SM_1000_NS8cuda_cub4core6detail13_kernel_agentINS1_8__reduce11ReduceAgentINS0_12zip_iteratorIN4cuda3std3__45tupleIJNS0_10device_ptrIdEENS0_17counting_iteratorIlNS0_11use_defaultESF_SF_EEEEEEEPNSB_IJdlEEESJ_lNS1_9__extrema9arg_max_fIdl13AbsComparatorEEEEJSI_SK_lSO_EEEvDpT0_)
        .other          _ZN6thrust24THRUST_300001_SM_1000_NS8cuda_cub4core6detail13_kernel_agentINS1_8__reduce11ReduceAgentINS0_12zip_iteratorIN4cuda3std3__45tupleIJNS0_10device_ptrIdEENS0_17counting_iteratorIlNS0_11use_defaultESF_SF_EEEEEEEPNSB_IJdlEEESJ_lNS1_9__extrema9arg_max_fIdl13AbsComparatorEEEEJSI_SK_lSO_EEEvDpT0_,@"STO_CUDA_ENTRY STV_DEFAULT"
_ZN6thrust24THRUST_300001_SM_1000_NS8cuda_cub4core6detail13_kernel_agentINS1_8__reduce11ReduceAgentINS0_12zip_iteratorIN4cuda3std3__45tupleIJNS0_10device_ptrIdEENS0_17counting_iteratorIlNS0_11use_defaultESF_SF_EEEEEEEPNSB_IJdlEEESJ_lNS1_9__extrema9arg_max_fIdl13AbsComparatorEEEEJSI_SK_lSO_EEEvDpT0_:
.text._ZN6thrust24THRUST_300001_SM_1000_NS8cuda_cub4core6detail13_kernel_agentINS1_8__reduce11ReduceAgentINS0_12zip_iteratorIN4cuda3std3__45tupleIJNS0_10device_ptrIdEENS0_17counting_iteratorIlNS0_11use_defaultESF_SF_EEEEEEEPNSB_IJdlEEESJ_lNS1_9__extrema9arg_max_fIdl13AbsComparatorEEEEJSI_SK_lSO_EEEvDpT0_:
[----:B------:R-:W-:Y:S01]  /*0000*/  LDC R1, c[0x0][0x37c] ;  /* 0x0000df00ff017b82 */ /* 0x000fe20000000800 */
[----:B------:R-:W0:Y:S02]  /*0010*/  LDCU.64 UR4, c[0x0][0x398] ;  /* 0x00007300ff0477ac */ /* 0x000e240008000a00 */
[----:B0-----:R-:W-:-:S04]  /*0020*/  ISETP.NE.U32.AND P0, PT, RZ, UR4, PT ;  /* 0x00000004ff007c0c */ /* 0x001fc8000bf05070 */
[----:B------:R-:W-:-:S13]  /*0030*/  ISETP.NE.AND.EX P0, PT, RZ, UR5, PT, P0 ;  /* 0x00000005ff007c0c */ /* 0x000fda000bf05300 */
[----:B------:R-:W-:Y:S05]  /*0040*/  @!P0 EXIT ;  /* 0x000000000000894d */ /* 0x000fea0003800000 */
[----:B------:R-:W-:Y:S01]  /*0050*/  UISETP.GT.U32.AND UP0, UPT, UR4, 0x4ff, UPT ;  /* 0x000004ff0400788c */ /* 0x000fe2000bf04070 */
[----:B------:R-:W-:Y:S01]  /*0060*/  BSSY.RECONVERGENT B0, `(.L_x_235) ;  /* 0x000063e000007945 */ /* 0x000fe20003800200 */
[----:B------:R-:W0:Y:S02]  /*0070*/  LDCU.64 UR8, c[0x0][0x358] ;  /* 0x00006b00ff0877ac */ /* 0x000e240008000a00 */
[----:B------:R-:W-:-:S09]  /*0080*/  UISETP.GT.AND.EX UP0, UPT, UR5, URZ, UPT, UP0 ;  /* 0x000000ff0500728c */ /* 0x000fd2000bf04300 */
        /* <DEDUP_REMOVED lines=9> */
[----:B------:R-:W1:Y:S01]  /*0120*/  LDC.64 R2, c[0x0][0x380] ;  /* 0x0000e000ff027b82 */ /* 0x000e620000000a00 */
[----:B------:R-:W2:Y:S01]  /*0130*/  LDCU.64 UR6, c[0x0][0x388] ;  /* 0x00007100ff0677ac */ /* 0x000ea20008000a00 */
[----:B-1----:R-:W-:-:S06]  /*0140*/  IMAD.WIDE.U32 R2, R0, 0x8, R2 ;  /* 0x0000000800027825 */ /* 0x002fcc00078e0002 */
[----:B0-----:R-:W5:Y:S01]  /*0150*/  LDG.E.64 R2, desc[UR8][R2.64] ;  /* 0x0000000802027981 */ /* 0x001f62000c1e1b00 */
[C---:B--2---:R-:W-:Y:S01]  /*0160*/  IADD3 R9, P0, PT, R0.reuse, UR6, RZ ;  /* 0x0000000600097c10 */ /* 0x044fe2000ff1e0ff */
[----:B------:R-:W-:-:S04]  /*0170*/  VIADD R10, R0, 0x100 ;  /* 0x00000100000a7836 */ /* 0x000fc80000000000 */
[----:B------:R-:W-:-:S08]  /*0180*/  IMAD.X R8, RZ, RZ, UR7, P0 ;  /* 0x00000007ff087e24 */ /* 0x000fd000080e06ff */
.L_x_238:
[----:B0-----:R-:W-:Y:S05]  /*0190*/  BSYNC.RECONVERGENT B1 ;  /* 0x0000000000017941 */ /* 0x001fea0003800200 */
.L_x_237:
[----:B------:R-:W-:Y:S01]  /*01a0*/  ISETP.GE.AND P0, PT, R10, UR4, PT ;  /* 0x000000040a007c0c */ /* 0x000fe2000bf06270 */
[----:B------:R-:W-:-:S12]  /*01b0*/  BSSY.RECONVERGENT B1, `(.L_x_239) ;  /* 0x00000a9000017945 */ /* 0x000fd80003800200 */
[----:B------:R-:W-:Y:S05]  /*01c0*/  @P0 BRA `(.L_x_240) ;  /* 0x00000008009c0947 */ /* 0x000fea0003800000 */
[----:B------:R-:W-:Y:S01]  /*01d0*/  LOP3.LUT R4, RZ, R10, RZ, 0x33, !PT ;  /* 0x0000000aff047212 */ /* 0x000fe200078e33ff */
[----:B------:R-:W-:Y:S04]  /*01e0*/  BSSY.RECONVERGENT B2, `(.L_x_241) ;  /* 0x0000034000027945 */ /* 0x000fe80003800200 */
[----:B------:R-:W-:-:S05]  /*01f0*/  VIADD R16, R4, UR4 ;  /* 0x0000000404107c36 */ /* 0x000fca0008000000 */
[----:B------:R-:W-:-:S04]  /*0200*/  LOP3.LUT R4, R16, 0x300, RZ, 0xc0, !PT ;  /* 0x0000030010047812 */ /* 0x000fc800078ec0ff */
[----:B------:R-:W-:-:S13]  /*0210*/  ISETP.NE.AND P0, PT, R4, 0x300, PT ;  /* 0x000003000400780c */ /* 0x000fda0003f05270 */
[----:B------:R-:W-:Y:S05]  /*0220*/  @!P0 BRA `(.L_x_242) ;  /* 0x0000000000bc8947 */ /* 0x000fea0003800000 */
[----:B------:R-:W0:Y:S01]  /*0230*/  LDC.64 R4, c[0x0][0x380] ;  /* 0x0000e000ff047b82 */ /* 0x000e220000000a00 */
[----:B------:R-:W1:Y:S01]  /*0240*/  LDCU.64 UR6, c[0x0][0x388] ;  /* 0x00007100ff0677ac */ /* 0x000e620008000a00 */
[----:B------:R-:W-:-:S04]  /*0250*/  LEA.HI R6, R16, 0x1, RZ, 0x18 ;  /* 0x0000000110067811 */ /* 0x000fc800078fc0ff */
[----:B------:R-:W-:-:S05]  /*0260*/  LOP3.LUT R6, R6, 0x3, RZ, 0xc0, !PT ;  /* 0x0000000306067812 */ /* 0x000fca00078ec0ff */
[----:B------:R-:W-:Y:S01]  /*0270*/  IMAD.MOV R11, RZ, RZ, -R6 ;  /* 0x000000ffff0b7224 */ /* 0x000fe200078e0a06 */
[C---:B-1----:R-:W-:Y:S01]  /*0280*/  IADD3 R14, P0, PT, R10.reuse, UR6, RZ ;  /* 0x000000060a0e7c10 */ /* 0x042fe2000ff1e0ff */
[----:B0-----:R-:W-:-:S04]  /*0290*/  IMAD.WIDE.U32 R4, R10, 0x8, R4 ;  /* 0x000000080a047825 */ /* 0x001fc800078e0004 */
[----:B------:R-:W-:Y:S02]  /*02a0*/  IMAD.MOV.U32 R12, RZ, RZ, R4 ;  /* 0x000000ffff0c7224 */ /* 0x000fe400078e0004 */
[----:B------:R-:W-:Y:S02]  /*02b0*/  IMAD.MOV.U32 R13, RZ, RZ, R5 ;  /* 0x000000ffff0d7224 */ /* 0x000fe400078e0005 */
[----:B------:R-:W-:-:S07]  /*02c0*/  IMAD.X R15, RZ, RZ, UR7, P0 ;  /* 0x00000007ff0f7e24 */ /* 0x000fce00080e06ff */
.L_x_245:
        /* <DEDUP_REMOVED lines=31> */
.L_x_244:
[----:B------:R-:W-:Y:S05]  /*04c0*/  BSYNC.RECONVERGENT B3 ;  /* 0x0000000000037941 */ /* 0x000fea0003800200 */
.L_x_243:
[----:B------:R-:W-:Y:S01]  /*04d0*/  IADD3 R14, P0, PT, R14, 0x100, RZ ;  /* 0x000001000e0e7810 */ /* 0x000fe20007f1e0ff */
[----:B------:R-:W-:Y:S02]  /*04e0*/  VIADD R10, R10, 0x100 ;  /* 0x000001000a0a7836 */ /* 0x000fe40000000000 */
[----:B------:R-:W-:Y:S02]  /*04f0*/  IMAD.X R13, RZ, RZ, R13, P3 ;  /* 0x000000ffff0d7224 */ /* 0x000fe400018e060d */
[----:B------:R-:W-:Y:S01]  /*0500*/  IMAD.X R15, RZ, RZ, R15, P0 ;  /* 0x000000ffff0f7224 */ /* 0x000fe200000e060f */
[----:B------:R-:W-:Y:S07]  /*0510*/  @P2 BRA `(.L_x_245) ;  /* 0xfffffffc006c2947 */ /* 0x000fee000383ffff */
.L_x_242:
[----:B------:R-:W-:Y:S05]  /*0520*/  BSYNC.RECONVERGENT B2 ;  /* 0x0000000000027941 */ /* 0x000fea0003800200 */
.L_x_241:
[----:B------:R-:W-:-:S13]  /*0530*/  ISETP.GE.U32.AND P0, PT, R16, 0x300, PT ;  /* 0x000003001000780c */ /* 0x000fda0003f06070 */
[----:B------:R-:W-:Y:S05]  /*0540*/  @!P0 BRA `(.L_x_240) ;  /* 0x0000000400bc8947 */ /* 0x000fea0003800000 */
[----:B------:R-:W0:Y:S01]  /*0550*/  LDC.64 R4, c[0x0][0x380] ;  /* 0x0000e000ff047b82 */ /* 0x000e220000000a00 */
[----:B------:R-:W-:-:S07]  /*0560*/  VIADD R20, R10, 0x200 ;  /* 0x000002000a147836 */ /* 0x000fce0000000000 */
[----:B------:R-:W1:Y:S02]  /*0570*/  LDC.64 R6, c[0x0][0x388] ;  /* 0x0000e200ff067b82 */ /* 0x000e640000000a00 */
.L_x_254:
[----:B------:R-:W-:-:S04]  /*0580*/  VIADD R17, R20, 0xfffffe00 ;  /* 0xfffffe0014117836 */ /* 0x000fc80000000000 */
[----:B0-----:R-:W-:-:S05]  /*0590*/  IMAD.WIDE R24, R17, 0x8, R4 ;  /* 0x0000000811187825 */ /* 0x001fca00078e0204 */
[----:B------:R-:W2:Y:S04]  /*05a0*/  LDG.E.64 R18, desc[UR8][R24.64] ;  /* 0x0000000818127981 */ /* 0x000ea8000c1e1b00 */
[----:B-----5:R0:W5:Y:S04]  /*05b0*/  LDG.E.64 R14, desc[UR8][R24.64+0x800] ;  /* 0x00080008180e7981 */ /* 0x020168000c1e1b00 */
[----:B------:R0:W5:Y:S04]  /*05c0*/  LDG.E.64 R12, desc[UR8][R24.64+0x1000] ;  /* 0x00100008180c7981 */ /* 0x000168000c1e1b00 */
[----:B------:R0:W5:Y:S01]  /*05d0*/  LDG.E.64 R10, desc[UR8][R24.64+0x1800] ;  /* 0x00180008180a7981 */ /* 0x000162000c1e1b00 */
[----:B-1----:R-:W-:Y:S01]  /*05e0*/  IADD3 R26, P1, PT, R17, R6, RZ ;  /* 0x00000006111a7210 */ /* 0x002fe20007f3e0ff */
[----:B------:R-:W-:Y:S01]  /*05f0*/  BSSY.RECONVERGENT B2, `(.L_x_246) ;  /* 0x0000017000027945 */ /* 0x000fe20003800200 */
[----:B------:R-:W-:-:S02]  /*0600*/  VIADD R23, R20, 0xffffff00 ;  /* 0xffffff0014177836 */ /* 0x000fc40000000000 */
[----:B------:R-:W-:Y:S01]  /*0610*/  LEA.HI.X.SX32 R27, R17, R7, 0x1, P1 ;  /* 0x00000007111b7211 */ /* 0x000fe200008f0eff */
[----:B------:R-:W-:-:S04]  /*0620*/  IMAD.MOV.U32 R22, RZ, RZ, R26 ;  /* 0x000000ffff167224 */ /* 0x000fc800078e001a */
        /* <DEDUP_REMOVED lines=19> */
.L_x_247:
[----:B------:R-:W-:Y:S05]  /*0760*/  BSYNC.RECONVERGENT B2 ;  /* 0x0000000000027941 */ /* 0x000fea0003800200 */
.L_x_246:
[----:B-----5:R-:W-:Y:S01]  /*0770*/  DSETP.GEU.AND P0, PT, |R16|, |R14|, PT ;  /* 0x4000000e1000722a */ /* 0x020fe20003f0e200 */
[C---:B------:R-:W-:Y:S01]  /*0780*/  IADD3 R19, P1, PT, R23.reuse, R6, RZ ;  /* 0x0000000617137210 */ /* 0x040fe20007f3e0ff */
[----:B------:R-:W-:Y:S01]  /*0790*/  BSSY.RECONVERGENT B2, `(.L_x_248) ;  /* 0x0000015000027945 */ /* 0x000fe20003800200 */
[----:B------:R-:W-:Y:S02]  /*07a0*/  IMAD.MOV.U32 R2, RZ, RZ, R14 ;  /* 0x000000ffff027224 */ /* 0x000fe400078e000e */
[----:B------:R-:W-:Y:S01]  /*07b0*/  LEA.HI.X.SX32 R18, R23, R7, 0x1, P1 ;  /* 0x0000000717127211 */ /* 0x000fe200008f0eff */
[----:B------:R-:W-:Y:S02]  /*07c0*/  IMAD.MOV.U32 R9, RZ, RZ, R19 ;  /* 0x000000ffff097224 */ /* 0x000fe400078e0013 */
[----:B------:R-:W-:Y:S01]  /*07d0*/  IMAD.MOV.U32 R3, RZ, RZ, R15 ;  /* 0x000000ffff037224 */ /* 0x000fe200078e000f */
[----:B------:R-:W-:-:S05]  /*07e0*/  MOV R8, R18 ;  /* 0x0000001200087202 */ /* 0x000fca0000000f00 */
        /* <DEDUP_REMOVED lines=15> */
.L_x_249:
[----:B------:R-:W-:Y:S05]  /*08e0*/  BSYNC.RECONVERGENT B2 ;  /* 0x0000000000027941 */ /* 0x000fea0003800200 */
.L_x_248:
[----:B------:R-:W-:Y:S01]  /*08f0*/  DSETP.GEU.AND P0, PT, |R2|, |R12|, PT ;  /* 0x4000000c0200722a */ /* 0x000fe20003f0e200 */
[CC--:B------:R-:W-:Y:S01]  /*0900*/  IADD3 R22, P1, PT, R20.reuse, R6.reuse, RZ ;  /* 0x0000000614167210 */ /* 0x0c0fe20007f3e0ff */
[C---:B------:R-:W-:Y:S01]  /*0910*/  VIADD R16, R20.reuse, 0x100 ;  /* 0x0000010014107836 */ /* 0x040fe20000000000 */
[----:B------:R-:W-:Y:S01]  /*0920*/  BSSY.RECONVERGENT B2, `(.L_x_250) ;  /* 0x0000016000027945 */ /* 0x000fe20003800200 */
[----:B------:R-:W-:Y:S01]  /*0930*/  IMAD.MOV.U32 R14, RZ, RZ, R12 ;  /* 0x000000ffff0e7224 */ /* 0x000fe200078e000c */
[----:B------:R-:W-:Y:S01]  /*0940*/  LEA.HI.X.SX32 R19, R20, R7, 0x1, P1 ;  /* 0x0000000714137211 */ /* 0x000fe200008f0eff */
[----:B------:R-:W-:Y:S01]  /*0950*/  IMAD.MOV.U32 R17, RZ, RZ, R22 ;  /* 0x000000ffff117224 */ /* 0x000fe200078e0016 */
[----:B------:R-:W-:Y:S01]  /*0960*/  IADD3 R24, P2, PT, R16, R6, RZ ;  /* 0x0000000610187210 */ /* 0x000fe20007f5e0ff */
[----:B------:R-:W-:Y:S02]  /*0970*/  IMAD.MOV.U32 R15, RZ, RZ, R13 ;  /* 0x000000ffff0f7224 */ /* 0x000fe400078e000d */
[----:B------:R-:W-:-:S04]  /*0980*/  IMAD.MOV.U32 R18, RZ, RZ, R19 ;  /* 0x000000ffff127224 */ /* 0x000fc800078e0013 */
[----:B------:R-:W-:Y:S06]  /*0990*/  @!P0 BRA `(.L_x_251) ;  /* 0x0000000000388947 */ /* 0x000fec0003800000 */
        /* <DEDUP_REMOVED lines=14> */
.L_x_251:
[----:B------:R-:W-:Y:S05]  /*0a80*/  BSYNC.RECONVERGENT B2 ;  /* 0x0000000000027941 */ /* 0x000fea0003800200 */
.L_x_250:
[----:B------:R-:W-:Y:S01]  /*0a90*/  DSETP.GEU.AND P0, PT, |R14|, |R10|, PT ;  /* 0x4000000a0e00722a */ /* 0x000fe20003f0e200 */
[----:B------:R-:W-:Y:S01]  /*0aa0*/  LEA.HI.X.SX32 R13, R16, R7, 0x1, P2 ;  /* 0x00000007100d7211 */ /* 0x000fe200010f0eff */
[----:B------:R-:W-:Y:S01]  /*0ab0*/  BSSY.RECONVERGENT B2, `(.L_x_252) ;  /* 0x0000014000027945 */ /* 0x000fe20003800200 */
[----:B------:R-:W-:Y:S02]  /*0ac0*/  IMAD.MOV.U32 R9, RZ, RZ, R24 ;  /* 0x000000ffff097224 */ /* 0x000fe400078e0018 */
[----:B------:R-:W-:Y:S02]  /*0ad0*/  IMAD.MOV.U32 R2, RZ, RZ, R10 ;  /* 0x000000ffff027224 */ /* 0x000fe400078e000a */
[----:B------:R-:W-:Y:S02]  /*0ae0*/  IMAD.MOV.U32 R8, RZ, RZ, R13 ;  /* 0x000000ffff087224 */ /* 0x000fe400078e000d */
[----:B------:R-:W-:-:S05]  /*0af0*/  IMAD.MOV.U32 R3, RZ, RZ, R11 ;  /* 0x000000ffff037224 */ /* 0x000fca00078e000b */
        /* <DEDUP_REMOVED lines=15> */
.L_x_253:
[----:B------:R-:W-:Y:S05]  /*0bf0*/  BSYNC.RECONVERGENT B2 ;  /* 0x0000000000027941 */ /* 0x000fea0003800200 */
.L_x_252:
[C---:B------:R-:W-:Y:S02]  /*0c00*/  VIADD R10, R20.reuse, 0x200 ;  /* 0x00000200140a7836 */ /* 0x040fe40000000000 */
[----:B------:R-:W-:-:S03]  /*0c10*/  VIADD R20, R20, 0x400 ;  /* 0x0000040014147836 */ /* 0x000fc60000000000 */
[----:B------:R-:W-:-:S13]  /*0c20*/  ISETP.GE.AND P0, PT, R10, UR5, PT ;  /* 0x000000050a007c0c */ /* 0x000fda000bf06270 */
[----:B------:R-:W-:Y:S05]  /*0c30*/  @!P0 BRA `(.L_x_254) ;  /* 0xfffffff800508947 */ /* 0x000fea000383ffff */
.L_x_240:
[----:B------:R-:W-:Y:S05]  /*0c40*/  BSYNC.RECONVERGENT B1 ;  /* 0x0000000000017941 */ /* 0x000fea0003800200 */
.L_x_239:
[----:B------:R-:W0:Y:S02]  /*0c50*/  LDCU UR6, c[0x0][0x398] ;  /* 0x00007300ff0677ac */ /* 0x000e240008000800 */
[----:B0-----:R-:W-:-:S09]  /*0c60*/  UISETP.GE.AND UP0, UPT, UR6, 0x100, UPT ;  /* 0x000001000600788c */ /* 0x001fd2000bf06270 */
[----:B------:R-:W-:Y:S05]  /*0c70*/  BRA.U !UP0, `(.L_x_255) ;  /* 0x0000001508507547 */ /* 0x000fea000b800000 */
        /* <DEDUP_REMOVED lines=32> */
.L_x_257:
[----:B------:R-:W-:Y:S05]  /*0e80*/  BSYNC.RECONVERGENT B1 ;  /* 0x0000000000017941 */ /* 0x000fea0003800200 */
.L_x_256:
        /* <DEDUP_REMOVED lines=31> */
.L_x_259:
[----:B------:R-:W-:Y:S05]  /*1080*/  BSYNC.RECONVERGENT B1 ;  /* 0x0000000000017941 */ /* 0x000fea0003800200 */
.L_x_258:
[----:B------:R-:W-:Y:S01]  /*1090*/  ISETP.GT.AND P0, PT, R10, 0x1b, PT ;  /* 0x0000001b0a00780c */ /* 0x000fe20003f04270 */
[----:B-1----:R1:W1:Y:S01]  /*10a0*/  SHFL.DOWN PT, R6, R2, 0x4, 0x1f ;  /* 0x08801f0002067f89 */ /* 0x00226200000e0000 */
[----:B------:R-:W-:Y:S01]  /*10b0*/  BSSY.RECONVERGENT B1, `(.L_x_260) ;  /* 0x000001d000017945 */ /* 0x000fe20003800200 */
[----:B0-----:R-:W-:Y:S02]  /*10c0*/  IMAD.MOV.U32 R11, RZ, RZ, R8 ;  /* 0x000000ffff0b7224 */ /* 0x001fe400078e0008 */
[----:B--2---:R0:W2:Y:S01]  /*10d0*/  SHFL.DOWN PT, R7, R3, 0x4, 0x1f ;  /* 0x08801f0003077f89 */ /* 0x0040a200000e0000 */
[----:B------:R-:W-:Y:S02]  /*10e0*/  IMAD.MOV.U32 R12, RZ, RZ, R9 ;  /* 0x000000ffff0c7224 */ /* 0x000fe400078e0009 */
[----:B------:R-:W-:Y:S01]  /*10f0*/  IMAD.MOV.U32 R4, RZ, RZ, R2 ;  /* 0x000000ffff047224 */ /* 0x000fe200078e0002 */
[----:B----4-:R0:W4:Y:S01]  /*1100*/  SHFL.DOWN PT, R13, R8, 0x4, 0x1f ;  /* 0x08801f00080d7f89 */ /* 0x01012200000e0000 */
[----:B------:R-:W-:-:S03]  /*1110*/  IMAD.MOV.U32 R5, RZ, RZ, R3 ;  /* 0x000000ffff057224 */ /* 0x000fc600078e0003 */
[----:B---3--:R0:W3:Y:S01]  /*1120*/  SHFL.DOWN PT, R14, R9, 0x4, 0x1f ;  /* 0x08801f00090e7f89 */ /* 0x0080e200000e0000 */
[----:B------:R-:W-:Y:S05]  /*1130*/  @P0 BRA `(.L_x_261) ;  /* 0x0000000000500947 */ /* 0x000fea0003800000 */
[----:B-12---:R-:W-:Y:S01]  /*1140*/  DSETP.GEU.AND P0, PT, |R2|, |R6|, PT ;  /* 0x400000060200722a */ /* 0x006fe20003f0e200 */
[----:B----4-:R-:W-:Y:S02]  /*1150*/  IMAD.MOV.U32 R11, RZ, RZ, R13 ;  /* 0x000000ffff0b7224 */ /* 0x010fe400078e000d */
        /* <DEDUP_REMOVED lines=18> */
.L_x_261:
[----:B------:R-:W-:Y:S05]  /*1280*/  BSYNC.RECONVERGENT B1 ;  /* 0x0000000000017941 */ /* 0x000fea0003800200 */
.L_x_260:
        /* <DEDUP_REMOVED lines=31> */
.L_x_263:
[----:B------:R-:W-:Y:S05]  /*1480*/  BSYNC.RECONVERGENT B1 ;  /* 0x0000000000017941 */ /* 0x000fea0003800200 */
.L_x_262:
[----:B------:R-:W-:Y:S01]  /*1490*/  ISETP.GT.AND P0, PT, R10, 0xf, PT ;  /* 0x0000000f0a00780c */ /* 0x000fe20003f04270 */
[----:B-1----:R1:W1:Y:S01]  /*14a0*/  SHFL.DOWN PT, R4, R2, 0x10, 0x1f ;  /* 0x0a001f0002047f89 */ /* 0x00226200000e0000 */
[----:B------:R-:W-:Y:S01]  /*14b0*/  BSSY.RECONVERGENT B1, `(.L_x_264) ;  /* 0x000001d000017945 */ /* 0x000fe20003800200 */
[----:B---3--:R-:W-:Y:S01]  /*14c0*/  MOV R14, R8 ;  /* 0x00000008000e7202 */ /* 0x008fe20000000f00 */
[----:B------:R-:W-:Y:S01]  /*14d0*/  IMAD.MOV.U32 R15, RZ, RZ, R9 ;  /* 0x000000ffff0f7224 */ /* 0x000fe200078e0009 */
[----:B0-----:R0:W3:Y:S01]  /*14e0*/  SHFL.DOWN PT, R5, R3, 0x10, 0x1f ;  /* 0x0a001f0003057f89 */ /* 0x0010e200000e0000 */
[----:B------:R-:W-:Y:S02]  /*14f0*/  IMAD.MOV.U32 R12, RZ, RZ, R2 ;  /* 0x000000ffff0c7224 */ /* 0x000fe400078e0002 */
[----:B----4-:R-:W-:Y:S01]  /*1500*/  IMAD.MOV.U32 R13, RZ, RZ, R3 ;  /* 0x000000ffff0d7224 */ /* 0x010fe200078e0003 */
[----:B--2---:R0:W2:Y:S04]  /*1510*/  SHFL.DOWN PT, R7, R8, 0x10, 0x1f ;  /* 0x0a001f0008077f89 */ /* 0x0040a800000e0000 */
[----:B------:R0:W4:Y:S01]  /*1520*/  SHFL.DOWN PT, R6, R9, 0x10, 0x1f ;  /* 0x0a001f0009067f89 */ /* 0x00012200000e0000 */
        /* <DEDUP_REMOVED lines=21> */
.L_x_265:
[----:B------:R-:W-:Y:S05]  /*1680*/  BSYNC.RECONVERGENT B1 ;  /* 0x0000000000017941 */ /* 0x000fea0003800200 */
.L_x_264:
        /* <DEDUP_REMOVED lines=11> */
.L_x_267:
[----:B------:R-:W-:Y:S05]  /*1740*/  BSYNC.RECONVERGENT B1 ;  /* 0x0000000000017941 */ /* 0x000fea0003800200 */
.L_x_266:
        /* <DEDUP_REMOVED lines=8> */
[----:B-1234-:R-:W1:Y:S04]  /*17d0*/  LDS.128 R4, [R0+0x20] ;  /* 0x0000200000047984 */ /* 0x01ee680000000c00 */
[----:B------:R2:W3:Y:S04]  /*17e0*/  LDS.64 R2, [R0+0x80] ;  /* 0x0000800000027984 */ /* 0x0004e80000000a00 */
[----:B------:R2:W4:Y:S01]  /*17f0*/  LDS.128 R8, [R0+0x30] ;  /* 0x0000300000087984 */ /* 0x0005220000000c00 */
        /* <DEDUP_REMOVED lines=20> */
.L_x_270:
[----:B------:R-:W-:Y:S05]  /*1940*/  BSYNC.RECONVERGENT B1 ;  /* 0x0000000000017941 */ /* 0x000fea0003800200 */
.L_x_269:
        /* <DEDUP_REMOVED lines=23> */
.L_x_272:
[----:B------:R-:W-:Y:S05]  /*1ac0*/  BSYNC.RECONVERGENT B1 ;  /* 0x0000000000017941 */ /* 0x000fea0003800200 */
.L_x_271:
        /* <DEDUP_REMOVED lines=21> */
.L_x_274:
[----:B------:R-:W-:Y:S05]  /*1c20*/  BSYNC.RECONVERGENT B1 ;  /* 0x0000000000017941 */ /* 0x000fea0003800200 */
.L_x_273:
[----:B------:R0:W1:Y:S01]  /*1c30*/  LDS.128 R8, [R0+0x60] ;  /* 0x0000600000087984 */ /* 0x0000620000000c00 */
[----:B------:R-:W-:Y:S01]  /*1c40*/  DSETP.GEU.AND P0, PT, |R20|, |R14|, PT ;  /* 0x4000000e1400722a */ /* 0x000fe20003f0e200 */
[----:B------:R-:W-:Y:S01]  /*1c50*/  BSSY.RECONVERGENT B1, `(.L_x_275) ;  /* 0x0000015000017945 */ /* 0x000fe20003800200 */
[----:B------:R-:W-:Y:S01]  /*1c60*/  MOV R12, R14 ;  /* 0x0000000e000c7202 */ /* 0x000fe20000000f00 */
        /* <DEDUP_REMOVED lines=19> */
.L_x_276:
[----:B------:R-:W-:Y:S05]  /*1da0*/  BSYNC.RECONVERGENT B1 ;  /* 0x0000000000017941 */ /* 0x000fea0003800200 */
.L_x_275:
        /* <DEDUP_REMOVED lines=21> */
.L_x_278:
[----:B------:R-:W-:Y:S05]  /*1f00*/  BSYNC.RECONVERGENT B1 ;  /* 0x0000000000017941 */ /* 0x000fea0003800200 */
.L_x_277:
        /* <DEDUP_REMOVED lines=21> */
.L_x_280:
[----:B------:R-:W-:Y:S05]  /*2060*/  BSYNC.RECONVERGENT B1 ;  /* 0x0000000000017941 */ /* 0x000fea0003800200 */
.L_x_279:
        /* <DEDUP_REMOVED lines=21> */
.L_x_255:
[----:B------:R-:W0:Y:S01]  /*21c0*/  S2R R4, SR_LANEID ;  /* 0x0000000000047919 */ /* 0x000e220000000000 */
[----:B------:R-:W-:Y:S01]  /*21d0*/  LOP3.LUT R5, R0, 0x3e0, RZ, 0xc0, !PT ;  /* 0x000003e000057812 */ /* 0x000fe200078ec0ff */
[----:B------:R-:W-:Y:S01]  /*21e0*/  BSSY.RECONVERGENT B1, `(.L_x_281) ;  /* 0x0000024000017945 */ /* 0x000fe20003800200 */
[----:B------:R-:W-:Y:S02]  /*21f0*/  IMAD.MOV.U32 R12, RZ, RZ, R9 ;  /* 0x000000ffff0c7224 */ /* 0x000fe400078e0009 */
[----:B------:R-:W-:Y:S02]  /*2200*/  IMAD.MOV.U32 R14, RZ, RZ, R8 ;  /* 0x000000ffff0e7224 */ /* 0x000fe400078e0008 */
[----:B------:R-:W-:Y:S01]  /*2210*/  VIADD R6, R5, 0x20 ;  /* 0x0000002005067836 */ /* 0x000fe20000000000 */
[----:B------:R-:W-:Y:S01]  /*2220*/  LOP3.LUT R5, RZ, R5, RZ, 0x33, !PT ;  /* 0x00000005ff057212 */ /* 0x000fe200078e33ff */
[----:B-----5:R-:W-:-:S03]  /*2230*/  IMAD.MOV.U32 R7, RZ, RZ, R3 ;  /* 0x000000ffff077224 */ /* 0x020fc600078e0003 */
[----:B------:R-:W-:Y:S01]  /*2240*/  ISETP.GT.AND P0, PT, R6, UR6, PT ;  /* 0x0000000606007c0c */ /* 0x000fe2000bf04270 */
[----:B------:R-:W-:Y:S01]  /*2250*/  VIADD R5, R5, UR6 ;  /* 0x0000000605057c36 */ /* 0x000fe20008000000 */
[----:B------:R-:W-:-:S04]  /*2260*/  MOV R6, R2 ;  /* 0x0000000200067202 */ /* 0x000fc80000000f00 */
[----:B------:R-:W-:-:S05]  /*2270*/  SEL R5, R5, 0x1f, P0 ;  /* 0x0000001f05057807 */ /* 0x000fca0000000000 */
[----:B------:R1:W2:Y:S04]  /*2280*/  SHFL.DOWN PT, R10, R2, 0x1, R5 ;  /* 0x08200000020a7989 */ /* 0x0002a800000e0005 */
[----:B------:R1:W3:Y:S04]  /*2290*/  SHFL.DOWN PT, R11, R3, 0x1, R5 ;  /* 0x08200000030b7989 */ /* 0x0002e800000e0005 */
[----:B------:R1:W4:Y:S01]  /*22a0*/  SHFL.DOWN PT, R16, R9, 0x1, R5 ;  /* 0x0820000009107989 */ /* 0x00032200000e0005 */
[----:B0-----:R-:W-:-:S03]  /*22b0*/  ISETP.GE.AND P0, PT, R4, R5, PT ;  /* 0x000000050400720c */ /* 0x001fc60003f06270 */
[----:B------:R1:W0:Y:S10]  /*22c0*/  SHFL.DOWN PT, R13, R8, 0x1, R5 ;  /* 0x08200000080d7989 */ /* 0x00023400000e0005 */
[----:B-1----:R-:W-:Y:S05]  /*22d0*/  @P0 BRA `(.L_x_282) ;  /* 0x0000000000500947 */ /* 0x002fea0003800000 */
[----:B--23--:R-:W-:Y:S01]  /*22e0*/  DSETP.GEU.AND P0, PT, |R2|, |R10|, PT ;  /* 0x4000000a0200722a */ /* 0x00cfe20003f0e200 */
        /* <DEDUP_REMOVED lines=19> */
.L_x_282:
[----:B------:R-:W-:Y:S05]  /*2420*/  BSYNC.RECONVERGENT B1 ;  /* 0x0000000000017941 */ /* 0x000fea0003800200 */
.L_x_281:
[----:B------:R-:W-:Y:S01]  /*2430*/  VIADD R2, R4, 0x2 ;  /* 0x0000000204027836 */ /* 0x000fe20000000000 */
[----:B------:R1:W1:Y:S01]  /*2440*/  SHFL.DOWN PT, R8, R6, 0x2, R5 ;  /* 0x0840000006087989 */ /* 0x00026200000e0005 */
[----:B------:R-:W-:Y:S01]  /*2450*/  BSSY.RECONVERGENT B1, `(.L_x_283) ;  /* 0x000001e000017945 */ /* 0x000fe20003800200 */
[----:B--2---:R-:W-:Y:S02]  /*2460*/  IMAD.MOV.U32 R10, RZ, RZ, R12 ;  /* 0x000000ffff0a7224 */ /* 0x004fe400078e000c */
[----:B------:R-:W-:Y:S01]  /*2470*/  ISETP.GT.AND P0, PT, R2, R5, PT ;  /* 0x000000050200720c */ /* 0x000fe20003f04270 */
[----:B------:R2:W1:Y:S01]  /*2480*/  SHFL.DOWN PT, R9, R7, 0x2, R5 ;  /* 0x0840000007097989 */ /* 0x00046200000e0005 */
[----:B----4-:R-:W-:Y:S02]  /*2490*/  IMAD.MOV.U32 R16, RZ, RZ, R14 ;  /* 0x000000ffff107224 */ /* 0x010fe400078e000e */
[----:B------:R-:W-:Y:S01]  /*24a0*/  IMAD.MOV.U32 R2, RZ, RZ, R6 ;  /* 0x000000ffff027224 */ /* 0x000fe200078e0006 */
[----:B---3--:R2:W3:Y:S01]  /*24b0*/  SHFL.DOWN PT, R11, R12, 0x2, R5 ;  /* 0x084000000c0b7989 */ /* 0x0084e200000e0005 */
[----:B------:R-:W-:-:S03]  /*24c0*/  IMAD.MOV.U32 R3, RZ, RZ, R7 ;  /* 0x000000ffff037224 */ /* 0x000fc600078e0007 */
[----:B0-----:R2:W0:Y:S04]  /*24d0*/  SHFL.DOWN PT, R13, R14, 0x2, R5 ;  /* 0x084000000e0d7989 */ /* 0x00142800000e0005 */
        /* <DEDUP_REMOVED lines=21> */
.L_x_284:
[----:B------:R-:W-:Y:S05]  /*2630*/  BSYNC.RECONVERGENT B1 ;  /* 0x0000000000017941 */ /* 0x000fea0003800200 */
.L_x_283:
[----:B-1----:R-:W-:Y:S01]  /*2640*/  VIADD R6, R4, 0x4 ;  /* 0x0000000404067836 */ /* 0x002fe20000000000 */
[----:B------:R1:W4:Y:S01]  /*2650*/  SHFL.DOWN PT, R8, R2, 0x4, R5 ;  /* 0x0880000002087989 */ /* 0x00032200000e0005 */
[----:B------:R-:W-:Y:S01]  /*2660*/  BSSY.RECONVERGENT B1, `(.L_x_285) ;  /* 0x000001e000017945 */ /* 0x000fe20003800200 */
[----:B--2---:R-:W-:Y:S02]  /*2670*/  IMAD.MOV.U32 R12, RZ, RZ, R10 ;  /* 0x000000ffff0c7224 */ /* 0x004fe400078e000a */
[----:B------:R-:W-:Y:S01]  /*2680*/  ISETP.GT.AND P0, PT, R6, R5, PT ;  /* 0x000000050600720c */ /* 0x000fe20003f04270 */
[----:B------:R1:W2:Y:S01]  /*2690*/  SHFL.DOWN PT, R9, R3, 0x4, R5 ;  /* 0x0880000003097989 */ /* 0x0002a200000e0005 */
[----:B------:R-:W-:Y:S02]  /*26a0*/  IMAD.MOV.U32 R14, RZ, RZ, R16 ;  /* 0x000000ffff0e7224 */ /* 0x000fe400078e0010 */
[----:B------:R-:W-:Y:S01]  /*26b0*/  IMAD.MOV.U32 R6, RZ, RZ, R2 ;  /* 0x000000ffff067224 */ /* 0x000fe200078e0002 */
[----:B---3--:R1:W3:Y:S01]  /*26c0*/  SHFL.DOWN PT, R11, R10, 0x4, R5 ;  /* 0x088000000a0b7989 */ /* 0x0082e200000e0005 */
[----:B------:R-:W-:-:S03]  /*26d0*/  IMAD.MOV.U32 R7, RZ, RZ, R3 ;  /* 0x000000ffff077224 */ /* 0x000fc600078e0003 */
[----:B0-----:R1:W0:Y:S04]  /*26e0*/  SHFL.DOWN PT, R13, R16, 0x4, R5 ;  /* 0x08800000100d7989 */ /* 0x00122800000e0005 */
[----:B------:R-:W-:Y:S05]  /*26f0*/  @P0 BRA `(.L_x_286) ;  /* 0x0000000000500947 */ /* 0x000fea0003800000 */
[----:B--2-4-:R-:W-:Y:S01]  /*2700*/  DSETP.GEU.AND P0, PT, |R2|, |R8|, PT ;  /* 0x400000080200722a */ /* 0x014fe20003f0e200 */
        /* <DEDUP_REMOVED lines=19> */
.L_x_286:
[----:B------:R-:W-:Y:S05]  /*2840*/  BSYNC.RECONVERGENT B1 ;  /* 0x0000000000017941 */ /* 0x000fea0003800200 */
.L_x_285:
[----:B-1----:R-:W-:Y:S01]  /*2850*/  IADD3 R2, PT, PT, R4, 0x8, RZ ;  /* 0x0000000804027810 */ /* 0x002fe20007ffe0ff */
[----:B----4-:R1:W4:Y:S01]  /*2860*/  SHFL.DOWN PT, R8, R6, 0x8, R5 ;  /* 0x0900000006087989 */ /* 0x01032200000e0005 */
[----:B------:R-:W-:Y:S01]  /*2870*/  BSSY.RECONVERGENT B1, `(.L_x_287) ;  /* 0x000001e000017945 */ /* 0x000fe20003800200 */
[----:B------:R-:W-:Y:S01]  /*2880*/  IMAD.MOV.U32 R10, RZ, RZ, R12 ;  /* 0x000000ffff0a7224 */ /* 0x000fe200078e000c */
[----:B------:R-:W-:Y:S01]  /*2890*/  ISETP.GT.AND P0, PT, R2, R5, PT ;  /* 0x000000050200720c */ /* 0x000fe20003f04270 */
[----:B--2---:R1:W2:Y:S01]  /*28a0*/  SHFL.DOWN PT, R9, R7, 0x8, R5 ;  /* 0x0900000007097989 */ /* 0x0042a200000e0005 */
        /* <DEDUP_REMOVED lines=26> */
.L_x_288:
[----:B------:R-:W-:Y:S05]  /*2a50*/  BSYNC.RECONVERGENT B1 ;  /* 0x0000000000017941 */ /* 0x000fea0003800200 */
.L_x_287:
[----:B----4-:R-:W-:Y:S01]  /*2a60*/  VIADD R8, R4, 0x10 ;  /* 0x0000001004087836 */ /* 0x010fe20000000000 */
[----:B-1----:R1:W4:Y:S01]  /*2a70*/  SHFL.DOWN PT, R6, R2, 0x10, R5 ;  /* 0x0a00000002067989 */ /* 0x00232200000e0005 */
[----:B------:R-:W-:Y:S01]  /*2a80*/  BSSY.RECONVERGENT B1, `(.L_x_289) ;  /* 0x000001e000017945 */ /* 0x000fe20003800200 */
[----:B------:R-:W-:Y:S02]  /*2a90*/  IMAD.MOV.U32 R14, RZ, RZ, R10 ;  /* 0x000000ffff0e7224 */ /* 0x000fe400078e000a */
[----:B------:R-:W-:Y:S01]  /*2aa0*/  ISETP.GT.AND P0, PT, R8, R5, PT ;  /* 0x000000050800720c */ /* 0x000fe20003f04270 */
[----:B------:R1:W1:Y:S01]  /*2ab0*/  SHFL.DOWN PT, R7, R3, 0x10, R5 ;  /* 0x0a00000003077989 */ /* 0x00026200000e0005 */
[----:B------:R-:W-:Y:S02]  /*2ac0*/  IMAD.MOV.U32 R15, RZ, RZ, R16 ;  /* 0x000000ffff0f7224 */ /* 0x000fe400078e0010 */
[----:B------:R-:W-:Y:S01]  /*2ad0*/  IMAD.MOV.U32 R12, RZ, RZ, R2 ;  /* 0x000000ffff0c7224 */ /* 0x000fe200078e0002 */
[----:B--2---:R2:W1:Y:S01]  /*2ae0*/  SHFL.DOWN PT, R9, R10, 0x10, R5 ;  /* 0x0a0000000a097989 */ /* 0x00446200000e0005 */
[----:B0-----:R-:W-:-:S03]  /*2af0*/  IMAD.MOV.U32 R13, RZ, RZ, R3 ;  /* 0x000000ffff0d7224 */ /* 0x001fc600078e0003 */
[----:B---3--:R2:W0:Y:S04]  /*2b00*/  SHFL.DOWN PT, R11, R16, 0x10, R5 ;  /* 0x0a000000100b7989 */ /* 0x00842800000e0005 */
[----:B------:R-:W-:Y:S05]  /*2b10*/  @P0 BRA `(.L_x_290) ;  /* 0x0000000000500947 */ /* 0x000fea0003800000 */
[----:B-1--4-:R-:W-:Y:S01]  /*2b20*/  DSETP.GEU.AND P0, PT, |R2|, |R6|, PT ;  /* 0x400000060200722a */ /* 0x012fe20003f0e200 */
[----:B------:R-:W-:Y:S02]  /*2b30*/  IMAD.MOV.U32 R14, RZ, RZ, R9 ;  /* 0x000000ffff0e7224 */ /* 0x000fe400078e0009 */
        /* <DEDUP_REMOVED lines=18> */
.L_x_290:
[----:B------:R-:W-:Y:S05]  /*2c60*/  BSYNC.RECONVERGENT B1 ;  /* 0x0000000000017941 */ /* 0x000fea0003800200 */
.L_x_289:
[----:B------:R-:W-:Y:S01]  /*2c70*/  ISETP.NE.AND P0, PT, R4, RZ, PT ;  /* 0x000000ff0400720c */ /* 0x000fe20003f05270 */
[----:B------:R-:W-:-:S12]  /*2c80*/  BSSY.RECONVERGENT B1, `(.L_x_291) ;  /* 0x000000a000017945 */ /* 0x000fd80003800200 */
[----:B------:R-:W-:Y:S05]  /*2c90*/  @P0 BRA `(.L_x_292) ;  /* 0x0000000000200947 */ /* 0x000fea0003800000 */
[----:B------:R-:W3:Y:S01]  /*2ca0*/  S2R R4, SR_CgaCtaId ;  /* 0x0000000000047919 */ /* 0x000ee20000008800 */
[----:B-1----:R-:W-:Y:S02]  /*2cb0*/  MOV R3, 0x400 ;  /* 0x0000040000037802 */ /* 0x002fe40000000f00 */
[----:B------:R-:W-:-:S04]  /*2cc0*/  SHF.R.U32.HI R2, RZ, 0x1, R0 ;  /* 0x00000001ff027819 */ /* 0x000fc80000011600 */
[----:B------:R-:W-:Y:S02]  /*2cd0*/  LOP3.LUT R2, R2, 0x1f0, RZ, 0xc0, !PT ;  /* 0x000001f002027812 */ /* 0x000fe400078ec0ff */
[----:B---3--:R-:W-:-:S05]  /*2ce0*/  LEA R3, R4, R3, 0x18 ;  /* 0x0000000304037211 */ /* 0x008fca00078ec0ff */
[----:B------:R-:W-:-:S05]  /*2cf0*/  IMAD.IADD R3, R2, 0x1, R3 ;  /* 0x0000000102037824 */ /* 0x000fca00078e0203 */
[----:B------:R3:W-:Y:S04]  /*2d00*/  STS.64 [R3+0x10], R14 ;  /* 0x0000100e03007388 */ /* 0x0007e80000000a00 */
[----:B------:R3:W-:Y:S02]  /*2d10*/  STS.64 [R3+0x8], R12 ;  /* 0x0000080c03007388 */ /* 0x0007e40000000a00 */
.L_x_292:
[----:B------:R-:W-:Y:S05]  /*2d20*/  BSYNC.RECONVERGENT B1 ;  /* 0x0000000000017941 */ /* 0x000fea0003800200 */
.L_x_291:
[----:B------:R-:W-:Y:S01]  /*2d30*/  BAR.SYNC.DEFER_BLOCKING 0x0 ;  /* 0x0000000000007b1d */ /* 0x000fe20000010000 */
[----:B------:R-:W-:-:S13]  /*2d40*/  ISETP.NE.AND P1, PT, R0, RZ, PT ;  /* 0x000000ff0000720c */ /* 0x000fda0003f25270 */
[----:B------:R-:W-:Y:S05]  /*2d50*/  @P1 BRA `(.L_x_268) ;  /* 0x0000003400b81947 */ /* 0x000fea0003800000 */
[----:B------:R-:W-:Y:S01]  /*2d60*/  UISETP.GE.AND UP0, UPT, UR6, 0x21, UPT ;  /* 0x000000210600788c */ /* 0x000fe2000bf06270 */
[----:B0-----:R-:W-:Y:S02]  /*2d70*/  IMAD.MOV.U32 R11, RZ, RZ, R14 ;  /* 0x000000ffff0b7224 */ /* 0x001fe400078e000e */
[----:B------:R-:W-:Y:S02]  /*2d80*/  IMAD.MOV.U32 R8, RZ, RZ, R15 ;  /* 0x000000ffff087224 */ /* 0x000fe400078e000f */
[----:B-1----:R-:W-:Y:S02]  /*2d90*/  IMAD.MOV.U32 R2, RZ, RZ, R12 ;  /* 0x000000ffff027224 */ /* 0x002fe400078e000c */
[----:B---3--:R-:W-:Y:S02]  /*2da0*/  IMAD.MOV.U32 R3, RZ, RZ, R13 ;  /* 0x000000ffff037224 */ /* 0x008fe400078e000d */
[----:B------:R-:W-:Y:S05]  /*2db0*/  BRA.U !UP0, `(.L_x_293) ;  /* 0x00000001086c7547 */ /* 0x000fea000b800000 */
[----:B------:R-:W0:Y:S01]  /*2dc0*/  S2UR UR5, SR_CgaCtaId ;  /* 0x00000000000579c3 */ /* 0x000e220000008800 */
[----:B------:R-:W-:Y:S01]  /*2dd0*/  UMOV UR4, 0x400 ;  /* 0x0000040000047882 */ /* 0x000fe20000000000 */
[----:B------:R-:W-:Y:S01]  /*2de0*/  BSSY.RECONVERGENT B1, `(.L_x_293) ;  /* 0x0000018000017945 */ /* 0x000fe20003800200 */
[----:B0-----:R-:W-:-:S09]  /*2df0*/  ULEA UR4, UR5, UR4, 0x18 ;  /* 0x0000000405047291 */ /* 0x001fd2000f8ec0ff */
[----:B--2---:R-:W0:Y:S04]  /*2e00*/  LDS.64 R4, [UR4+0x18] ;  /* 0x00001804ff047984 */ /* 0x004e280008000a00 */
        /* <DEDUP_REMOVED lines=21> */
.L_x_294:
[----:B------:R-:W-:Y:S05]  /*2f60*/  BSYNC.RECONVERGENT B1 ;  /* 0x0000000000017941 */ /* 0x000fea0003800200 */
.L_x_293:
[----:B------:R-:W-:Y:S01]  /*2f70*/  UISETP.GE.AND UP0, UPT, UR6, 0x41, UPT ;  /* 0x000000410600788c */ /* 0x000fe2000bf06270 */
[----:B------:R-:W-:Y:S02]  /*2f80*/  IMAD.MOV.U32 R9, RZ, RZ, R11 ;  /* 0x000000ffff097224 */ /* 0x000fe400078e000b */
[----:B------:R-:W-:Y:S02]  /*2f90*/  IMAD.MOV.U32 R0, RZ, RZ, R8 ;  /* 0x000000ffff007224 */ /* 0x000fe400078e0008 */
[----:B------:R-:W-:Y:S02]  /*2fa0*/  IMAD.MOV.U32 R4, RZ, RZ, R2 ;  /* 0x000000ffff047224 */ /* 0x000fe400078e0002 */
[----:B--2---:R-:W-:Y:S02]  /*2fb0*/  IMAD.MOV.U32 R5, RZ, RZ, R3 ;  /* 0x000000ffff057224 */ /* 0x004fe400078e0003 */
[----:B------:R-:W-:Y:S05]  /*2fc0*/  BRA.U !UP0, `(.L_x_295) ;  /* 0x00000001086c7547 */ /* 0x000fea000b800000 */
[----:B------:R-:W0:Y:S01]  /*2fd0*/  S2UR UR5, SR_CgaCtaId ;  /* 0x00000000000579c3 */ /* 0x000e220000008800 */
[----:B------:R-:W-:Y:S01]  /*2fe0*/  UMOV UR4, 0x400 ;  /* 0x0000040000047882 */ /* 0x000fe20000000000 */
[----:B------:R-:W-:Y:S01]  /*2ff0*/  BSSY.RECONVERGENT B1, `(.L_x_295) ;  /* 0x0000018000017945 */ /* 0x000fe20003800200 */
[----:B0-----:R-:W-:-:S09]  /*3000*/  ULEA UR4, UR5, UR4, 0x18 ;  /* 0x0000000405047291 */ /* 0x001fd2000f8ec0ff */
[----:B----4-:R-:W0:Y:S04]  /*3010*/  LDS.64 R6, [UR4+0x28] ;  /* 0x00002804ff067984 */ /* 0x010e280008000a00 */
        /* <DEDUP_REMOVED lines=21> */
.L_x_296:
[----:B------:R-:W-:Y:S05]  /*3170*/  BSYNC.RECONVERGENT B1 ;  /* 0x0000000000017941 */ /* 0x000fea0003800200 */
.L_x_295:
        /* <DEDUP_REMOVED lines=32> */
.L_x_298:
[----:B------:R-:W-:Y:S05]  /*3380*/  BSYNC.RECONVERGENT B1 ;  /* 0x0000000000017941 */ /* 0x000fea0003800200 */
.L_x_297:
        /* <DEDUP_REMOVED lines=32> */
.L_x_300:
[----:B------:R-:W-:Y:S05]  /*3590*/  BSYNC.RECONVERGENT B1 ;  /* 0x0000000000017941 */ /* 0x000fea0003800200 */
.L_x_299:
        /* <DEDUP_REMOVED lines=32> */
.L_x_302:
[----:B------:R-:W-:Y:S05]  /*37a0*/  BSYNC.RECONVERGENT B1 ;  /* 0x0000000000017941 */ /* 0x000fea0003800200 */
.L_x_301:
        /* <DEDUP_REMOVED lines=32> */
.L_x_304:
[----:B------:R-:W-:Y:S05]  /*39b0*/  BSYNC.RECONVERGENT B1 ;  /* 0x0000000000017941 */ /* 0x000fea0003800200 */
.L_x_303:
        /* <DEDUP_REMOVED lines=32> */
.L_x_236:
[----:B------:R-:W1:Y:S01]  /*3bc0*/  S2R R0, SR_TID.X ;  /* 0x0000000000007919 */ /* 0x000e620000002100 */
[----:B------:R-:W1:Y:S01]  /*3bd0*/  LDC.64 R2, c[0x0][0x380] ;  /* 0x0000e000ff027b82 */ /* 0x000e620000000a00 */
[----:B------:R-:W2:Y:S01]  /*3be0*/  LDCU.64 UR6, c[0x0][0x388] ;  /* 0x00007100ff0677ac */ /* 0x000ea20008000a00 */
[----:B-1----:R-:W-:-:S05]  /*3bf0*/  IMAD.WIDE.U32 R2, R0, 0x8, R2 ;  /* 0x0000000800027825 */ /* 0x002fca00078e0002 */
[----:B0-----:R-:W3:Y:S04]  /*3c00*/  LDG.E.64 R4, desc[UR8][R2.64] ;  /* 0x0000000802047981 */ /* 0x001ee8000c1e1b00 */
[----:B------:R-:W3:Y:S04]  /*3c10*/  LDG.E.64 R6, desc[UR8][R2.64+0x800] ;  /* 0x0008000802067981 */ /* 0x000ee8000c1e1b00 */
[----:B------:R-:W4:Y:S04]  /*3c20*/  LDG.E.64 R8, desc[UR8][R2.64+0x1000] ;  /* 0x0010000802087981 */ /* 0x000f28000c1e1b00 */
[----:B------:R-:W5:Y:S04]  /*3c30*/  LDG.E.64 R12, desc[UR8][R2.64+0x1800] ;  /* 0x00180008020c7981 */ /* 0x000f68000c1e1b00 */
[----:B------:R-:W5:Y:S01]  /*3c40*/  LDG.E.64 R10, desc[UR8][R2.64+0x2000] ;  /* 0x00200008020a7981 */ /* 0x000f62000c1e1b00 */
[----:B------:R-:W-:Y:S01]  /*3c50*/  BSSY.RECONVERGENT B1, `(.L_x_305) ;  /* 0x000001c000017945 */ /* 0x000fe20003800200 */
[----:B---3--:R-:W-:-:S06]  /*3c60*/  DSETP.GEU.AND P0, PT, |R4|, |R6|, PT ;  /* 0x400000060400722a */ /* 0x008fcc0003f0e200 */
[----:B------:R-:W-:Y:S02]  /*3c70*/  FSEL R4, R4, R6, P0 ;  /* 0x0000000604047208 */ /* 0x000fe40000000000 */
[----:B------:R-:W-:Y:S01]  /*3c80*/  FSEL R5, R5, R7, P0 ;  /* 0x0000000705057208 */ /* 0x000fe20000000000 */
[C---:B------:R-:W-:Y:S01]  /*3c90*/  VIADD R7, R0.reuse, 0x200 ;  /* 0x0000020000077836 */ /* 0x040fe20000000000 */
[----:B------:R-:W-:-:S04]  /*3ca0*/  LOP3.LUT R6, R0, 0x400, RZ, 0xfc, !PT ;  /* 0x0000040000067812 */ /* 0x000fc800078efcff */
[----:B----4-:R-:W-:Y:S01]  /*3cb0*/  DSETP.GEU.AND P1, PT, |R4|, |R8|, PT ;  /* 0x400000080400722a */ /* 0x010fe20003f2e200 */
[----:B--2---:R-:W-:-:S05]  /*3cc0*/  IADD3 R17, P4, PT, R6, UR6, RZ ;  /* 0x0000000606117c10 */ /* 0x004fca000ff9e0ff */
[----:B------:R-:W-:Y:S01]  /*3cd0*/  FSEL R4, R4, R8, P1 ;  /* 0x0000000804047208 */ /* 0x000fe20000800000 */
[----:B------:R-:W-:Y:S01]  /*3ce0*/  IMAD.X R16, RZ, RZ, UR7, P4 ;  /* 0x00000007ff107e24 */ /* 0x000fe2000a0e06ff */
[----:B------:R-:W-:Y:S01]  /*3cf0*/  FSEL R5, R5, R9, P1 ;  /* 0x0000000905057208 */ /* 0x000fe20000800000 */
[----:B------:R-:W-:-:S05]  /*3d00*/  VIADD R9, R0, 0x100 ;  /* 0x0000010000097836 */ /* 0x000fca0000000000 */
[----:B-----5:R-:W-:Y:S01]  /*3d10*/  DSETP.GEU.AND P2, PT, |R4|, |R12|, PT ;  /* 0x4000000c0400722a */ /* 0x020fe20003f4e200 */
[----:B------:R-:W-:-:S05]  /*3d20*/  @P1 SEL R7, R0, R9, P0 ;  /* 0x0000000900071207 */ /* 0x000fca0000000000 */
[----:B------:R-:W-:Y:S02]  /*3d30*/  FSEL R4, R4, R12, P2 ;  /* 0x0000000c04047208 */ /* 0x000fe40001000000 */
[----:B------:R-:W-:-:S06]  /*3d40*/  FSEL R5, R5, R13, P2 ;  /* 0x0000000d05057208 */ /* 0x000fcc0001000000 */
[----:B------:R-:W-:Y:S01]  /*3d50*/  DSETP.GEU.AND P3, PT, |R4|, |R10|, PT ;  /* 0x4000000a0400722a */ /* 0x000fe20003f6e200 */
[----:B------:R-:W-:-:S13]  /*3d60*/  @!P2 VIADD R7, R0, 0x300 ;  /* 0x000003000007a836 */ /* 0x000fda0000000000 */
[----:B------:R-:W-:Y:S05]  /*3d70*/  @!P3 BRA `(.L_x_306) ;  /* 0x000000000024b947 */ /* 0x000fea0003800000 */
[C---:B------:R-:W-:Y:S02]  /*3d80*/  ISETP.GE.U32.AND P0, PT, R7.reuse, R6, PT ;  /* 0x000000060700720c */ /* 0x040fe40003f06070 */
[----:B------:R-:W-:Y:S02]  /*3d90*/  IADD3 R6, P1, PT, R7, UR6, RZ ;  /* 0x0000000607067c10 */ /* 0x000fe4000ff3e0ff */
[----:B------:R-:W-:-:S03]  /*3da0*/  ISETP.GE.U32.AND.EX P0, PT, RZ, RZ, PT, P0 ;  /* 0x000000ffff00720c */ /* 0x000fc60003f06100 */
[----:B------:R-:W-:-:S10]  /*3db0*/  IMAD.X R7, RZ, RZ, UR7, P1 ;  /* 0x00000007ff077e24 */ /* 0x000fd400088e06ff */
[----:B------:R-:W-:-:S06]  /*3dc0*/  DSETP.LT.OR P0, PT, |R10|, |R4|, !P0 ;  /* 0x400000040a00722a */ /* 0x000fcc0004701600 */
[----:B------:R-:W-:Y:S02]  /*3dd0*/  FSEL R10, R4, R10, P0 ;  /* 0x0000000a040a7208 */ /* 0x000fe40000000000 */
[----:B------:R-:W-:Y:S02]  /*3de0*/  FSEL R11, R5, R11, P0 ;  /* 0x0000000b050b7208 */ /* 0x000fe40000000000 */
[----:B------:R-:W-:Y:S02]  /*3df0*/  SEL R17, R6, R17, P0 ;  /* 0x0000001106117207 */ /* 0x000fe40000000000 */
[----:B------:R-:W-:-:S07]  /*3e00*/  SEL R16, R7, R16, P0 ;  /* 0x0000001007107207 */ /* 0x000fce0000000000 */
.L_x_306:
[----:B------:R-:W-:Y:S05]  /*3e10*/  BSYNC.RECONVERGENT B1 ;  /* 0x0000000000017941 */ /* 0x000fea0003800200 */
.L_x_305:
[----:B------:R-:W-:Y:S01]  /*3e20*/  UISETP.GE.U32.AND UP0, UPT, UR4, 0xa00, UPT ;  /* 0x00000a000400788c */ /* 0x000fe2000bf06070 */
[----:B------:R-:W-:Y:S02]  /*3e30*/  IMAD.MOV.U32 R19, RZ, RZ, 0x500 ;  /* 0x00000500ff137424 */ /* 0x000fe400078e00ff */
[----:B------:R-:W-:Y:S01]  /*3e40*/  IMAD.MOV.U32 R18, RZ, RZ, RZ ;  /* 0x000000ffff127224 */ /* 0x000fe200078e00ff */
[----:B------:R-:W-:-:S09]  /*3e50*/  UISETP.GE.U32.AND.EX UP0, UPT, UR5, URZ, UPT, UP0 ;  /* 0x000000ff0500728c */ /* 0x000fd2000bf06100 */
[----:B------:R-:W-:Y:S05]  /*3e60*/  BRA.U !UP0, `(.L_x_307) ;  /* 0x0000000508587547 */ /* 0x000fea000b800000 */
[----:B------:R-:W-:Y:S01]  /*3e70*/  IMAD.MOV.U32 R12, RZ, RZ, R10 ;  /* 0x000000ffff0c7224 */ /* 0x000fe200078e000a */
[----:B------:R-:W0:Y:S01]  /*3e80*/  LDCU.64 UR6, c[0x0][0x388] ;  /* 0x00007100ff0677ac */ /* 0x000e220008000a00 */
[----:B------:R-:W-:Y:S02]  /*3e90*/  IMAD.MOV.U32 R13, RZ, RZ, R11 ;  /* 0x000000ffff0d7224 */ /* 0x000fe400078e000b */
[----:B------:R-:W-:Y:S01]  /*3ea0*/  IMAD.MOV.U32 R21, RZ, RZ, 0x500 ;  /* 0x00000500ff157424 */ /* 0x000fe200078e00ff */
[----:B------:R-:W1:Y:S01]  /*3eb0*/  LDCU.64 UR4, c[0x0][0x398] ;  /* 0x00007300ff0477ac */ /* 0x000e620008000a00 */
[----:B------:R-:W-:-:S07]  /*3ec0*/  IMAD.MOV.U32 R19, RZ, RZ, RZ ;  /* 0x000000ffff137224 */ /* 0x000fce00078e00ff */
.L_x_308:
[----:B------:R-:W-:-:S04]  /*3ed0*/  LEA R24, P0, R21, R2, 0x3 ;  /* 0x0000000215187211 */ /* 0x000fc800078018ff */
[----:B------:R-:W-:-:S05]  /*3ee0*/  LEA.HI.X R25, R21, R3, R19, 0x3, P0 ;  /* 0x0000000315197211 */ /* 0x000fca00000f1c13 */
[----:B------:R-:W2:Y:S04]  /*3ef0*/  LDG.E.64 R14, desc[UR8][R24.64] ;  /* 0x00000008180e7981 */ /* 0x000ea8000c1e1b00 */
[----:B------:R-:W3:Y:S04]  /*3f00*/  LDG.E.64 R8, desc[UR8][R24.64+0x800] ;  /* 0x0008000818087981 */ /* 0x000ee8000c1e1b00 */
[----:B------:R-:W4:Y:S04]  /*3f10*/  LDG.E.64 R6, desc[UR8][R24.64+0x1000] ;  /* 0x0010000818067981 */ /* 0x000f28000c1e1b00 */
[----:B------:R-:W5:Y:S04]  /*3f20*/  LDG.E.64 R4, desc[UR8][R24.64+0x1800] ;  /* 0x0018000818047981 */ /* 0x000f68000c1e1b00 */
[----:B------:R-:W5:Y:S01]  /*3f30*/  LDG.E.64 R10, desc[UR8][R24.64+0x2000] ;  /* 0x00200008180a7981 */ /* 0x000f62000c1e1b00 */
[----:B0-----:R-:W-:-:S04]  /*3f40*/  IADD3 R20, P0, P1, R21, UR6, R0 ;  /* 0x0000000615147c10 */ /* 0x001fc8000f91e000 */
[----:B------:R-:W-:Y:S01]  /*3f50*/  IADD3.X R18, PT, PT, R19, UR7, RZ, P0, P1 ;  /* 0x0000000713127c10 */ /* 0x000fe200087e24ff */
[----:B------:R-:W-:-:S04]  /*3f60*/  IMAD.MOV.U32 R22, RZ, RZ, R20 ;  /* 0x000000ffff167224 */ /* 0x000fc800078e0014 */
[----:B------:R-:W-:Y:S01]  /*3f70*/  IMAD.MOV.U32 R23, RZ, RZ, R18 ;  /* 0x000000ffff177224 */ /* 0x000fe200078e0012 */
[----:B--2---:R-:W-:-:S14]  /*3f80*/  DSETP.GEU.AND P2, PT, |R12|, |R14|, PT ;  /* 0x4000000e0c00722a */ /* 0x004fdc0003f4e200 */
[----:B------:R-:W-:-:S04]  /*3f90*/  @P2 ISETP.GE.U32.AND P0, PT, R17, R22, PT ;  /* 0x000000161100220c */ /* 0x000fc80003f06070 */
[----:B------:R-:W-:-:S13]  /*3fa0*/  @P2 ISETP.GE.AND.EX P0, PT, R16, R23, PT, P0 ;  /* 0x000000171000220c */ /* 0x000fda0003f06300 */
[----:B------:R-:W-:-:S06]  /*3fb0*/  @P2 DSETP.LT.OR P0, PT, |R14|, |R12|, !P0 ;  /* 0x4000000c0e00222a */ /* 0x000fcc0004701600 */
[----:B------:R-:W-:Y:S02]  /*3fc0*/  @P2 FSEL R13, R13, R15, P0 ;  /* 0x0000000f0d0d2208 */ /* 0x000fe40000000000 */
[----:B------:R-:W-:Y:S02]  /*3fd0*/  @P2 FSEL R12, R12, R14, P0 ;  /* 0x0000000e0c0c2208 */ /* 0x000fe40000000000 */
[----:B------:R-:W-:Y:S01]  /*3fe0*/  @P2 SEL R22, R17, R22, P0 ;  /* 0x0000001611162207 */ /* 0x000fe20000000000 */
[----:B------:R-:W-:Y:S01]  /*3ff0*/  @P2 IMAD.MOV.U32 R15, RZ, RZ, R13 ;  /* 0x000000ffff0f2224 */ /* 0x000fe200078e000d */
[----:B------:R-:W-:Y:S01]  /*4000*/  IADD3 R13, P3, PT, R20, 0x100, RZ ;  /* 0x00000100140d7810 */ /* 0x000fe20007f7e0ff */
[----:B------:R-:W-:Y:S01]  /*4010*/  @P2 IMAD.MOV.U32 R14, RZ, RZ, R12 ;  /* 0x000000ffff0e2224 */ /* 0x000fe200078e000c */
[----:B------:R-:W-:-:S03]  /*4020*/  @P2 SEL R23, R16, R23, P0 ;  /* 0x0000001710172207 */ /* 0x000fc60000000000 */
[----:B------:R-:W-:Y:S02]  /*4030*/  IMAD.X R16, RZ, RZ, R18, P3 ;  /* 0x000000ffff107224 */ /* 0x000fe400018e0612 */
[----:B---3--:R-:W-:-:S14]  /*4040*/  DSETP.GEU.AND P1, PT, |R14|, |R8|, PT ;  /* 0x400000080e00722a */ /* 0x008fdc0003f2e200 */
        /* <DEDUP_REMOVED lines=11> */
[----:B----4-:R-:W-:-:S14]  /*4100*/  DSETP.GEU.AND P2, PT, |R8|, |R6|, PT ;  /* 0x400000060800722a */ /* 0x010fdc0003f4e200 */
        /* <DEDUP_REMOVED lines=10> */
[----:B------:R-:W-:Y:S01]  /*41b0*/  IMAD.X R9, RZ, RZ, R18, P3 ;  /* 0x000000ffff097224 */ /* 0x000fe200018e0612 */
[----:B------:R-:W-:Y:S01]  /*41c0*/  IADD3 R17, P3, PT, R20, 0x400, RZ ;  /* 0x0000040014117810 */ /* 0x000fe20007f7e0ff */
[----:B-----5:R-:W-:-:S04]  /*41d0*/  DSETP.GEU.AND P1, PT, |R6|, |R4|, PT ;  /* 0x400000040600722a */ /* 0x020fc80003f2e200 */
[----:B------:R-:W-:-:S10]  /*41e0*/  IMAD.X R16, RZ, RZ, R18, P3 ;  /* 0x000000ffff107224 */ /* 0x000fd400018e0612 */
        /* <DEDUP_REMOVED lines=8> */
[----:B------:R-:W-:Y:S01]  /*4270*/  @P1 IMAD.MOV.U32 R5, RZ, RZ, R7 ;  /* 0x000000ffff051224 */ /* 0x000fe200078e0007 */
[C---:B------:R-:W-:Y:S02]  /*4280*/  IADD3 R6, P1, PT, R21.reuse, 0xa00, RZ ;  /* 0x00000a0015067810 */ /* 0x040fe40007f3e0ff */
[----:B------:R-:W-:-:S02]  /*4290*/  IADD3 R21, P3, PT, R21, 0x500, RZ ;  /* 0x0000050015157810 */ /* 0x000fc40007f7e0ff */
[----:B-1----:R-:W-:Y:S01]  /*42a0*/  ISETP.GT.U32.AND P4, PT, R6, UR4, PT ;  /* 0x0000000406007c0c */ /* 0x002fe2000bf84070 */
[----:B------:R-:W-:Y:S01]  /*42b0*/  DSETP.GEU.AND P2, PT, |R4|, |R10|, PT ;  /* 0x4000000a0400722a */ /* 0x000fe20003f4e200 */
[--C-:B------:R-:W-:Y:S02]  /*42c0*/  IMAD.X R6, RZ, RZ, R19.reuse, P1 ;  /* 0x000000ffff067224 */ /* 0x100fe400008e0613 */
[----:B------:R-:W-:-:S03]  /*42d0*/  IMAD.X R18, RZ, RZ, R19, P3 ;  /* 0x000000ffff127224 */ /* 0x000fc600018e0613 */
[----:B------:R-:W-:Y:S01]  /*42e0*/  ISETP.GT.AND.EX P1, PT, R6, UR5, PT, P4 ;  /* 0x0000000506007c0c */ /* 0x000fe2000bf24340 */
[----:B------:R-:W-:-:S07]  /*42f0*/  IMAD.MOV.U32 R19, RZ, RZ, R18 ;  /* 0x000000ffff137224 */ /* 0x000fce00078e0012 */
        /* <DEDUP_REMOVED lines=8> */
[----:B------:R-:W-:Y:S02]  /*4380*/  @P2 IMAD.MOV.U32 R11, RZ, RZ, R5 ;  /* 0x000000ffff0b2224 */ /* 0x000fe400078e0005 */
[----:B------:R-:W-:Y:S02]  /*4390*/  IMAD.MOV.U32 R12, RZ, RZ, R10 ;  /* 0x000000ffff0c7224 */ /* 0x000fe400078e000a */
[----:B------:R-:W-:Y:S01]  /*43a0*/  IMAD.MOV.U32 R13, RZ, RZ, R11 ;  /* 0x000000ffff0d7224 */ /* 0x000fe200078e000b */
[----:B------:R-:W-:Y:S06]  /*43b0*/  @!P1 BRA `(.L_x_308) ;  /* 0xfffffff800c49947 */ /* 0x000fec000383ffff */
[----:B------:R-:W-:-:S07]  /*43c0*/  IMAD.MOV.U32 R19, RZ, RZ, R21 ;  /* 0x000000ffff137224 */ /* 0x000fce00078e0015 */
.L_x_307:
[----:B------:R-:W-:-:S04]  /*43d0*/  ISETP.GE.U32.AND P0, PT, R19, UR4, PT ;  /* 0x0000000413007c0c */ /* 0x000fc8000bf06070 */
[----:B------:R-:W-:-:S13]  /*43e0*/  ISETP.GE.AND.EX P0, PT, R18, UR5, PT, P0 ;  /* 0x0000000512007c0c */ /* 0x000fda000bf06300 */
[----:B------:R-:W-:Y:S05]  /*43f0*/  @P0 BRA `(.L_x_309) ;  /* 0x0000000800c40947 */ /* 0x000fea0003800000 */
[----:B------:R-:W-:Y:S01]  /*4400*/  IADD3 R21, PT, PT, -R19, UR4, RZ ;  /* 0x0000000413157c10 */ /* 0x000fe2000fffe1ff */
[----:B------:R-:W-:Y:S03]  /*4410*/  BSSY.RECONVERGENT B1, `(.L_x_309) ;  /* 0x00000af000017945 */ /* 0x000fe60003800200 */
[----:B------:R-:W-:-:S13]  /*4420*/  ISETP.GE.AND P0, PT, R0, R21, PT ;  /* 0x000000150000720c */ /* 0x000fda0003f06270 */
[----:B------:R-:W-:Y:S05]  /*4430*/  @P0 BRA `(.L_x_310) ;  /* 0x0000000800b00947 */ /* 0x000fea0003800000 */
[-C--:B------:R-:W-:Y:S01]  /*4440*/  LOP3.LUT R6, RZ, R0.reuse, RZ, 0x33, !PT ;  /* 0x00000000ff067212 */ /* 0x080fe200078e33ff */
[----:B------:R-:W-:Y:S01]  /*4450*/  BSSY.RECONVERGENT B2, `(.L_x_311) ;  /* 0x0000036000027945 */ /* 0x000fe20003800200 */
[----:B------:R-:W-:Y:S02]  /*4460*/  MOV R12, R0 ;  /* 0x00000000000c7202 */ /* 0x000fe40000000f00 */
        /* <DEDUP_REMOVED lines=9> */
[----:B------:R-:W-:Y:S02]  /*4500*/  LOP3.LUT R2, R2, 0x3, RZ, 0xc0, !PT ;  /* 0x0000000302027812 */ /* 0x000fe400078ec0ff */
[----:B------:R-:W-:-:S03]  /*4510*/  IADD3 R13, P0, PT, R9, UR6, RZ ;  /* 0x00000006090d7c10 */ /* 0x000fc6000ff1e0ff */
[----:B------:R-:W-:Y:S01]  /*4520*/  IMAD.MOV R7, RZ, RZ, -R2 ;  /* 0x000000ffff077224 */ /* 0x000fe200078e0a02 */
[----:B0-----:R-:W-:-:S04]  /*4530*/  LEA R8, P1, R9, UR10, 0x3 ;  /* 0x0000000a09087c11 */ /* 0x001fc8000f8218ff */
[----:B------:R-:W-:Y:S02]  /*4540*/  LEA.HI.X R9, R9, UR11, R14, 0x3, P1 ;  /* 0x0000000b09097c11 */ /* 0x000fe400088f1c0e */
[----:B------:R-:W-:-:S07]  /*4550*/  IADD3.X R14, PT, PT, R14, UR7, RZ, P0, !PT ;  /* 0x000000070e0e7c10 */ /* 0x000fce00087fe4ff */
.L_x_315:
        /* <DEDUP_REMOVED lines=31> */
.L_x_314:
[----:B------:R-:W-:Y:S05]  /*4750*/  BSYNC.RECONVERGENT B3 ;  /* 0x0000000000037941 */ /* 0x000fea0003800200 */
.L_x_313:
[----:B------:R-:W-:Y:S01]  /*4760*/  IADD3 R13, P0, PT, R13, 0x100, RZ ;  /* 0x000001000d0d7810 */ /* 0x000fe20007f1e0ff */
[----:B------:R-:W-:Y:S02]  /*4770*/  VIADD R12, R12, 0x100 ;  /* 0x000001000c0c7836 */ /* 0x000fe40000000000 */
[----:B------:R-:W-:Y:S02]  /*4780*/  IMAD.X R9, RZ, RZ, R9, P3 ;  /* 0x000000ffff097224 */ /* 0x000fe400018e0609 */
[----:B------:R-:W-:Y:S01]  /*4790*/  IMAD.X R14, RZ, RZ, R14, P0 ;  /* 0x000000ffff0e7224 */ /* 0x000fe200000e060e */
[----:B------:R-:W-:Y:S07]  /*47a0*/  @P2 BRA `(.L_x_315) ;  /* 0xfffffffc006c2947 */ /* 0x000fee000383ffff */
.L_x_312:
[----:B------:R-:W-:Y:S05]  /*47b0*/  BSYNC.RECONVERGENT B2 ;  /* 0x0000000000027941 */ /* 0x000fea0003800200 */
.L_x_311:
[----:B------:R-:W-:-:S13]  /*47c0*/  ISETP.GE.U32.AND P0, PT, R6, 0x300, PT ;  /* 0x000003000600780c */ /* 0x000fda0003f06070 */
[----:B------:R-:W-:Y:S05]  /*47d0*/  @!P0 BRA `(.L_x_310) ;  /* 0x0000000400c88947 */ /* 0x000fea0003800000 */
[----:B------:R-:W0:Y:S01]  /*47e0*/  LDC.64 R8, c[0x0][0x380] ;  /* 0x0000e000ff087b82 */ /* 0x000e220000000a00 */
[----:B------:R-:W-:-:S07]  /*47f0*/  VIADD R20, R12, 0x200 ;  /* 0x000002000c147836 */ /* 0x000fce0000000000 */
[----:B------:R-:W1:Y:S02]  /*4800*/  LDC.64 R6, c[0x0][0x388] ;  /* 0x0000e200ff067b82 */ /* 0x000e640000000a00 */
.L_x_324:
        /* <DEDUP_REMOVED lines=30> */
.L_x_317:
[----:B------:R-:W-:Y:S05]  /*49f0*/  BSYNC.RECONVERGENT B2 ;  /* 0x0000000000027941 */ /* 0x000fea0003800200 */
.L_x_316:
        /* <DEDUP_REMOVED lines=9> */
[----:B------:R-:W-:-:S03]  /*4a90*/  IMAD.MOV.U32 R24, RZ, RZ, R26 ;  /* 0x000000ffff187224 */ /* 0x000fc600078e001a */
[----:B------:R-:W-:Y:S01]  /*4aa0*/  MOV R25, R27 ;  /* 0x0000001b00197202 */ /* 0x000fe20000000f00 */
        /* <DEDUP_REMOVED lines=15> */
.L_x_319:
[----:B------:R-:W-:Y:S05]  /*4ba0*/  BSYNC.RECONVERGENT B2 ;  /* 0x0000000000027941 */ /* 0x000fea0003800200 */
.L_x_318:
[----:B------:R-:W-:Y:S01]  /*4bb0*/  DSETP.GEU.AND P0, PT, |R16|, |R10|, PT ;  /* 0x4000000a1000722a */ /* 0x000fe20003f0e200 */
[CC--:B------:R-:W-:Y:S01]  /*4bc0*/  IADD3 R13, P1, P4, R19.reuse, R6.reuse, R20 ;  /* 0x00000006130d7210 */ /* 0x0c0fe20007c3e014 */
[----:B------:R-:W-:Y:S01]  /*4bd0*/  VIADD R4, R20, 0x100 ;  /* 0x0000010014047836 */ /* 0x000fe20000000000 */
[----:B------:R-:W-:Y:S01]  /*4be0*/  BSSY.RECONVERGENT B2, `(.L_x_320) ;  /* 0x0000016000027945 */ /* 0x000fe20003800200 */
[----:B------:R-:W-:Y:S01]  /*4bf0*/  IMAD.MOV.U32 R2, RZ, RZ, R10 ;  /* 0x000000ffff027224 */ /* 0x000fe200078e000a */
[----:B------:R-:W-:Y:S01]  /*4c00*/  IADD3.X R22, PT, PT, R18, R7, RZ, P1, P4 ;  /* 0x0000000712167210 */ /* 0x000fe20000fe84ff */
[----:B------:R-:W-:Y:S01]  /*4c10*/  IMAD.MOV.U32 R5, RZ, RZ, R13 ;  /* 0x000000ffff057224 */ /* 0x000fe200078e000d */
[----:B------:R-:W-:Y:S01]  /*4c20*/  IADD3 R4, P2, P3, R19, R6, R4 ;  /* 0x0000000613047210 */ /* 0x000fe20007b5e004 */
        /* <DEDUP_REMOVED lines=17> */
.L_x_321:
[----:B------:R-:W-:Y:S05]  /*4d40*/  BSYNC.RECONVERGENT B2 ;  /* 0x0000000000027941 */ /* 0x000fea0003800200 */
.L_x_320:
[----:B------:R-:W-:Y:S01]  /*4d50*/  DSETP.GEU.AND P0, PT, |R2|, |R14|, PT ;  /* 0x4000000e0200722a */ /* 0x000fe20003f0e200 */
[----:B------:R-:W-:Y:S01]  /*4d60*/  IADD3.X R13, PT, PT, R18, R7, RZ, P2, P3 ;  /* 0x00000007120d7210 */ /* 0x000fe200017e64ff */
        /* <DEDUP_REMOVED lines=20> */
.L_x_323:
[----:B------:R-:W-:Y:S05]  /*4eb0*/  BSYNC.RECONVERGENT B2 ;  /* 0x0000000000027941 */ /* 0x000fea0003800200 */
.L_x_322:
[C---:B------:R-:W-:Y:S02]  /*4ec0*/  VIADD R2, R20.reuse, 0x200 ;  /* 0x0000020014027836 */ /* 0x040fe40000000000 */
[----:B------:R-:W-:-:S03]  /*4ed0*/  VIADD R20, R20, 0x400 ;  /* 0x0000040014147836 */ /* 0x000fc60000000000 */
[----:B------:R-:W-:-:S13]  /*4ee0*/  ISETP.GE.AND P0, PT, R2, R21, PT ;  /* 0x000000150200720c */ /* 0x000fda0003f06270 */
[----:B------:R-:W-:Y:S05]  /*4ef0*/  @!P0 BRA `(.L_x_324) ;  /* 0xfffffff800448947 */ /* 0x000fea000383ffff */
.L_x_310:
[----:B------:R-:W-:Y:S05]  /*4f00*/  BSYNC.RECONVERGENT B1 ;  /* 0x0000000000017941 */ /* 0x000fea0003800200 */
.L_x_309:
        /* <DEDUP_REMOVED lines=32> */
.L_x_326:
[----:B------:R-:W-:Y:S05]  /*5110*/  BSYNC.RECONVERGENT B1 ;  /* 0x0000000000017941 */ /* 0x000fea0003800200 */
.L_x_325:
        /* <DEDUP_REMOVED lines=31> */
.L_x_328:
[----:B------:R-:W-:Y:S05]  /*5310*/  BSYNC.RECONVERGENT B1 ;  /* 0x0000000000017941 */ /* 0x000fea0003800200 */
.L_x_327:
        /* <DEDUP_REMOVED lines=31> */
.L_x_330:
[----:B------:R-:W-:Y:S05]  /*5510*/  BSYNC.RECONVERGENT B1 ;  /* 0x0000000000017941 */ /* 0x000fea0003800200 */
.L_x_329:
[----:B------:R-:W-:Y:S01]  /*5520*/  ISETP.GT.AND P0, PT, R8, 0x17, PT ;  /* 0x000000170800780c */ /* 0x000fe20003f04270 */
[----:B-1----:R1:W1:Y:S01]  /*5530*/  SHFL.DOWN PT, R6, R2, 0x8, 0x1f ;  /* 0x09001f0002067f89 */ /* 0x00226200000e0000 */
[----:B------:R-:W-:Y:S01]  /*5540*/  BSSY.RECONVERGENT B1, `(.L_x_331) ;  /* 0x000001d000017945 */ /* 0x000fe20003800200 */
[----:B--2---:R-:W-:Y:S02]  /*5550*/  IMAD.MOV.U32 R9, RZ, RZ, R11 ;  /* 0x000000ffff097224 */ /* 0x004fe400078e000b */
[----:B---3--:R2:W3:Y:S01]  /*5560*/  SHFL.DOWN PT, R7, R3, 0x8, 0x1f ;  /* 0x09001f0003077f89 */ /* 0x0084e200000e0000 */
[----:B------:R-:W-:Y:S02]  /*5570*/  IMAD.MOV.U32 R10, RZ, RZ, R12 ;  /* 0x000000ffff0a7224 */ /* 0x000fe400078e000c */
[----:B------:R-:W-:Y:S01]  /*5580*/  IMAD.MOV.U32 R4, RZ, RZ, R2 ;  /* 0x000000ffff047224 */ /* 0x000fe200078e0002 */
[----:B0-----:R2:W0:Y:S01]  /*5590*/  SHFL.DOWN PT, R14, R11, 0x8, 0x1f ;  /* 0x09001f000b0e7f89 */ /* 0x00142200000e0000 */
[----:B------:R-:W-:-:S03]  /*55a0*/  IMAD.MOV.U32 R5, RZ, RZ, R3 ;  /* 0x000000ffff057224 */ /* 0x000fc600078e0003 */
[----:B----4-:R2:W4:Y:S01]  /*55b0*/  SHFL.DOWN PT, R13, R12, 0x8, 0x1f ;  /* 0x09001f000c0d7f89 */ /* 0x01052200000e0000 */
        /* <DEDUP_REMOVED lines=21> */
.L_x_332:
[----:B------:R-:W-:Y:S05]  /*5710*/  BSYNC.RECONVERGENT B1 ;  /* 0x0000000000017941 */ /* 0x000fea0003800200 */
.L_x_331:
        /* <DEDUP_REMOVED lines=8> */
[----:B----4-:R-:W-:-:S03]  /*57a0*/  IMAD.MOV.U32 R13, RZ, RZ, R5 ;  /* 0x000000ffff0d7224 */ /* 0x010fc600078e0005 */
[----:B---3--:R3:W4:Y:S01]  /*57b0*/  SHFL.DOWN PT, R7, R10, 0x10, 0x1f ;  /* 0x0a001f000a077f89 */ /* 0x00872200000e0000 */
[----:B------:R-:W-:Y:S05]  /*57c0*/  @P0 BRA `(.L_x_334) ;  /* 0x0000000000500947 */ /* 0x000fea0003800000 */
[----:B-12---:R-:W-:Y:S01]  /*57d0*/  DSETP.GEU.AND P0, PT, |R4|, |R2|, PT ;  /* 0x400000020400722a */ /* 0x006fe20003f0e200 */
        /* <DEDUP_REMOVED lines=19> */
.L_x_334:
[----:B------:R-:W-:Y:S05]  /*5910*/  BSYNC.RECONVERGENT B1 ;  /* 0x0000000000017941 */ /* 0x000fea0003800200 */
.L_x_333:
        /* <DEDUP_REMOVED lines=11> */
.L_x_336:
[----:B------:R-:W-:Y:S05]  /*59d0*/  BSYNC.RECONVERGENT B1 ;  /* 0x0000000000017941 */ /* 0x000fea0003800200 */
.L_x_335:
        /* <DEDUP_REMOVED lines=8> */
[----:B0---4-:R-:W0:Y:S04]  /*5a60*/  LDS.128 R4, [R0+0x20] ;  /* 0x0000200000047984 */ /* 0x011e280000000c00 */
[----:B------:R2:W4:Y:S04]  /*5a70*/  LDS.64 R2, [R0+0x80] ;  /* 0x0000800000027984 */ /* 0x0005280000000a00 */
[----:B---3--:R2:W3:Y:S01]  /*5a80*/  LDS.128 R8, [R0+0x30] ;  /* 0x0000300000087984 */ /* 0x0084e20000000c00 */
[----:B-1----:R-:W-:Y:S01]  /*5a90*/  DSETP.GEU.AND P0, PT, |R12|, |R16|, PT ;  /* 0x400000100c00722a */ /* 0x002fe20003f0e200 */
[----:B------:R-:W-:-:S02]  /*5aa0*/  IMAD.MOV.U32 R20, RZ, RZ, R16 ;  /* 0x000000ffff147224 */ /* 0x000fc400078e0010 */
[----:B------:R-:W-:Y:S02]  /*5ab0*/  IMAD.MOV.U32 R21, RZ, RZ, R17 ;  /* 0x000000ffff157224 */ /* 0x000fe400078e0011 */
[----:B0-----:R-:W-:Y:S02]  /*5ac0*/  IMAD.MOV.U32 R23, RZ, RZ, R4 ;  /* 0x000000ffff177224 */ /* 0x001fe400078e0004 */
        /* <DEDUP_REMOVED lines=16> */
.L_x_338:
[----:B------:R-:W-:Y:S05]  /*5bd0*/  BSYNC.RECONVERGENT B1 ;  /* 0x0000000000017941 */ /* 0x000fea0003800200 */
.L_x_337:
        /* <DEDUP_REMOVED lines=23> */
.L_x_340:
[----:B------:R-:W-:Y:S05]  /*5d50*/  BSYNC.RECONVERGENT B1 ;  /* 0x0000000000017941 */ /* 0x000fea0003800200 */
.L_x_339:
        /* <DEDUP_REMOVED lines=21> */
.L_x_342:
[----:B------:R-:W-:Y:S05]  /*5eb0*/  BSYNC.RECONVERGENT B1 ;  /* 0x0000000000017941 */ /* 0x000fea0003800200 */
.L_x_341:
        /* <DEDUP_REMOVED lines=23> */
.L_x_344:
[----:B------:R-:W-:Y:S05]  /*6030*/  BSYNC.RECONVERGENT B1 ;  /* 0x0000000000017941 */ /* 0x000fea0003800200 */
.L_x_343:
        /* <DEDUP_REMOVED lines=21> */
.L_x_346:
[----:B------:R-:W-:Y:S05]  /*6190*/  BSYNC.RECONVERGENT B1 ;  /* 0x0000000000017941 */ /* 0x000fea0003800200 */
.L_x_345:
        /* <DEDUP_REMOVED lines=21> */
.L_x_348:
[----:B------:R-:W-:Y:S05]  /*62f0*/  BSYNC.RECONVERGENT B1 ;  /* 0x0000000000017941 */ /* 0x000fea0003800200 */
.L_x_347:
        /* <DEDUP_REMOVED lines=20> */
.L_x_268:
[----:B------:R-:W-:Y:S05]  /*6440*/  BSYNC.RECONVERGENT B0 ;  /* 0x0000000000007941 */ /* 0x000fea0003800200 */
.L_x_235:
[----:B------:R-:W-:Y:S05]  /*6450*/  @P1 EXIT ;  /* 0x000000000000194d */ /* 0x000fea0003800000 */
[----:B0123--:R-:W0:Y:S02]  /*6460*/  LDC.64 R2, c[0x0][0x390] ;  /* 0x0000e400ff027b82 */ /* 0x00fe240000000a00 */
[----:B0-----:R-:W-:Y:S04]  /*6470*/  STG.E.64 desc[UR8][R2.64], R12 ;  /* 0x0000000c02007986 */ /* 0x001fe8000c101b08 */
[----:B------:R-:W-:Y:S01]  /*6480*/  STG.E.64 desc[UR8][R2.64+0x8], R14 ;  /* 0x0000080e02007986 */ /* 0x000fe2000c101b08 */
[----:B------:R-:W-:Y:S05]  /*6490*/  EXIT ;  /* 0x000000000000794d */ /* 0x000fea0003800000 */
.L_x_349:
        /* <DEDUP_REMOVED lines=14> */
.L_x_747:


//--------------------- .text._ZN6thrust24THRUST_300001_SM_1000_NS8cuda_cub4core6detail13_kernel_agentINS1_8__reduce11ReduceAgentIPN4cuda3std3__45tupleIJdlEEESC_SB_iNS1_9__extrema9arg_max_fIdl13AbsComparatorEEEEJSC_SC_iSG_EEEvDpT0_ --------------------------
	.section	.text._ZN6thrust24THRUST_300001_SM_1000_NS8cuda_cub4core6detail13_kernel_agentINS1_8__reduce11ReduceAgentIPN4cuda3std3__45tupleIJdlEEESC_SB_iNS1_9__extrema9arg_max_fIdl13AbsComparatorEEEEJSC_SC_iSG_EEEvDpT0_,"ax",@progbits
	.align	128
        .global         _ZN6thrust24THRUST_300001_SM_1000_NS8cuda_cub4core6detail13_kernel_agentINS1_8__reduce11ReduceAgentIPN4cuda3std3__45tupleIJdlEEESC_SB_iNS1_9__extrema9arg_max_fIdl13AbsComparatorEEEEJSC_SC_iSG_EEEvDpT0_
        .type           _ZN6thrust24THRUST_300001_SM_1000_NS8cuda_cub4core6detail13_kernel_agentINS1_8__reduce11ReduceAgentIPN4cuda3std3__45tupleIJdlEEESC_SB_iNS1_9__extrema9arg_max_fIdl13AbsComparatorEEEEJSC_SC_iSG_EEEvDpT0_,@function
        .size           _ZN6thrust24THRUST_300001_SM_1000_NS8cuda_cub4core6detail13_kernel_agentINS1_8__reduce11ReduceAgentIPN4cuda3std3__45tupleIJdlEEESC_SB_iNS1_9__extrema9arg_max_fIdl13AbsComparatorEEEEJSC_SC_iSG_EEEvDpT0_,(.L_x_748 - _ZN6thrust24THRUST_300001_SM_1000_NS8cuda_cub4core6detail13_kernel_agentINS1_8__reduce11ReduceAgentIPN4cuda3std3__45tupleIJdlEEESC_SB_iNS1_9__extrema9arg_max_fIdl13AbsComparatorEEEEJSC_SC_iSG_EEEvDpT0_)
        .other          _ZN6thrust24THRUST_300001_SM_1000_NS8cuda_cub4core6detail13_kernel_agentINS1_8__reduce11ReduceAgentIPN4cuda3std3__45tupleIJdlEEESC_SB_iNS1_9__extrema9arg_max_fIdl13AbsComparatorEEEEJSC_SC_iSG_EEEvDpT0_,@"STO_CUDA_ENTRY STV_DEFAULT"
_ZN6thrust24THRUST_300001_SM_1000_NS8cuda_cub4core6detail13_kernel_agentINS1_8__reduce11ReduceAgentIPN4cuda3std3__45tupleIJdlEEESC_SB_iNS1_9__extrema9arg_max_fIdl13AbsComparatorEEEEJSC_SC_iSG_EEEvDpT0_:
.text._ZN6thrust24THRUST_300001_SM_1000_NS8cuda_cub4core6detail13_kernel_agentINS1_8__reduce11ReduceAgentIPN4cuda3std3__45tupleIJdlEEESC_SB_iNS1_9__extrema9arg_max_fIdl13AbsComparatorEEEEJSC_SC_iSG_EEEvDpT0_:
        /* <DEDUP_REMOVED lines=21> */
.L_x_353:
[----:B0-----:R-:W-:Y:S05]  /*0150*/  BSYNC.RECONVERGENT B1 ;  /* 0x0000000000017941 */ /* 0x001fea0003800200 */
.L_x_352:
        /* <DEDUP_REMOVED lines=15> */
.L_x_360:
        /* <DEDUP_REMOVED lines=31> */
.L_x_359:
[----:B------:R-:W-:Y:S05]  /*0440*/  BSYNC.RECONVERGENT B3 ;  /* 0x0000000000037941 */ /* 0x000fea0003800200 */
.L_x_358:
[----:B------:R-:W-:Y:S02]  /*0450*/  IMAD.X R3, RZ, RZ, R3, P3 ;  /* 0x000000ffff037224 */ /* 0x000fe400018e0603 */
[----:B------:R-:W-:Y:S01]  /*0460*/  VIADD R19, R19, 0x100 ;  /* 0x0000010013137836 */ /* 0x000fe20000000000 */
[----:B------:R-:W-:Y:S06]  /*0470*/  @P2 BRA `(.L_x_360) ;  /* 0xfffffffc00742947 */ /* 0x000fec000383ffff */
.L_x_357:
[----:B------:R-:W-:Y:S05]  /*0480*/  BSYNC.RECONVERGENT B2 ;  /* 0x0000000000027941 */ /* 0x000fea0003800200 */
.L_x_356:
[----:B------:R-:W0:Y:S01]  /*0490*/  LDC.64 R8, c[0x0][0x380] ;  /* 0x0000e000ff087b82 */ /* 0x000e220000000a00 */
[----:B------:R-:W-:-:S13]  /*04a0*/  ISETP.GE.U32.AND P0, PT, R4, 0x300, PT ;  /* 0x000003000400780c */ /* 0x000fda0003f06070 */
[----:B------:R-:W-:Y:S05]  /*04b0*/  @!P0 BRA `(.L_x_355) ;  /* 0x0000000400908947 */ /* 0x000fea0003800000 */
.L_x_369:
        /* <DEDUP_REMOVED lines=13> */
[----:B------:R-:W-:Y:S01]  /*0590*/  IMAD.MOV.U32 R23, RZ, RZ, R12 ;  /* 0x000000ffff177224 */ /* 0x000fe200078e000c */
[----:B------:R-:W-:Y:S01]  /*05a0*/  MOV R25, R13 ;  /* 0x0000000d00197202 */ /* 0x000fe20000000f00 */
[----:B------:R-:W-:Y:S02]  /*05b0*/  IMAD.MOV.U32 R2, RZ, RZ, R14 ;  /* 0x000000ffff027224 */ /* 0x000fe400078e000e */
[----:B------:R-:W-:-:S09]  /*05c0*/  IMAD.MOV.U32 R3, RZ, RZ, R15 ;  /* 0x000000ffff037224 */ /* 0x000fd200078e000f */
        /* <DEDUP_REMOVED lines=9> */
.L_x_362:
[----:B------:R-:W-:Y:S05]  /*0660*/  BSYNC.RECONVERGENT B2 ;  /* 0x0000000000027941 */ /* 0x000fea0003800200 */
.L_x_361:
        /* <DEDUP_REMOVED lines=25> */
.L_x_364:
[----:B------:R-:W-:Y:S05]  /*0800*/  BSYNC.RECONVERGENT B2 ;  /* 0x0000000000027941 */ /* 0x000fea0003800200 */
.L_x_363:
        /* <DEDUP_REMOVED lines=21> */
.L_x_366:
[----:B------:R-:W-:Y:S05]  /*0960*/  BSYNC.RECONVERGENT B2 ;  /* 0x0000000000027941 */ /* 0x000fea0003800200 */
.L_x_365:
        /* <DEDUP_REMOVED lines=21> */
.L_x_368:
[----:B------:R-:W-:Y:S05]  /*0ac0*/  BSYNC.RECONVERGENT B2 ;  /* 0x0000000000027941 */ /* 0x000fea0003800200 */
.L_x_367:
[----:B------:R-:W-:-:S05]  /*0ad0*/  VIADD R19, R19, 0x400 ;  /* 0x0000040013137836 */ /* 0x000fca0000000000 */
[----:B------:R-:W-:-:S13]  /*0ae0*/  ISETP.GE.AND P0, PT, R19, UR5, PT ;  /* 0x0000000513007c0c */ /* 0x000fda000bf06270 */
[----:B------:R-:W-:Y:S05]  /*0af0*/  @!P0 BRA `(.L_x_369) ;  /* 0xfffffff800708947 */ /* 0x000fea000383ffff */
.L_x_355:
[----:B------:R-:W-:Y:S05]  /*0b00*/  BSYNC.RECONVERGENT B1 ;  /* 0x0000000000017941 */ /* 0x000fea0003800200 */
.L_x_354:
        /* <DEDUP_REMOVED lines=35> */
.L_x_372:
[----:B------:R-:W-:Y:S05]  /*0d40*/  BSYNC.RECONVERGENT B1 ;  /* 0x0000000000017941 */ /* 0x000fea0003800200 */
.L_x_371:
        /* <DEDUP_REMOVED lines=31> */
.L_x_374:
[----:B------:R-:W-:Y:S05]  /*0f40*/  BSYNC.RECONVERGENT B1 ;  /* 0x0000000000017941 */ /* 0x000fea0003800200 */
.L_x_373:
        /* <DEDUP_REMOVED lines=31> */
.L_x_376:
[----:B------:R-:W-:Y:S05]  /*1140*/  BSYNC.RECONVERGENT B1 ;  /* 0x0000000000017941 */ /* 0x000fea0003800200 */
.L_x_375:
        /* <DEDUP_REMOVED lines=31> */
.L_x_378:
[----:B------:R-:W-:Y:S05]  /*1340*/  BSYNC.RECONVERGENT B1 ;  /* 0x0000000000017941 */ /* 0x000fea0003800200 */
.L_x_377:
[----:B------:R-:W-:Y:S01]  /*1350*/  ISETP.GT.AND P0, PT, R9, 0xf, PT ;  /* 0x0000000f0900780c */ /* 0x000fe20003f04270 */
[----:B-1----:R1:W1:Y:S01]  /*1360*/  SHFL.DOWN PT, R6, R4, 0x10, 0x1f ;  /* 0x0a001f0004067f89 */ /* 0x00226200000e0000 */
[----:B------:R-:W-:Y:S01]  /*1370*/  BSSY.RECONVERGENT B1, `(.L_x_379) ;  /* 0x000001d000017945 */ /* 0x000fe20003800200 */
[----:B0-----:R-:W-:Y:S01]  /*1380*/  MOV R14, R8 ;  /* 0x00000008000e7202 */ /* 0x001fe20000000f00 */
[----:B----4-:R-:W-:Y:S01]  /*1390*/  IMAD.MOV.U32 R15, RZ, RZ, R10 ;  /* 0x000000ffff0f7224 */ /* 0x010fe200078e000a */
[----:B--2---:R0:W2:Y:S01]  /*13a0*/  SHFL.DOWN PT, R7, R5, 0x10, 0x1f ;  /* 0x0a001f0005077f89 */ /* 0x0040a200000e0000 */
[----:B------:R-:W-:Y:S02]  /*13b0*/  IMAD.MOV.U32 R2, RZ, RZ, R4 ;  /* 0x000000ffff027224 */ /* 0x000fe400078e0004 */
[----:B------:R-:W-:Y:S01]  /*13c0*/  IMAD.MOV.U32 R3, RZ, RZ, R5 ;  /* 0x000000ffff037224 */ /* 0x000fe200078e0005 */
[----:B------:R0:W4:Y:S04]  /*13d0*/  SHFL.DOWN PT, R11, R8, 0x10, 0x1f ;  /* 0x0a001f00080b7f89 */ /* 0x00012800000e0000 */
        /* <DEDUP_REMOVED lines=22> */
.L_x_380:
[----:B------:R-:W-:Y:S05]  /*1540*/  BSYNC.RECONVERGENT B1 ;  /* 0x0000000000017941 */ /* 0x000fea0003800200 */
.L_x_379:
        /* <DEDUP_REMOVED lines=11> */
.L_x_382:
[----:B------:R-:W-:Y:S05]  /*1600*/  BSYNC.RECONVERGENT B1 ;  /* 0x0000000000017941 */ /* 0x000fea0003800200 */
.L_x_381:
        /* <DEDUP_REMOVED lines=31> */
.L_x_385:
[----:B------:R-:W-:Y:S05]  /*1800*/  BSYNC.RECONVERGENT B1 ;  /* 0x0000000000017941 */ /* 0x000fea0003800200 */
.L_x_384:
        /* <DEDUP_REMOVED lines=10> */
[----:B------:R-:W-:Y:S01]  /*18b0*/  MOV R15, R26 ;  /* 0x0000001a000f7202 */ /* 0x000fe20000000f00 */
[----:B------:R-:W-:Y:S02]  /*18c0*/  IMAD.MOV.U32 R29, RZ, RZ, R27 ;  /* 0x000000ffff1d7224 */ /* 0x000fe400078e001b */
[----:B------:R-:W-:Y:S02]  /*18d0*/  IMAD.MOV.U32 R4, RZ, RZ, R24 ;  /* 0x000000ffff047224 */ /* 0x000fe400078e0018 */
[----:B------:R-:W-:-:S08]  /*18e0*/  IMAD.MOV.U32 R5, RZ, RZ, R25 ;  /* 0x000000ffff057224 */ /* 0x000fd000078e0019 */
        /* <DEDUP_REMOVED lines=9> */
.L_x_387:
[----:B------:R-:W-:Y:S05]  /*1980*/  BSYNC.RECONVERGENT B1 ;  /* 0x0000000000017941 */ /* 0x000fea0003800200 */
.L_x_386:
        /* <DEDUP_REMOVED lines=21> */
.L_x_389:
[----:B------:R-:W-:Y:S05]  /*1ae0*/  BSYNC.RECONVERGENT B1 ;  /* 0x0000000000017941 */ /* 0x000fea0003800200 */
.L_x_388:
        /* <DEDUP_REMOVED lines=23> */
.L_x_391:
[----:B------:R-:W-:Y:S05]  /*1c60*/  BSYNC.RECONVERGENT B1 ;  /* 0x0000000000017941 */ /* 0x000fea0003800200 */
.L_x_390:
        /* <DEDUP_REMOVED lines=21> */
.L_x_393:
[----:B------:R-:W-:Y:S05]  /*1dc0*/  BSYNC.RECONVERGENT B1 ;  /* 0x0000000000017941 */ /* 0x000fea0003800200 */
.L_x_392:
        /* <DEDUP_REMOVED lines=21> */
.L_x_395:
[----:B------:R-:W-:Y:S05]  /*1f20*/  BSYNC.RECONVERGENT B1 ;  /* 0x0000000000017941 */ /* 0x000fea0003800200 */
.L_x_394:
        /* <DEDUP_REMOVED lines=21> */
.L_x_370:
        /* <DEDUP_REMOVED lines=19> */
[----:B0-----:R-:W-:Y:S01]  /*21b0*/  MOV R16, R9 ;  /* 0x0000000900107202 */ /* 0x001fe20000000f00 */
[----:B--2---:R-:W-:Y:S02]  /*21c0*/  IMAD.MOV.U32 R18, RZ, RZ, R11 ;  /* 0x000000ffff127224 */ /* 0x004fe400078e000b */
[----:B------:R-:W-:Y:S02]  /*21d0*/  IMAD.MOV.U32 R2, RZ, RZ, R6 ;  /* 0x000000ffff027224 */ /* 0x000fe400078e0006 */
[----:B------:R-:W-:-:S08]  /*21e0*/  IMAD.MOV.U32 R3, RZ, RZ, R7 ;  /* 0x000000ffff037224 */ /* 0x000fd000078e0007 */
        /* <DEDUP_REMOVED lines=15> */
.L_x_397:
[----:B------:R-:W-:Y:S05]  /*22e0*/  BSYNC.RECONVERGENT B1 ;  /* 0x0000000000017941 */ /* 0x000fea0003800200 */
.L_x_396:
        /* <DEDUP_REMOVED lines=32> */
.L_x_399:
[----:B------:R-:W-:Y:S05]  /*24f0*/  BSYNC.RECONVERGENT B1 ;  /* 0x0000000000017941 */ /* 0x000fea0003800200 */
.L_x_398:
[----:B-1----:R-:W-:Y:S01]  /*2500*/  VIADD R2, R4, 0x4 ;  /* 0x0000000404027836 */ /* 0x002fe20000000000 */
[----:B---3--:R1:W3:Y:S01]  /*2510*/  SHFL.DOWN PT, R8, R6, 0x4, R5 ;  /* 0x0880000006087989 */ /* 0x0082e200000e0005 */
[----:B------:R-:W-:Y:S01]  /*2520*/  BSSY.RECONVERGENT B1, `(.L_x_400) ;  /* 0x000001e000017945 */ /* 0x000fe20003800200 */
[----:B------:R-:W-:Y:S01]  /*2530*/  IMAD.MOV.U32 R14, RZ, RZ, R10 ;  /* 0x000000ffff0e7224 */ /* 0x000fe200078e000a */
[----:B------:R-:W-:Y:S01]  /*2540*/  MOV R3, R7 ;  /* 0x0000000700037202 */ /* 0x000fe20000000f00 */
[----:B0-----:R1:W0:Y:S01]  /*2550*/  SHFL.DOWN PT, R9, R7, 0x4, R5 ;  /* 0x0880000007097989 */ /* 0x00122200000e0005 */
[----:B------:R-:W-:Y:S01]  /*2560*/  ISETP.GT.AND P0, PT, R2, R5, PT ;  /* 0x000000050200720c */ /* 0x000fe20003f04270 */
[----:B------:R-:W-:Y:S02]  /*2570*/  IMAD.MOV.U32 R16, RZ, RZ, R12 ;  /* 0x000000ffff107224 */ /* 0x000fe400078e000c */
[----:B--2---:R1:W2:Y:S01]  /*2580*/  SHFL.DOWN PT, R11, R10, 0x4, R5 ;  /* 0x088000000a0b7989 */ /* 0x0042a200000e0005 */
[----:B------:R-:W-:-:S03]  /*2590*/  IMAD.MOV.U32 R2, RZ, RZ, R6 ;  /* 0x000000ffff027224 */ /* 0x000fc600078e0006 */
[----:B----4-:R1:W4:Y:S06]  /*25a0*/  SHFL.DOWN PT, R13, R12, 0x4, R5 ;  /* 0x088000000c0d7989 */ /* 0x01032c00000e0005 */
        /* <DEDUP_REMOVED lines=21> */
.L_x_401:
[----:B------:R-:W-:Y:S05]  /*2700*/  BSYNC.RECONVERGENT B1 ;  /* 0x0000000000017941 */ /* 0x000fea0003800200 */
.L_x_400:
        /* <DEDUP_REMOVED lines=32> */
.L_x_403:
[----:B------:R-:W-:Y:S05]  /*2910*/  BSYNC.RECONVERGENT B1 ;  /* 0x0000000000017941 */ /* 0x000fea0003800200 */
.L_x_402:
[----:B-1----:R-:W-:Y:S01]  /*2920*/  VIADD R2, R4, 0x10 ;  /* 0x0000001004027836 */ /* 0x002fe20000000000 */
[----:B---3--:R1:W3:Y:S01]  /*2930*/  SHFL.DOWN PT, R8, R6, 0x10, R5 ;  /* 0x0a00000006087989 */ /* 0x0082e200000e0005 */
[----:B------:R-:W-:Y:S01]  /*2940*/  BSSY.RECONVERGENT B1, `(.L_x_404) ;  /* 0x000001e000017945 */ /* 0x000fe20003800200 */
[----:B------:R-:W-:Y:S02]  /*2950*/  IMAD.MOV.U32 R14, RZ, RZ, R10 ;  /* 0x000000ffff0e7224 */ /* 0x000fe400078e000a */
[----:B------:R-:W-:Y:S01]  /*2960*/  ISETP.GT.AND P0, PT, R2, R5, PT ;  /* 0x000000050200720c */ /* 0x000fe20003f04270 */
[----:B0-----:R1:W0:Y:S01]  /*2970*/  SHFL.DOWN PT, R9, R7, 0x10, R5 ;  /* 0x0a00000007097989 */ /* 0x00122200000e0005 */
[----:B------:R-:W-:Y:S01]  /*2980*/  IMAD.MOV.U32 R15, RZ, RZ, R12 ;  /* 0x000000ffff0f7224 */ /* 0x000fe200078e000c */
[----:B------:R-:W-:Y:S01]  /*2990*/  MOV R2, R6 ;  /* 0x0000000600027202 */ /* 0x000fe20000000f00 */
[----:B------:R-:W-:Y:S01]  /*29a0*/  IMAD.MOV.U32 R3, RZ, RZ, R7 ;  /* 0x000000ffff037224 */ /* 0x000fe200078e0007 */
[----:B--2---:R1:W2:Y:S04]  /*29b0*/  SHFL.DOWN PT, R11, R10, 0x10, R5 ;  /* 0x0a0000000a0b7989 */ /* 0x0042a800000e0005 */
        /* <DEDUP_REMOVED lines=22> */
.L_x_405:
[----:B------:R-:W-:Y:S05]  /*2b20*/  BSYNC.RECONVERGENT B1 ;  /* 0x0000000000017941 */ /* 0x000fea0003800200 */
.L_x_404:
        /* <DEDUP_REMOVED lines=11> */
.L_x_407:
[----:B------:R-:W-:Y:S05]  /*2be0*/  BSYNC.RECONVERGENT B1 ;  /* 0x0000000000017941 */ /* 0x000fea0003800200 */
.L_x_406:
        /* <DEDUP_REMOVED lines=35> */
.L_x_409:
[----:B------:R-:W-:Y:S05]  /*2e20*/  BSYNC.RECONVERGENT B1 ;  /* 0x0000000000017941 */ /* 0x000fea0003800200 */
.L_x_408:
[----:B------:R-:W-:Y:S01]  /*2e30*/  UISETP.GE.AND UP0, UPT, UR8, 0x41, UPT ;  /* 0x000000410800788c */ /* 0x000fe2000bf06270 */
[----:B0-----:R-:W-:Y:S01]  /*2e40*/  IMAD.MOV.U32 R9, RZ, RZ, R11 ;  /* 0x000000ffff097224 */ /* 0x001fe200078e000b */
[----:B------:R-:W-:Y:S01]  /*2e50*/  MOV R2, R4 ;  /* 0x0000000400027202 */ /* 0x000fe20000000f00 */
[----:B------:R-:W-:Y:S02]  /*2e60*/  IMAD.MOV.U32 R0, RZ, RZ, R8 ;  /* 0x000000ffff007224 */ /* 0x000fe400078e0008 */
[----:B------:R-:W-:-:S04]  /*2e70*/  IMAD.MOV.U32 R3, RZ, RZ, R5 ;  /* 0x000000ffff037224 */ /* 0x000fc800078e0005 */
        /* <DEDUP_REMOVED lines=27> */
.L_x_411:
[----:B------:R-:W-:Y:S05]  /*3030*/  BSYNC.RECONVERGENT B1 ;  /* 0x0000000000017941 */ /* 0x000fea0003800200 */
.L_x_410:
        /* <DEDUP_REMOVED lines=32> */
.L_x_413:
[----:B------:R-:W-:Y:S05]  /*3240*/  BSYNC.RECONVERGENT B1 ;  /* 0x0000000000017941 */ /* 0x000fea0003800200 */
.L_x_412:
[----:B------:R-:W-:Y:S01]  /*3250*/  UISETP.GE.AND UP0, UPT, UR8, 0x81, UPT ;  /* 0x000000810800788c */ /* 0x000fe2000bf06270 */
[----:B------:R-:W-:Y:S01]  /*3260*/  IMAD.MOV.U32 R9, RZ, RZ, R11 ;  /* 0x000000ffff097224 */ /* 0x000fe200078e000b */
        /* <DEDUP_REMOVED lines=30> */
.L_x_415:
[----:B------:R-:W-:Y:S05]  /*3450*/  BSYNC.RECONVERGENT B1 ;  /* 0x0000000000017941 */ /* 0x000fea0003800200 */
.L_x_414:
        /* <DEDUP_REMOVED lines=32> */
.L_x_417:
[----:B------:R-:W-:Y:S05]  /*3660*/  BSYNC.RECONVERGENT B1 ;  /* 0x0000000000017941 */ /* 0x000fea0003800200 */
.L_x_416:
        /* <DEDUP_REMOVED lines=13> */
[----:B------:R-:W-:Y:S01]  /*3740*/  MOV R6, R2 ;  /* 0x0000000200067202 */ /* 0x000fe20000000f00 */
[----:B------:R-:W-:Y:S02]  /*3750*/  IMAD.MOV.U32 R7, RZ, RZ, R3 ;  /* 0x000000ffff077224 */ /* 0x000fe400078e0003 */
[----:B-1----:R-:W-:Y:S02]  /*3760*/  IMAD.MOV.U32 R9, RZ, RZ, R12 ;  /* 0x000000ffff097224 */ /* 0x002fe400078e000c */
        /* <DEDUP_REMOVED lines=16> */
.L_x_419:
[----:B------:R-:W-:Y:S05]  /*3870*/  BSYNC.RECONVERGENT B1 ;  /* 0x0000000000017941 */ /* 0x000fea0003800200 */
.L_x_418:
        /* <DEDUP_REMOVED lines=32> */
.L_x_351:
        /* <DEDUP_REMOVED lines=34> */
[----:B------:R-:W-:-:S04]  /*3ca0*/  IMAD.MOV.U32 R15, RZ, RZ, 0x500 ;  /* 0x00000500ff0f7424 */ /* 0x000fc800078e00ff */
        /* <DEDUP_REMOVED lines=8> */
[----:B------:R-:W-:Y:S02]  /*3d30*/  @P2 MOV R9, R13 ;  /* 0x0000000d00092202 */ /* 0x000fe40000000f00 */
[----:B------:R-:W-:-:S04]  /*3d40*/  @P2 SEL R7, R11, R7, P0 ;  /* 0x000000070b072207 */ /* 0x000fc80000000000 */
        /* <DEDUP_REMOVED lines=10> */
[----:B------:R-:W-:Y:S06]  /*3df0*/  BRA.U !UP0, `(.L_x_420) ;  /* 0x0000000508287547 */ /* 0x000fec000b800000 */
[----:B------:R-:W-:Y:S01]  /*3e00*/  IMAD.MOV.U32 R25, RZ, RZ, R2 ;  /* 0x000000ffff197224 */ /* 0x000fe200078e0002 */
[----:B------:R-:W0:Y:S01]  /*3e10*/  LDCU UR4, c[0x0][0x390] ;  /* 0x00007200ff0477ac */ /* 0x000e220008000800 */
[----:B------:R-:W-:Y:S02]  /*3e20*/  IMAD.MOV.U32 R24, RZ, RZ, R3 ;  /* 0x000000ffff187224 */ /* 0x000fe400078e0003 */
[----:B------:R-:W-:-:S07]  /*3e30*/  IMAD.MOV.U32 R27, RZ, RZ, 0x500 ;  /* 0x00000500ff1b7424 */ /* 0x000fce00078e00ff */
.L_x_421:
[----:B------:R-:W1:Y:S01]  /*3e40*/  LDC.64 R22, c[0x0][0x380] ;  /* 0x0000e000ff167b82 */ /* 0x000e620000000a00 */
[----:B------:R-:W-:-:S04]  /*3e50*/  IMAD.IADD R3, R0, 0x1, R27 ;  /* 0x0000000100037824 */ /* 0x000fc800078e021b */
[----:B-1----:R-:W-:-:S05]  /*3e60*/  IMAD.WIDE.U32 R22, R3, 0x10, R22 ;  /* 0x0000001003167825 */ /* 0x002fca00078e0016 */
        /* <DEDUP_REMOVED lines=14> */
[----:B------:R-:W-:Y:S02]  /*3f50*/  @P2 FSEL R29, R5, R21, P0 ;  /* 0x00000015051d2208 */ /* 0x000fe40000000000 */
[----:B------:R-:W2:Y:S01]  /*3f60*/  LDG.E.64.CONSTANT R4, desc[UR6][R22.64+0x4000] ;  /* 0x0040000616047981 */ /* 0x000ea2000c1e9b00 */
[----:B------:R-:W-:Y:S02]  /*3f70*/  @P2 IMAD.MOV.U32 R20, RZ, RZ, R26 ;  /* 0x000000ffff142224 */ /* 0x000fe400078e001a */
[----:B------:R-:W-:-:S06]  /*3f80*/  @P2 IMAD.MOV.U32 R21, RZ, RZ, R29 ;  /* 0x000000ffff152224 */ /* 0x000fcc00078e001d */
        /* <DEDUP_REMOVED lines=32> */
[----:B------:R-:W-:-:S05]  /*4190*/  VIADD R7, R27, 0xa00 ;  /* 0x00000a001b077836 */ /* 0x000fca0000000000 */
[----:B0-----:R-:W-:Y:S01]  /*41a0*/  ISETP.GT.AND P1, PT, R7, UR4, PT ;  /* 0x0000000407007c0c */ /* 0x001fe2000bf24270 */
[----:B------:R-:W-:-:S04]  /*41b0*/  VIADD R15, R27, 0x500 ;  /* 0x000005001b0f7836 */ /* 0x000fc80000000000 */
[----:B------:R-:W-:Y:S01]  /*41c0*/  IMAD.MOV.U32 R27, RZ, RZ, R15 ;  /* 0x000000ffff1b7224 */ /* 0x000fe200078e000f */
        /* <DEDUP_REMOVED lines=11> */
[----:B------:R-:W-:Y:S01]  /*4280*/  IMAD.MOV.U32 R24, RZ, RZ, R3 ;  /* 0x000000ffff187224 */ /* 0x000fe200078e0003 */
[----:B------:R-:W-:Y:S06]  /*4290*/  @!P1 BRA `(.L_x_421) ;  /* 0xfffffff800e89947 */ /* 0x000fec000383ffff */
.L_x_420:
[----:B------:R-:W-:-:S13]  /*42a0*/  ISETP.GE.AND P0, PT, R15, UR4, PT ;  /* 0x000000040f007c0c */ /* 0x000fda000bf06270 */
        /* <DEDUP_REMOVED lines=12> */
[----:B------:R-:W0:Y:S01]  /*4370*/  LDC.64 R6, c[0x0][0x380] ;  /* 0x0000e000ff067b82 */ /* 0x000e220000000a00 */
[----:B------:R-:W-:Y:S01]  /*4380*/  LEA.HI R8, R20, 0x1, RZ, 0x18 ;  /* 0x0000000114087811 */ /* 0x000fe200078fc0ff */
[----:B------:R-:W-:Y:S01]  /*4390*/  IMAD.IADD R21, R0, 0x1, R15 ;  /* 0x0000000100157824 */ /* 0x000fe200078e020f */
[----:B------:R-:W-:Y:S02]  /*43a0*/  MOV R12, R0 ;  /* 0x00000000000c7202 */ /* 0x000fe40000000f00 */
[----:B------:R-:W-:-:S05]  /*43b0*/  LOP3.LUT R8, R8, 0x3, RZ, 0xc0, !PT ;  /* 0x0000000308087812 */ /* 0x000fca00078ec0ff */
[----:B------:R-:W-:-:S07]  /*43c0*/  IMAD.MOV R14, RZ, RZ, -R8 ;  /* 0x000000ffff0e7224 */ /* 0x000fce00078e0a08 */
.L_x_428:
[----:B0-----:R-:W-:-:S05]  /*43d0*/  IMAD.WIDE.U32 R18, R21, 0x10, R6 ;  /* 0x0000001015127825 */ /* 0x001fca00078e0006 */
[----:B------:R-:W2:Y:S04]  /*43e0*/  LDG.E.64.CONSTANT R8, desc[UR6][R18.64] ;  /* 0x0000000612087981 */ /* 0x000ea8000c1e9b00 */
[----:B------:R-:W3:Y:S01]  /*43f0*/  LDG.E.64.CONSTANT R10, desc[UR6][R18.64+0x8] ;  /* 0x00000806120a7981 */ /* 0x000ee2000c1e9b00 */
[----:B------:R-:W-:Y:S01]  /*4400*/  VIADD R14, R14, 0x1 ;  /* 0x000000010e0e7836 */ /* 0x000fe20000000000 */
[----:B------:R-:W-:Y:S01]  /*4410*/  BSSY.RECONVERGENT B3, `(.L_x_426) ;  /* 0x000001a000037945 */ /* 0x000fe20003800200 */
[----:B------:R-:W-:Y:S02]  /*4420*/  IMAD.MOV.U32 R23, RZ, RZ, R2 ;  /* 0x000000ffff177224 */ /* 0x000fe400078e0002 */
        /* <DEDUP_REMOVED lines=24> */
.L_x_427:
[----:B------:R-:W-:Y:S05]  /*45b0*/  BSYNC.RECONVERGENT B3 ;  /* 0x0000000000037941 */ /* 0x000fea0003800200 */
.L_x_426:
[----:B------:R-:W-:Y:S02]  /*45c0*/  VIADD R12, R12, 0x100 ;  /* 0x000001000c0c7836 */ /* 0x000fe40000000000 */
[----:B------:R-:W-:Y:S01]  /*45d0*/  VIADD R21, R21, 0x100 ;  /* 0x0000010015157836 */ /* 0x000fe20000000000 */
[----:B------:R-:W-:Y:S06]  /*45e0*/  @P2 BRA `(.L_x_428) ;  /* 0xfffffffc00782947 */ /* 0x000fec000383ffff */
.L_x_425:
[----:B------:R-:W-:Y:S05]  /*45f0*/  BSYNC.RECONVERGENT B2 ;  /* 0x0000000000027941 */ /* 0x000fea0003800200 */
.L_x_424:
[----:B------:R-:W-:-:S13]  /*4600*/  ISETP.GE.U32.AND P0, PT, R20, 0x300, PT ;  /* 0x000003001400780c */ /* 0x000fda0003f06070 */
[----:B------:R-:W-:Y:S05]  /*4610*/  @!P0 BRA `(.L_x_423) ;  /* 0x0000000400c88947 */ /* 0x000fea0003800000 */
[----:B------:R-:W0:Y:S01]  /*4620*/  LDCU.64 UR8, c[0x0][0x380] ;  /* 0x00007000ff0877ac */ /* 0x000e220008000a00 */
[----:B------:R-:W1:Y:S01]  /*4630*/  LDC.64 R10, c[0x0][0x380] ;  /* 0x0000e000ff0a7b82 */ /* 0x000e620000000a00 */
[C---:B------:R-:W-:Y:S01]  /*4640*/  IADD3 R17, P0, PT, R12.reuse, R15, RZ ;  /* 0x0000000f0c117210 */ /* 0x040fe20007f1e0ff */
[----:B------:R-:W-:-:S04]  /*4650*/  IMAD.IADD R15, R12, 0x1, R15 ;  /* 0x000000010c0f7824 */ /* 0x000fc800078e020f */
[----:B------:R-:W-:Y:S01]  /*4660*/  IMAD.X R6, RZ, RZ, RZ, P0 ;  /* 0x000000ffff067224 */ /* 0x000fe200000e06ff */
[----:B0-----:R-:W-:-:S04]  /*4670*/  LEA R14, P1, R17, UR8, 0x4 ;  /* 0x00000008110e7c11 */ /* 0x001fc8000f8220ff */
[----:B------:R-:W-:Y:S02]  /*4680*/  IADD3 R14, P0, PT, R14, 0x3008, RZ ;  /* 0x000030080e0e7810 */ /* 0x000fe40007f1e0ff */
[----:B------:R-:W-:-:S05]  /*4690*/  LEA.HI.X R17, R17, UR9, R6, 0x4, P1 ;  /* 0x0000000911117c11 */ /* 0x000fca00088f2406 */
[----:B------:R-:W-:-:S07]  /*46a0*/  IMAD.X R17, RZ, RZ, R17, P0 ;  /* 0x000000ffff117224 */ /* 0x000fce00000e0611 */
.L_x_437:
[----:B-1----:R-:W-:-:S05]  /*46b0*/  IMAD.WIDE.U32 R8, R15, 0x10, R10 ;  /* 0x000000100f087825 */ /* 0x002fca00078e000a */
[----:B------:R-:W2:Y:S04]  /*46c0*/  LDG.E.64.CONSTANT R22, desc[UR6][R8.64] ;  /* 0x0000000608167981 */ /* 0x000ea8000c1e9b00 */
[----:B------:R0:W3:Y:S02]  /*46d0*/  LDG.E.64.CONSTANT R6, desc[UR6][R8.64+0x8] ;  /* 0x0000080608067981 */ /* 0x0000e4000c1e9b00 */
[----:B0-----:R-:W-:Y:S02]  /*46e0*/  IMAD.MOV.U32 R8, RZ, RZ, R14 ;  /* 0x000000ffff087224 */ /* 0x001fe400078e000e */
[----:B------:R-:W-:-:S05]  /*46f0*/  IMAD.MOV.U32 R9, RZ, RZ, R17 ;  /* 0x000000ffff097224 */ /* 0x000fca00078e0011 */
[----:B------:R0:W5:Y:S04]  /*4700*/  LDG.E.64.CONSTANT R20, desc[UR6][R8.64+-0x2008] ;  /* 0xffdff80608147981 */ /* 0x000168000c1e9b00 */
[----:B------:R0:W5:Y:S01]  /*4710*/  LDG.E.64.CONSTANT R18, desc[UR6][R8.64+-0x2000] ;  /* 0xffe0000608127981 */ /* 0x000162000c1e9b00 */
[----:B------:R-:W-:Y:S01]  /*4720*/  BSSY.RECONVERGENT B2, `(.L_x_429) ;  /* 0x0000015000027945 */ /* 0x000fe20003800200 */
[----:B--2---:R-:W-:Y:S01]  /*4730*/  DSETP.GEU.AND P0, PT, |R4|, |R22|, PT ;  /* 0x400000160400722a */ /* 0x004fe20003f0e200 */
[----:B------:R-:W-:Y:S02]  /*4740*/  IMAD.MOV.U32 R16, RZ, RZ, R22 ;  /* 0x000000ffff107224 */ /* 0x000fe400078e0016 */
[----:B------:R-:W-:Y:S01]  /*4750*/  IMAD.MOV.U32 R17, RZ, RZ, R23 ;  /* 0x000000ffff117224 */ /* 0x000fe200078e0017 */
[----:B---3--:R-:W-:Y:S01]  /*4760*/  MOV R29, R7 ;  /* 0x00000007001d7202 */ /* 0x008fe20000000f00 */
[----:B------:R-:W-:-:S09]  /*4770*/  IMAD.MOV.U32 R27, RZ, RZ, R6 ;  /* 0x000000ffff1b7224 */ /* 0x000fd200078e0006 */
        /* <DEDUP_REMOVED lines=15> */
.L_x_430:
[----:B------:R-:W-:Y:S05]  /*4870*/  BSYNC.RECONVERGENT B2 ;  /* 0x0000000000027941 */ /* 0x000fea0003800200 */
.L_x_429:
[----:B------:R0:W5:Y:S04]  /*4880*/  LDG.E.64.CONSTANT R6, desc[UR6][R8.64+-0x1008] ;  /* 0xffeff80608067981 */ /* 0x000168000c1e9b00 */
[----:B------:R0:W5:Y:S02]  /*4890*/  LDG.E.64.CONSTANT R4, desc[UR6][R8.64+-0x1000] ;  /* 0xfff0000608047981 */ /* 0x000164000c1e9b00 */
[----:B-----5:R-:W-:Y:S01]  /*48a0*/  DSETP.GEU.AND P0, PT, |R16|, |R20|, PT ;  /* 0x400000141000722a */ /* 0x020fe20003f0e200 */
[----:B------:R-:W-:Y:S01]  /*48b0*/  BSSY.RECONVERGENT B2, `(.L_x_431) ;  /* 0x0000014000027945 */ /* 0x000fe20003800200 */
[----:B------:R-:W-:Y:S02]  /*48c0*/  IMAD.MOV.U32 R2, RZ, RZ, R20 ;  /* 0x000000ffff027224 */ /* 0x000fe400078e0014 */
[----:B------:R-:W-:-:S02]  /*48d0*/  IMAD.MOV.U32 R3, RZ, RZ, R21 ;  /* 0x000000ffff037224 */ /* 0x000fc400078e0015 */
        /* <DEDUP_REMOVED lines=17> */
.L_x_432:
[----:B------:R-:W-:Y:S05]  /*49f0*/  BSYNC.RECONVERGENT B2 ;  /* 0x0000000000027941 */ /* 0x000fea0003800200 */
.L_x_431:
[----:B------:R0:W5:Y:S04]  /*4a00*/  LDG.E.64.CONSTANT R16, desc[UR6][R8.64+-0x8] ;  /* 0xfffff80608107981 */ /* 0x000168000c1e9b00 */
[----:B------:R0:W5:Y:S01]  /*4a10*/  LDG.E.64.CONSTANT R18, desc[UR6][R8.64] ;  /* 0x0000000608127981 */ /* 0x000162000c1e9b00 */
[----:B------:R-:W-:Y:S01]  /*4a20*/  DSETP.GEU.AND P0, PT, |R2|, |R6|, PT ;  /* 0x400000060200722a */ /* 0x000fe20003f0e200 */
[----:B------:R-:W-:Y:S01]  /*4a30*/  BSSY.RECONVERGENT B2, `(.L_x_433) ;  /* 0x0000014000027945 */ /* 0x000fe20003800200 */
[----:B------:R-:W-:Y:S02]  /*4a40*/  IMAD.MOV.U32 R20, RZ, RZ, R6 ;  /* 0x000000ffff147224 */ /* 0x000fe400078e0006 */
[----:B------:R-:W-:Y:S02]  /*4a50*/  IMAD.MOV.U32 R21, RZ, RZ, R7 ;  /* 0x000000ffff157224 */ /* 0x000fe400078e0007 */
[----:B------:R-:W-:-:S02]  /*4a60*/  IMAD.MOV.U32 R29, RZ, RZ, R4 ;  /* 0x000000ffff1d7224 */ /* 0x000fc400078e0004 */
        /* <DEDUP_REMOVED lines=16> */
.L_x_434:
[----:B------:R-:W-:Y:S05]  /*4b70*/  BSYNC.RECONVERGENT B2 ;  /* 0x0000000000027941 */ /* 0x000fea0003800200 */
.L_x_433:
[----:B-----5:R-:W-:Y:S01]  /*4b80*/  DSETP.GEU.AND P0, PT, |R20|, |R16|, PT ;  /* 0x400000101400722a */ /* 0x020fe20003f0e200 */
[----:B------:R-:W-:Y:S01]  /*4b90*/  BSSY.RECONVERGENT B2, `(.L_x_435) ;  /* 0x0000014000027945 */ /* 0x000fe20003800200 */
[----:B------:R-:W-:Y:S02]  /*4ba0*/  IMAD.MOV.U32 R4, RZ, RZ, R16 ;  /* 0x000000ffff047224 */ /* 0x000fe400078e0010 */
[----:B------:R-:W-:Y:S02]  /*4bb0*/  IMAD.MOV.U32 R5, RZ, RZ, R17 ;  /* 0x000000ffff057224 */ /* 0x000fe400078e0011 */
[----:B------:R-:W-:Y:S02]  /*4bc0*/  IMAD.MOV.U32 R2, RZ, RZ, R18 ;  /* 0x000000ffff027224 */ /* 0x000fe400078e0012 */
[----:B------:R-:W-:-:S06]  /*4bd0*/  IMAD.MOV.U32 R3, RZ, RZ, R19 ;  /* 0x000000ffff037224 */ /* 0x000fcc00078e0013 */
        /* <DEDUP_REMOVED lines=15> */
.L_x_436:
[----:B------:R-:W-:Y:S05]  /*4cd0*/  BSYNC.RECONVERGENT B2 ;  /* 0x0000000000027941 */ /* 0x000fea0003800200 */
.L_x_435:
[----:B------:R-:W-:Y:S01]  /*4ce0*/  VIADD R12, R12, 0x400 ;  /* 0x000004000c0c7836 */ /* 0x000fe20000000000 */
[----:B------:R-:W-:Y:S01]  /*4cf0*/  IADD3 R14, P1, PT, R8, 0x4000, RZ ;  /* 0x00004000080e7810 */ /* 0x000fe20007f3e0ff */
[----:B------:R-:W-:-:S03]  /*4d00*/  VIADD R15, R15, 0x400 ;  /* 0x000004000f0f7836 */ /* 0x000fc60000000000 */
[----:B------:R-:W-:Y:S01]  /*4d10*/  ISETP.GE.AND P0, PT, R12, R13, PT ;  /* 0x0000000d0c00720c */ /* 0x000fe20003f06270 */
[----:B------:R-:W-:-:S12]  /*4d20*/  IMAD.X R17, RZ, RZ, R9, P1 ;  /* 0x000000ffff117224 */ /* 0x000fd800008e0609 */
[----:B------:R-:W-:Y:S05]  /*4d30*/  @!P0 BRA `(.L_x_437) ;  /* 0xfffffff8005c8947 */ /* 0x000fea000383ffff */
.L_x_423:
[----:B------:R-:W-:Y:S05]  /*4d40*/  BSYNC.RECONVERGENT B1 ;  /* 0x0000000000017941 */ /* 0x000fea0003800200 */
.L_x_422:
        /* <DEDUP_REMOVED lines=32> */
.L_x_439:
[----:B------:R-:W-:Y:S05]  /*4f50*/  BSYNC.RECONVERGENT B1 ;  /* 0x0000000000017941 */ /* 0x000fea0003800200 */
.L_x_438:
        /* <DEDUP_REMOVED lines=12> */
[----:B---3--:R-:W-:Y:S01]  /*5020*/  IMAD.MOV.U32 R8, RZ, RZ, R14 ;  /* 0x000000ffff087224 */ /* 0x008fe200078e000e */
[----:B------:R-:W-:Y:S01]  /*5030*/  MOV R2, R4 ;  /* 0x0000000400027202 */ /* 0x000fe20000000f00 */
[----:B----4-:R-:W-:Y:S02]  /*5040*/  IMAD.MOV.U32 R9, RZ, RZ, R13 ;  /* 0x000000ffff097224 */ /* 0x010fe400078e000d */
        /* <DEDUP_REMOVED lines=16> */
.L_x_441:
[----:B------:R-:W-:Y:S05]  /*5150*/  BSYNC.RECONVERGENT B1 ;  /* 0x0000000000017941 */ /* 0x000fea0003800200 */
.L_x_440:
[----:B------:R-:W-:Y:S01]  /*5160*/  ISETP.GT.AND P0, PT, R10, 0x1b, PT ;  /* 0x0000001b0a00780c */ /* 0x000fe20003f04270 */
[----:B0-----:R0:W0:Y:S01]  /*5170*/  SHFL.DOWN PT, R6, R2, 0x4, 0x1f ;  /* 0x08801f0002067f89 */ /* 0x00102200000e0000 */
[----:B------:R-:W-:Y:S01]  /*5180*/  BSSY.RECONVERGENT B1, `(.L_x_442) ;  /* 0x000001d000017945 */ /* 0x000fe20003800200 */
[----:B------:R-:W-:Y:S02]  /*5190*/  IMAD.MOV.U32 R11, RZ, RZ, R8 ;  /* 0x000000ffff0b7224 */ /* 0x000fe400078e0008 */
[----:B------:R0:W0:Y:S01]  /*51a0*/  SHFL.DOWN PT, R7, R3, 0x4, 0x1f ;  /* 0x08801f0003077f89 */ /* 0x00002200000e0000 */
[----:B------:R-:W-:Y:S02]  /*51b0*/  IMAD.MOV.U32 R12, RZ, RZ, R9 ;  /* 0x000000ffff0c7224 */ /* 0x000fe400078e0009 */
[----:B-1----:R-:W-:Y:S01]  /*51c0*/  IMAD.MOV.U32 R4, RZ, RZ, R2 ;  /* 0x000000ffff047224 */ /* 0x002fe200078e0002 */
[----:B----4-:R1:W4:Y:S01]  /*51d0*/  SHFL.DOWN PT, R13, R8, 0x4, 0x1f ;  /* 0x08801f00080d7f89 */ /* 0x01032200000e0000 */
[----:B--2---:R-:W-:-:S03]  /*51e0*/  IMAD.MOV.U32 R5, RZ, RZ, R3 ;  /* 0x000000ffff057224 */ /* 0x004fc600078e0003 */
[----:B---3--:R1:W2:Y:S01]  /*51f0*/  SHFL.DOWN PT, R14, R9, 0x4, 0x1f ;  /* 0x08801f00090e7f89 */ /* 0x0082a200000e0000 */
[----:B------:R-:W-:Y:S05]  /*5200*/  @P0 BRA `(.L_x_443) ;  /* 0x0000000000500947 */ /* 0x000fea0003800000 */
[----:B0-----:R-:W-:Y:S01]  /*5210*/  DSETP.GEU.AND P0, PT, |R2|, |R6|, PT ;  /* 0x400000060200722a */ /* 0x001fe20003f0e200 */
[----:B----4-:R-:W-:Y:S02]  /*5220*/  IMAD.MOV.U32 R11, RZ, RZ, R13 ;  /* 0x000000ffff0b7224 */ /* 0x010fe400078e000d */
        /* <DEDUP_REMOVED lines=18> */
.L_x_443:
[----:B------:R-:W-:Y:S05]  /*5350*/  BSYNC.RECONVERGENT B1 ;  /* 0x0000000000017941 */ /* 0x000fea0003800200 */
.L_x_442:
[----:B------:R-:W-:Y:S01]  /*5360*/  ISETP.GT.AND P0, PT, R10, 0x17, PT ;  /* 0x000000170a00780c */ /* 0x000fe20003f04270 */
[----:B0-----:R0:W3:Y:S01]  /*5370*/  SHFL.DOWN PT, R2, R4, 0x8, 0x1f ;  /* 0x09001f0004027f89 */ /* 0x0010e200000e0000 */
[----:B------:R-:W-:Y:S01]  /*5380*/  BSSY.RECONVERGENT B1, `(.L_x_444) ;  /* 0x000001d000017945 */ /* 0x000fe20003800200 */
[----:B-1----:R-:W-:Y:S02]  /*5390*/  IMAD.MOV.U32 R8, RZ, RZ, R11 ;  /* 0x000000ffff087224 */ /* 0x002fe400078e000b */
[----:B------:R0:W1:Y:S01]  /*53a0*/  SHFL.DOWN PT, R3, R5, 0x8, 0x1f ;  /* 0x09001f0005037f89 */ /* 0x00006200000e0000 */
[----:B------:R-:W-:Y:S02]  /*53b0*/  IMAD.MOV.U32 R9, RZ, RZ, R12 ;  /* 0x000000ffff097224 */ /* 0x000fe400078e000c */
[----:B------:R-:W-:Y:S01]  /*53c0*/  IMAD.MOV.U32 R6, RZ, RZ, R4 ;  /* 0x000000ffff067224 */ /* 0x000fe200078e0004 */
[----:B--2---:R0:W2:Y:S01]  /*53d0*/  SHFL.DOWN PT, R14, R11, 0x8, 0x1f ;  /* 0x09001f000b0e7f89 */ /* 0x0040a200000e0000 */
[----:B------:R-:W-:-:S03]  /*53e0*/  IMAD.MOV.U32 R7, RZ, RZ, R5 ;  /* 0x000000ffff077224 */ /* 0x000fc600078e0005 */
[----:B----4-:R0:W4:Y:S01]  /*53f0*/  SHFL.DOWN PT, R13, R12, 0x8, 0x1f ;  /* 0x09001f000c0d7f89 */ /* 0x01012200000e0000 */
[----:B------:R-:W-:Y:S05]  /*5400*/  @P0 BRA `(.L_x_445) ;  /* 0x0000000000500947 */ /* 0x000fea0003800000 */
[----:B-1-3--:R-:W-:Y:S01]  /*5410*/  DSETP.GEU.AND P0, PT, |R4|, |R2|, PT ;  /* 0x400000020400722a */ /* 0x00afe20003f0e200 */
[----:B--2---:R-:W-:Y:S01]  /*5420*/  IMAD.MOV.U32 R8, RZ, RZ, R14 ;  /* 0x000000ffff087224 */ /* 0x004fe200078e000e */
        /* <DEDUP_REMOVED lines=18> */
.L_x_445:
[----:B------:R-:W-:Y:S05]  /*5550*/  BSYNC.RECONVERGENT B1 ;  /* 0x0000000000017941 */ /* 0x000fea0003800200 */
.L_x_444:
[----:B------:R-:W-:Y:S01]  /*5560*/  ISETP.GT.AND P0, PT, R10, 0xf, PT ;  /* 0x0000000f0a00780c */ /* 0x000fe20003f04270 */
[----:B0-----:R0:W0:Y:S01]  /*5570*/  SHFL.DOWN PT, R4, R6, 0x10, 0x1f ;  /* 0x0a001f0006047f89 */ /* 0x00102200000e0000 */
[----:B------:R-:W-:Y:S01]  /*5580*/  BSSY.RECONVERGENT B1, `(.L_x_446) ;  /* 0x000001d000017945 */ /* 0x000fe20003800200 */
[----:B--2---:R-:W-:Y:S02]  /*5590*/  IMAD.MOV.U32 R14, RZ, RZ, R8 ;  /* 0x000000ffff0e7224 */ /* 0x004fe400078e0008 */
[----:B------:R2:W0:Y:S01]  /*55a0*/  SHFL.DOWN PT, R5, R7, 0x10, 0x1f ;  /* 0x0a001f0007057f89 */ /* 0x00042200000e0000 */
[----:B------:R-:W-:Y:S02]  /*55b0*/  IMAD.MOV.U32 R15, RZ, RZ, R9 ;  /* 0x000000ffff0f7224 */ /* 0x000fe400078e0009 */
[----:B---3--:R-:W-:Y:S01]  /*55c0*/  IMAD.MOV.U32 R2, RZ, RZ, R6 ;  /* 0x000000ffff027224 */ /* 0x008fe200078e0006 */
[----:B------:R2:W3:Y:S01]  /*55d0*/  SHFL.DOWN PT, R11, R8, 0x10, 0x1f ;  /* 0x0a001f00080b7f89 */ /* 0x0004e200000e0000 */
[----:B-1----:R-:W-:-:S03]  /*55e0*/  IMAD.MOV.U32 R3, RZ, RZ, R7 ;  /* 0x000000ffff037224 */ /* 0x002fc600078e0007 */
[----:B------:R2:W1:Y:S01]  /*55f0*/  SHFL.DOWN PT, R12, R9, 0x10, 0x1f ;  /* 0x0a001f00090c7f89 */ /* 0x00046200000e0000 */
[----:B------:R-:W-:Y:S05]  /*5600*/  @P0 BRA `(.L_x_447) ;  /* 0x0000000000500947 */ /* 0x000fea0003800000 */
[----:B0-----:R-:W-:Y:S01]  /*5610*/  DSETP.GEU.AND P0, PT, |R6|, |R4|, PT ;  /* 0x400000040600722a */ /* 0x001fe20003f0e200 */
[----:B---3--:R-:W-:Y:S02]  /*5620*/  IMAD.MOV.U32 R14, RZ, RZ, R11 ;  /* 0x000000ffff0e7224 */ /* 0x008fe400078e000b */
[----:B-1----:R-:W-:Y:S02]  /*5630*/  IMAD.MOV.U32 R15, RZ, RZ, R12 ;  /* 0x000000ffff0f7224 */ /* 0x002fe400078e000c */
        /* <DEDUP_REMOVED lines=17> */
.L_x_447:
[----:B------:R-:W-:Y:S05]  /*5750*/  BSYNC.RECONVERGENT B1 ;  /* 0x0000000000017941 */ /* 0x000fea0003800200 */
.L_x_446:
        /* <DEDUP_REMOVED lines=11> */
.L_x_449:
[----:B------:R-:W-:Y:S05]  /*5810*/  BSYNC.RECONVERGENT B1 ;  /* 0x0000000000017941 */ /* 0x000fea0003800200 */
.L_x_448:
        /* <DEDUP_REMOVED lines=8> */
[----:B--2---:R-:W2:Y:S04]  /*58a0*/  LDS.128 R4, [R0+0x20] ;  /* 0x0000200000047984 */ /* 0x004ea80000000c00 */
[----:B-1--4-:R1:W4:Y:S04]  /*58b0*/  LDS.64 R12, [R0+0x80] ;  /* 0x00008000000c7984 */ /* 0x0123280000000a00 */
[----:B---3--:R1:W3:Y:S01]  /*58c0*/  LDS.128 R8, [R0+0x30] ;  /* 0x0000300000087984 */ /* 0x0082e20000000c00 */
[----:B0-----:R-:W-:Y:S01]  /*58d0*/  DSETP.GEU.AND P0, PT, |R2|, |R16|, PT ;  /* 0x400000100200722a */ /* 0x001fe20003f0e200 */
[----:B------:R-:W-:-:S02]  /*58e0*/  IMAD.MOV.U32 R24, RZ, RZ, R16 ;  /* 0x000000ffff187224 */ /* 0x000fc400078e0010 */
[----:B------:R-:W-:Y:S02]  /*58f0*/  IMAD.MOV.U32 R25, RZ, RZ, R17 ;  /* 0x000000ffff197224 */ /* 0x000fe400078e0011 */
[----:B--2---:R-:W-:Y:S02]  /*5900*/  IMAD.MOV.U32 R27, RZ, RZ, R4 ;  /* 0x000000ffff1b7224 */ /* 0x004fe400078e0004 */
[----:B------:R-:W-:-:S07]  /*5910*/  IMAD.MOV.U32 R29, RZ, RZ, R5 ;  /* 0x000000ffff1d7224 */ /* 0x000fce00078e0005 */
[----:B-1-34-:R-:W-:Y:S05]  /*5920*/  @!P0 BRA `(.L_x_451) ;  /* 0x0000000000388947 */ /* 0x01afea0003800000 */
        /* <DEDUP_REMOVED lines=14> */
.L_x_451:
[----:B------:R-:W-:Y:S05]  /*5a10*/  BSYNC.RECONVERGENT B1 ;  /* 0x0000000000017941 */ /* 0x000fea0003800200 */
.L_x_450:
        /* <DEDUP_REMOVED lines=23> */
.L_x_453:
[----:B------:R-:W-:Y:S05]  /*5b90*/  BSYNC.RECONVERGENT B1 ;  /* 0x0000000000017941 */ /* 0x000fea0003800200 */
.L_x_452:
        /* <DEDUP_REMOVED lines=21> */
.L_x_455:
[----:B------:R-:W-:Y:S05]  /*5cf0*/  BSYNC.RECONVERGENT B1 ;  /* 0x0000000000017941 */ /* 0x000fea0003800200 */
.L_x_454:
        /* <DEDUP_REMOVED lines=23> */
.L_x_457:
[----:B------:R-:W-:Y:S05]  /*5e70*/  BSYNC.RECONVERGENT B1 ;  /* 0x0000000000017941 */ /* 0x000fea0003800200 */
.L_x_456:
[----:B------:R-:W-:Y:S01]  /*5e80*/  DSETP.GEU.AND P0, PT, |R14|, |R22|, PT ;  /* 0x400000160e00722a */ /* 0x000fe20003f0e200 */
[----:B------:R-:W-:Y:S01]  /*5e90*/  BSSY.RECONVERGENT B1, `(.L_x_458) ;  /* 0x0000014000017945 */ /* 0x000fe20003800200 */
[----:B------:R-:W-:Y:S01]  /*5ea0*/  MOV R2, R22 ;  /* 0x0000001600027202 */ /* 0x000fe20000000f00 */
[----:B------:R-:W-:Y:S02]  /*5eb0*/  IMAD.MOV.U32 R3, RZ, RZ, R23 ;  /* 0x000000ffff037224 */ /* 0x000fe400078e0017 */
[----:B-1----:R-:W-:Y:S02]  /*5ec0*/  IMAD.MOV.U32 R19, RZ, RZ, R8 ;  /* 0x000000ffff137224 */ /* 0x002fe400078e0008 */
        /* <DEDUP_REMOVED lines=16> */
.L_x_459:
[----:B------:R-:W-:Y:S05]  /*5fd0*/  BSYNC.RECONVERGENT B1 ;  /* 0x0000000000017941 */ /* 0x000fea0003800200 */
.L_x_458:
        /* <DEDUP_REMOVED lines=21> */
.L_x_461:
[----:B------:R-:W-:Y:S05]  /*6130*/  BSYNC.RECONVERGENT B1 ;  /* 0x0000000000017941 */ /* 0x000fea0003800200 */
.L_x_460:
        /* <DEDUP_REMOVED lines=20> */
.L_x_383:
[----:B------:R-:W-:Y:S05]  /*6280*/  BSYNC.RECONVERGENT B0 ;  /* 0x0000000000007941 */ /* 0x000fea0003800200 */
.L_x_350:
[----:B------:R-:W-:Y:S05]  /*6290*/  @P1 EXIT ;  /* 0x000000000000194d */ /* 0x000fea0003800000 */
[----:B01----:R-:W0:Y:S02]  /*62a0*/  LDC.64 R4, c[0x0][0x388] ;  /* 0x0000e200ff047b82 */ /* 0x003e240000000a00 */
[----:B0-----:R-:W-:Y:S04]  /*62b0*/  STG.E.64 desc[UR6][R4.64], R2 ;  /* 0x0000000204007986 */ /* 0x001fe8000c101b06 */
[----:B------:R-:W-:Y:S01]  /*62c0*/  STG.E.64 desc[UR6][R4.64+0x8], R14 ;  /* 0x0000080e04007986 */ /* 0x000fe2000c101b06 */
[----:B------:R-:W-:Y:S05]  /*62d0*/  EXIT ;  /* 0x000000000000794d */ /* 0x000fea0003800000 */
.L_x_462:
        /* <DEDUP_REMOVED lines=10> */
.L_x_748:


//--------------------- .text._ZN6thrust24THRUST_300001_SM_1000_NS8cuda_cub4core6detail13_kernel_agentINS1_8__reduce10DrainAgentIiEEJN3cub18CUB_300001_SM_10009GridQueueIjEEiEEEvDpT0_ --------------------------
	.section	.text._ZN6thrust24THRUST_300001_SM_1000_NS8cuda_cub4core6detail13_kernel_agentINS1_8__reduce10DrainAgentIiEEJN3cub18CUB_300001_SM_10009GridQueueIjEEiEEEvDpT0_,"ax",@progbits
	.align	128
        .global         _ZN6thrust24THRUST_300001_SM_1000_NS8cuda_cub4core6detail13_kernel_agentINS1_8__reduce10DrainAgentIiEEJN3cub18CUB_300001_SM_10009GridQueueIjEEiEEEvDpT0_
        .type           _ZN6thrust24THRUST_300001_SM_1000_NS8cuda_cub4core6detail13_kernel_agentINS1_8__reduce10DrainAgentIiEEJN3cub18CUB_300001_SM_10009GridQueueIjEEiEEEvDpT0_,@function
        .size           _ZN6thrust24THRUST_300001_SM_1000_NS8cuda_cub4core6detail13_kernel_agentINS1_8__reduce10DrainAgentIiEEJN3cub18CUB_300001_SM_10009GridQueueIjEEiEEEvDpT0_,(.L_x_749 - _ZN6thrust24THRUST_300001_SM_1000_NS8cuda_cub4core6detail13_kernel_agentINS1_8__reduce10DrainAgentIiEEJN3cub18CUB_300001_SM_10009GridQueueIjEEiEEEvDpT0_)
        .other          _ZN6thrust24THRUST_300001_SM_1000_NS8cuda_cub4core6detail13_kernel_agentINS1_8__reduce10DrainAgentIiEEJN3cub18CUB_300001_SM_10009GridQueueIjEEiEEEvDpT0_,@"STO_CUDA_ENTRY STV_DEFAULT"
_ZN6thrust24THRUST_300001_SM_1000_NS8cuda_cub4core6detail13_kernel_agentINS1_8__reduce10DrainAgentIiEEJN3cub18CUB_300001_SM_10009GridQueueIjEEiEEEvDpT0_:
.text._ZN6thrust24THRUST_300001_SM_1000_NS8cuda_cub4core6detail13_kernel_agentINS1_8__reduce10DrainAgentIiEEJN3cub18CUB_300001_SM_10009GridQueueIjEEiEEEvDpT0_:
[----:B------:R-:W-:Y:S08]  /*0000*/  LDC R1, c[0x0][0x37c] ;  /* 0x0000df00ff017b82 */ /* 0x000ff00000000800 */
[----:B------:R-:W0:Y:S01]  /*0010*/  LDC.64 R2, c[0x0][0x380] ;  /* 0x0000e000ff027b82 */ /* 0x000e220000000a00 */
[----:B------:R-:W0:Y:S07]  /*0020*/  LDCU.64 UR4, c[0x0][0x358] ;  /* 0x00006b00ff0477ac */ /* 0x000e2e0008000a00 */
[----:B------:R-:W1:Y:S01]  /*0030*/  LDC R5, c[0x0][0x388] ;  /* 0x0000e200ff057b82 */ /* 0x000e620000000800 */
[----:B0-----:R-:W-:Y:S04]  /*0040*/  STG.E desc[UR4][R2.64+0x4], RZ ;  /* 0x000004ff02007986 */ /* 0x001fe8000c101904 */
[----:B-1----:R-:W-:Y:S01]  /*0050*/  STG.E desc[UR4][R2.64], R5 ;  /* 0x0000000502007986 */ /* 0x002fe2000c101904 */
[----:B------:R-:W-:Y:S05]  /*0060*/  EXIT ;  /* 0x000000000000794d */ /* 0x000fea0003800000 */
.L_x_463:
        /* <DEDUP_REMOVED lines=9> */
.L_x_749:


//--------------------- .text._ZN6thrust24THRUST_300001_SM_1000_NS8cuda_cub4core6detail13_kernel_agentINS1_8__reduce11ReduceAgentINS0_12zip_iteratorIN4cuda3std3__45tupleIJNS0_10device_ptrIdEENS0_17counting_iteratorIlNS0_11use_defaultESF_SF_EEEEEEEPNSB_IJdlEEESJ_iNS1_9__extrema9arg_max_fIdl13AbsComparatorEEEEJSI_SK_iN3cub18CUB_300001_SM_100013GridEvenShareIiEENSR_9GridQueueIjEESO_EEEvDpT0_ --------------------------
	.section	.text._ZN6thrust24THRUST_300001_SM_1000_NS8cuda_cub4core6detail13_kernel_agentINS1_8__reduce11ReduceAgentINS0_12zip_iteratorIN4cuda3std3__45tupleIJNS0_10device_ptrIdEENS0_17counting_iteratorIlNS0_11use_defaultESF_SF_EEEEEEEPNSB_IJdlEEESJ_iNS1_9__extrema9arg_max_fIdl13AbsComparatorEEEEJSI_SK_iN3cub18CUB_300001_SM_100013GridEvenShareIiEENSR_9GridQueueIjEESO_EEEvDpT0_,"ax",@progbits
	.align	128
        .global         _ZN6thrust24THRUST_300001_SM_1000_NS8cuda_cub4core6detail13_kernel_agentINS1_8__reduce11ReduceAgentINS0_12zip_iteratorIN4cuda3std3__45tupleIJNS0_10device_ptrIdEENS0_17counting_iteratorIlNS0_11use_defaultESF_SF_EEEEEEEPNSB_IJdlEEESJ_iNS1_9__extrema9arg_max_fIdl13AbsComparatorEEEEJSI_SK_iN3cub18CUB_300001_SM_100013GridEvenShareIiEENSR_9GridQueueIjEESO_EEEvDpT0_
        .type           _ZN6thrust24THRUST_300001_SM_1000_NS8cuda_cub4core6detail13_kernel_agentINS1_8__reduce11ReduceAgentINS0_12zip_iteratorIN4cuda3std3__45tupleIJNS0_10device_ptrIdEENS0_17counting_iteratorIlNS0_11use_defaultESF_SF_EEEEEEEPNSB_IJdlEEESJ_iNS1_9__extrema9arg_max_fIdl13AbsComparatorEEEEJSI_SK_iN3cub18CUB_300001_SM_100013GridEvenShareIiEENSR_9GridQueueIjEESO_EEEvDpT0_,@function
        .size           _ZN6thrust24THRUST_300001_SM_1000_NS8cuda_cub4core6detail13_kernel_agentINS1_8__reduce11ReduceAgentINS0_12zip_iteratorIN4cuda3std3__45tupleIJNS0_10device_ptrIdEENS0_17counting_iteratorIlNS0_11use_defaultESF_SF_EEEEEEEPNSB_IJdlEEESJ_iNS1_9__extrema9arg_max_fIdl13AbsComparatorEEEEJSI_SK_iN3cub18CUB_300001_SM_100013GridEvenShareIiEENSR_9GridQueueIjEESO_EEEvDpT0_,(.L_x_750 - _ZN6thrust24THRUST_300001_SM_1000_NS8cuda_cub4core6detail13_kernel_agentINS1_8__reduce11ReduceAgentINS0_12zip_iteratorIN4cuda3std3__45tupleIJNS0_10device_ptrIdEENS0_17counting_iteratorIlNS0_11use_defaultESF_SF_EEEEEEEPNSB_IJdlEEESJ_iNS1_9__extrema9arg_max_fIdl13AbsComparatorEEEEJSI_SK_iN3cub18CUB_300001_SM_100013GridEvenShareIiEENSR_9GridQueueIjEESO_EEEvDpT0_)
        .other          _ZN6thrust24THRUST_300001_SM_1000_NS8cuda_cub4core6detail13_kernel_agentINS1_8__reduce11ReduceAgentINS0_12zip_iteratorIN4cuda3std3__45tupleIJNS0_10device_ptrIdEENS0_17counting_iteratorIlNS0_11use_defaultESF_SF_EEEEEEEPNSB_IJdlEEESJ_iNS1_9__extrema9arg_max_fIdl13AbsComparatorEEEEJSI_SK_iN3cub18CUB_300001_SM_100013GridEvenShareIiEENSR_9GridQueueIjEESO_EEEvDpT0_,@"STO_CUDA_ENTRY STV_DEFAULT"
_ZN6thrust24THRUST_300001_SM_1000_NS8cuda_cub4core6detail13_kernel_agentINS1_8__reduce11ReduceAgentINS0_12zip_iteratorIN4cuda3std3__45tupleIJNS0_10device_ptrIdEENS0_17counting_iteratorIlNS0_11use_defaultESF_SF_EEEEEEEPNSB_IJdlEEESJ_iNS1_9__extrema9arg_max_fIdl13AbsComparatorEEEEJSI_SK_iN3cub18CUB_300001_SM_100013GridEvenShareIiEENSR_9GridQueueIjEESO_EEEvDpT0_:
.text._ZN6thrust24THRUST_300001_SM_1000_NS8cuda_cub4core6detail13_kernel_agentINS1_8__reduce11ReduceAgentINS0_12zip_iteratorIN4cuda3std3__45tupleIJNS0_10device_ptrIdEENS0_17counting_iteratorIlNS0_11use_defaultESF_SF_EEEEEEEPNSB_IJdlEEESJ_iNS1_9__extrema9arg_max_fIdl13AbsComparatorEEEEJSI_SK_iN3cub18CUB_300001_SM_100013GridEvenShareIiEENSR_9GridQueueIjEESO_EEEvDpT0_:
[----:B------:R-:W-:Y:S01]  /*0000*/  LDC R1, c[0x0][0x37c] ;  /* 0x0000df00ff017b82 */ /* 0x000fe20000000800 */
[----:B------:R-:W0:Y:S01]  /*0010*/  S2R R0, SR_CTAID.X ;  /* 0x0000000000007919 */ /* 0x000e220000002500 */
[----:B------:R-:W1:Y:S01]  /*0020*/  LDCU UR4, c[0x0][0x398] ;  /* 0x00007300ff0477ac */ /* 0x000e620008000800 */
[----:B------:R-:W-:Y:S01]  /*0030*/  BSSY.RECONVERGENT B0, `(.L_x_464) ;  /* 0x000066d000007945 */ /* 0x000fe20003800200 */
[----:B------:R-:W2:Y:S01]  /*0040*/  LDCU UR6, c[0x0][0x370] ;  /* 0x00006e00ff0677ac */ /* 0x000ea20008000800 */
[----:B------:R-:W3:Y:S01]  /*0050*/  LDCU.64 UR10, c[0x0][0x358] ;  /* 0x00006b00ff0a77ac */ /* 0x000ee20008000a00 */
[----:B-1----:R-:W-:Y:S01]  /*0060*/  IMAD.U32 R7, RZ, RZ, UR4 ;  /* 0x00000004ff077e24 */ /* 0x002fe2000f8e00ff */
[----:B--2---:R-:W-:Y:S01]  /*0070*/  UIMAD UR6, UR6, 0x500, URZ ;  /* 0x00000500060678a4 */ /* 0x004fe2000f8e02ff */
[----:B0-----:R-:W-:-:S04]  /*0080*/  IMAD R10, R0, 0x500, RZ ;  /* 0x00000500000a7824 */ /* 0x001fc800078e02ff */
[----:B------:R-:W-:-:S05]  /*0090*/  VIADD R2, R10, 0x500 ;  /* 0x000005000a027836 */ /* 0x000fca0000000000 */
[----:B------:R-:W-:-:S13]  /*00a0*/  ISETP.GT.AND P0, PT, R2, R7, PT ;  /* 0x000000070200720c */ /* 0x000fda0003f04270 */
[----:B---3--:R-:W-:Y:S05]  /*00b0*/  @!P0 BRA `(.L_x_465) ;  /* 0x0000003800d08947 */ /* 0x008fea0003800000 */
[----:B------:R-:W0:Y:S01]  /*00c0*/  S2R R5, SR_TID.X ;  /* 0x0000000000057919 */ /* 0x000e220000002100 */
[----:B------:R-:W-:Y:S01]  /*00d0*/  IMAD.IADD R4, R7, 0x1, -R10 ;  /* 0x0000000107047824 */ /* 0x000fe200078e0a0a */
[----:B------:R-:W1:Y:S01]  /*00e0*/  LDCU.64 UR6, c[0x0][0x388] ;  /* 0x00007100ff0677ac */ /* 0x000e620008000a00 */
[----:B------:R-:W-:Y:S01]  /*00f0*/  BSSY.RECONVERGENT B1, `(.L_x_466) ;  /* 0x0000010000017945 */ /* 0x000fe20003800200 */
[----:B------:R-:W-:Y:S01]  /*0100*/  IMAD.MOV.U32 R8, RZ, RZ, RZ ;  /* 0x000000ffff087224 */ /* 0x000fe200078e00ff */
[----:B------:R-:W-:Y:S01]  /*0110*/  CS2R R2, SRZ ;  /* 0x0000000000027805 */ /* 0x000fe2000001ff00 */
[----:B------:R-:W2:Y:S01]  /*0120*/  LDCU.64 UR8, c[0x0][0x388] ;  /* 0x00007100ff0877ac */ /* 0x000ea20008000a00 */
[----:B------:R-:W-:Y:S01]  /*0130*/  IMAD.MOV.U32 R6, RZ, RZ, RZ ;  /* 0x000000ffff067224 */ /* 0x000fe200078e00ff */
[----:B0-----:R-:W-:Y:S01]  /*0140*/  ISETP.GE.AND P0, PT, R5, R4, PT ;  /* 0x000000040500720c */ /* 0x001fe20003f06270 */
[----:B------:R-:W-:-:S12]  /*0150*/  IMAD.MOV.U32 R9, RZ, RZ, R5 ;  /* 0x000000ffff097224 */ /* 0x000fd800078e0005 */
[----:B-12---:R-:W-:Y:S05]  /*0160*/  @P0 BRA `(.L_x_467) ;  /* 0x0000000000200947 */ /* 0x006fea0003800000 */
[----:B------:R-:W0:Y:S01]  /*0170*/  LDC.64 R2, c[0x0][0x380] ;  /* 0x0000e000ff027b82 */ /* 0x000e220000000a00 */
[----:B------:R-:W-:Y:S01]  /*0180*/  IMAD.IADD R11, R10, 0x1, R5 ;  /* 0x000000010a0b7824 */ /* 0x000fe200078e0205 */
[----:B------:R-:W1:Y:S03]  /*0190*/  LDCU.64 UR4, c[0x0][0x388] ;  /* 0x00007100ff0477ac */ /* 0x000e660008000a00 */
[----:B0-----:R-:W-:-:S06]  /*01a0*/  IMAD.WIDE R2, R11, 0x8, R2 ;  /* 0x000000080b027825 */ /* 0x001fcc00078e0202 */
[----:B------:R-:W5:Y:S01]  /*01b0*/  LDG.E.64 R2, desc[UR10][R2.64] ;  /* 0x0000000a02027981 */ /* 0x000f62000c1e1b00 */
[----:B-1----:R-:W-:Y:S01]  /*01c0*/  IADD3 R8, P0, PT, R11, UR4, RZ ;  /* 0x000000040b087c10 */ /* 0x002fe2000ff1e0ff */
[----:B------:R-:W-:-:S03]  /*01d0*/  VIADD R9, R5, 0x100 ;  /* 0x0000010005097836 */ /* 0x000fc60000000000 */
[----:B------:R-:W-:-:S09]  /*01e0*/  LEA.HI.X.SX32 R6, R11, UR5, 0x1, P0 ;  /* 0x000000050b067c11 */ /* 0x000fd200080f0eff */
.L_x_467:
[----:B------:R-:W-:Y:S05]  /*01f0*/  BSYNC.RECONVERGENT B1 ;  /* 0x0000000000017941 */ /* 0x000fea0003800200 */
.L_x_466:
        /* <DEDUP_REMOVED lines=9> */
[----:B------:R-:W0:Y:S01]  /*0290*/  LDC.64 R12, c[0x0][0x380] ;  /* 0x0000e000ff0c7b82 */ /* 0x000e220000000a00 */
[----:B------:R-:W-:Y:S01]  /*02a0*/  LEA.HI R7, R18, 0x1, RZ, 0x18 ;  /* 0x0000000112077811 */ /* 0x000fe200078fc0ff */
[----:B------:R-:W-:-:S03]  /*02b0*/  IMAD.IADD R11, R10, 0x1, R9 ;  /* 0x000000010a0b7824 */ /* 0x000fc600078e0209 */
[----:B------:R-:W-:-:S05]  /*02c0*/  LOP3.LUT R7, R7, 0x3, RZ, 0xc0, !PT ;  /* 0x0000000307077812 */ /* 0x000fca00078ec0ff */
[----:B------:R-:W-:-:S07]  /*02d0*/  IMAD.MOV R7, RZ, RZ, -R7 ;  /* 0x000000ffff077224 */ /* 0x000fce00078e0a07 */
.L_x_474:
[----:B0-----:R-:W-:-:S06]  /*02e0*/  IMAD.WIDE R14, R11, 0x8, R12 ;  /* 0x000000080b0e7825 */ /* 0x001fcc00078e020c */
[----:B------:R-:W2:Y:S01]  /*02f0*/  LDG.E.64 R14, desc[UR10][R14.64] ;  /* 0x0000000a0e0e7981 */ /* 0x000ea2000c1e1b00 */
[----:B------:R-:W-:Y:S01]  /*0300*/  IADD3 R22, P1, PT, R11, UR6, RZ ;  /* 0x000000060b167c10 */ /* 0x000fe2000ff3e0ff */
[----:B------:R-:W-:Y:S01]  /*0310*/  VIADD R7, R7, 0x1 ;  /* 0x0000000107077836 */ /* 0x000fe20000000000 */
[----:B------:R-:W-:Y:S01]  /*0320*/  BSSY.RECONVERGENT B3, `(.L_x_472) ;  /* 0x000001b000037945 */ /* 0x000fe20003800200 */
[----:B------:R-:W-:Y:S01]  /*0330*/  IMAD.MOV.U32 R19, RZ, RZ, R8 ;  /* 0x000000ffff137224 */ /* 0x000fe200078e0008 */
[----:B------:R-:W-:Y:S01]  /*0340*/  LEA.HI.X.SX32 R21, R11, UR7, 0x1, P1 ;  /* 0x000000070b157c11 */ /* 0x000fe200088f0eff */
[----:B------:R-:W-:Y:S01]  /*0350*/  IMAD.MOV.U32 R20, RZ, RZ, R6 ;  /* 0x000000ffff147224 */ /* 0x000fe200078e0006 */
[----:B------:R-:W-:Y:S01]  /*0360*/  ISETP.NE.AND P2, PT, R7, RZ, PT ;  /* 0x000000ff0700720c */ /* 0x000fe20003f45270 */
[----:B-----5:R-:W-:Y:S02]  /*0370*/  IMAD.MOV.U32 R16, RZ, RZ, R2 ;  /* 0x000000ffff107224 */ /* 0x020fe400078e0002 */
[----:B------:R-:W-:-:S02]  /*0380*/  IMAD.MOV.U32 R17, RZ, RZ, R3 ;  /* 0x000000ffff117224 */ /* 0x000fc400078e0003 */
[----:B------:R-:W-:Y:S02]  /*0390*/  IMAD.MOV.U32 R8, RZ, RZ, R22 ;  /* 0x000000ffff087224 */ /* 0x000fe400078e0016 */
        /* <DEDUP_REMOVED lines=19> */
.L_x_473:
[----:B------:R-:W-:Y:S05]  /*04d0*/  BSYNC.RECONVERGENT B3 ;  /* 0x0000000000037941 */ /* 0x000fea0003800200 */
.L_x_472:
[----:B------:R-:W-:Y:S02]  /*04e0*/  VIADD R9, R9, 0x100 ;  /* 0x0000010009097836 */ /* 0x000fe40000000000 */
[----:B------:R-:W-:Y:S01]  /*04f0*/  VIADD R11, R11, 0x100 ;  /* 0x000001000b0b7836 */ /* 0x000fe20000000000 */
[----:B------:R-:W-:Y:S06]  /*0500*/  @P2 BRA `(.L_x_474) ;  /* 0xfffffffc00742947 */ /* 0x000fec000383ffff */
.L_x_471:
[----:B------:R-:W-:Y:S05]  /*0510*/  BSYNC.RECONVERGENT B2 ;  /* 0x0000000000027941 */ /* 0x000fea0003800200 */
.L_x_470:
[----:B------:R-:W-:-:S13]  /*0520*/  ISETP.GE.U32.AND P0, PT, R18, 0x300, PT ;  /* 0x000003001200780c */ /* 0x000fda0003f06070 */
[----:B------:R-:W-:Y:S05]  /*0530*/  @!P0 BRA `(.L_x_469) ;  /* 0x0000000400cc8947 */ /* 0x000fea0003800000 */
[----:B------:R-:W0:Y:S01]  /*0540*/  LDC.64 R12, c[0x0][0x380] ;  /* 0x0000e000ff0c7b82 */ /* 0x000e220000000a00 */
[----:B------:R-:W-:-:S04]  /*0550*/  IMAD.IADD R7, R10, 0x1, R9 ;  /* 0x000000010a077824 */ /* 0x000fc800078e0209 */
[C---:B------:R-:W-:Y:S02]  /*0560*/  VIADD R27, R7.reuse, 0x100 ;  /* 0x00000100071b7836 */ /* 0x040fe40000000000 */
[C---:B------:R-:W-:Y:S02]  /*0570*/  VIADD R26, R7.reuse, 0x200 ;  /* 0x00000200071a7836 */ /* 0x040fe40000000000 */
[----:B------:R-:W-:Y:S01]  /*0580*/  VIADD R25, R7, 0x300 ;  /* 0x0000030007197836 */ /* 0x000fe20000000000 */
[----:B0-----:R-:W-:-:S05]  /*0590*/  IADD3 R10, P0, PT, R12, 0x1000, RZ ;  /* 0x000010000c0a7810 */ /* 0x001fca0007f1e0ff */
[----:B------:R-:W-:-:S08]  /*05a0*/  IMAD.X R11, RZ, RZ, R13, P0 ;  /* 0x000000ffff0b7224 */ /* 0x000fd000000e060d */
.L_x_483:
[----:B------:R-:W-:-:S05]  /*05b0*/  IMAD.WIDE R22, R7, 0x8, R10 ;  /* 0x0000000807167825 */ /* 0x000fca00078e020a */
[----:B------:R-:W2:Y:S04]  /*05c0*/  LDG.E.64 R20, desc[UR10][R22.64+-0x1000] ;  /* 0xfff0000a16147981 */ /* 0x000ea8000c1e1b00 */
[----:B-----5:R0:W5:Y:S04]  /*05d0*/  LDG.E.64 R16, desc[UR10][R22.64+-0x800] ;  /* 0xfff8000a16107981 */ /* 0x020168000c1e1b00 */
[----:B------:R0:W5:Y:S04]  /*05e0*/  LDG.E.64 R14, desc[UR10][R22.64] ;  /* 0x0000000a160e7981 */ /* 0x000168000c1e1b00 */
[----:B------:R0:W5:Y:S01]  /*05f0*/  LDG.E.64 R12, desc[UR10][R22.64+0x800] ;  /* 0x0008000a160c7981 */ /* 0x000162000c1e1b00 */
[C---:B------:R-:W-:Y:S01]  /*0600*/  IADD3 R29, P1, PT, R7.reuse, UR8, RZ ;  /* 0x00000008071d7c10 */ /* 0x040fe2000ff3e0ff */
[----:B------:R-:W-:Y:S03]  /*0610*/  BSSY.RECONVERGENT B2, `(.L_x_475) ;  /* 0x0000016000027945 */ /* 0x000fe60003800200 */
[----:B------:R-:W-:Y:S01]  /*0620*/  LEA.HI.X.SX32 R31, R7, UR9, 0x1, P1 ;  /* 0x00000009071f7c11 */ /* 0x000fe200088f0eff */
[----:B------:R-:W-:-:S03]  /*0630*/  IMAD.MOV.U32 R24, RZ, RZ, R29 ;  /* 0x000000ffff187224 */ /* 0x000fc600078e001d */
[----:B------:R-:W-:Y:S01]  /*0640*/  MOV R28, R31 ;  /* 0x0000001f001c7202 */ /* 0x000fe20000000f00 */
        /* <DEDUP_REMOVED lines=18> */
.L_x_476:
[----:B------:R-:W-:Y:S05]  /*0770*/  BSYNC.RECONVERGENT B2 ;  /* 0x0000000000027941 */ /* 0x000fea0003800200 */
.L_x_475:
[----:B-----5:R-:W-:Y:S01]  /*0780*/  DSETP.GEU.AND P0, PT, |R18|, |R16|, PT ;  /* 0x400000101200722a */ /* 0x020fe20003f0e200 */
[C---:B------:R-:W-:Y:S01]  /*0790*/  IADD3 R21, P1, PT, R27.reuse, UR8, RZ ;  /* 0x000000081b157c10 */ /* 0x040fe2000ff3e0ff */
[----:B------:R-:W-:Y:S01]  /*07a0*/  BSSY.RECONVERGENT B2, `(.L_x_477) ;  /* 0x0000015000027945 */ /* 0x000fe20003800200 */
[----:B------:R-:W-:Y:S02]  /*07b0*/  IMAD.MOV.U32 R2, RZ, RZ, R16 ;  /* 0x000000ffff027224 */ /* 0x000fe400078e0010 */
[----:B------:R-:W-:Y:S01]  /*07c0*/  LEA.HI.X.SX32 R23, R27, UR9, 0x1, P1 ;  /* 0x000000091b177c11 */ /* 0x000fe200088f0eff */
[----:B------:R-:W-:Y:S02]  /*07d0*/  IMAD.MOV.U32 R6, RZ, RZ, R21 ;  /* 0x000000ffff067224 */ /* 0x000fe400078e0015 */
[----:B------:R-:W-:Y:S02]  /*07e0*/  IMAD.MOV.U32 R3, RZ, RZ, R17 ;  /* 0x000000ffff037224 */ /* 0x000fe400078e0011 */
[----:B------:R-:W-:-:S04]  /*07f0*/  IMAD.MOV.U32 R8, RZ, RZ, R23 ;  /* 0x000000ffff087224 */ /* 0x000fc800078e0017 */
        /* <DEDUP_REMOVED lines=15> */
.L_x_478:
[----:B------:R-:W-:Y:S05]  /*08f0*/  BSYNC.RECONVERGENT B2 ;  /* 0x0000000000027941 */ /* 0x000fea0003800200 */
.L_x_477:
[----:B------:R-:W-:Y:S01]  /*0900*/  DSETP.GEU.AND P0, PT, |R2|, |R14|, PT ;  /* 0x4000000e0200722a */ /* 0x000fe20003f0e200 */
[C---:B------:R-:W-:Y:S01]  /*0910*/  IADD3 R21, P1, PT, R26.reuse, UR8, RZ ;  /* 0x000000081a157c10 */ /* 0x040fe2000ff3e0ff */
[----:B------:R-:W-:Y:S01]  /*0920*/  BSSY.RECONVERGENT B2, `(.L_x_479) ;  /* 0x0000016000027945 */ /* 0x000fe20003800200 */
[----:B------:R-:W-:Y:S01]  /*0930*/  IADD3 R29, P2, PT, R25, UR8, RZ ;  /* 0x00000008191d7c10 */ /* 0x000fe2000ff5e0ff */
[----:B------:R-:W-:Y:S01]  /*0940*/  IMAD.MOV.U32 R16, RZ, RZ, R14 ;  /* 0x000000ffff107224 */ /* 0x000fe200078e000e */
        /* <DEDUP_REMOVED lines=19> */
.L_x_480:
[----:B------:R-:W-:Y:S05]  /*0a80*/  BSYNC.RECONVERGENT B2 ;  /* 0x0000000000027941 */ /* 0x000fea0003800200 */
.L_x_479:
[----:B------:R-:W-:Y:S01]  /*0a90*/  DSETP.GEU.AND P0, PT, |R16|, |R12|, PT ;  /* 0x4000000c1000722a */ /* 0x000fe20003f0e200 */
[----:B------:R-:W-:Y:S01]  /*0aa0*/  LEA.HI.X.SX32 R14, R25, UR9, 0x1, P2 ;  /* 0x00000009190e7c11 */ /* 0x000fe200090f0eff */
[----:B------:R-:W-:Y:S01]  /*0ab0*/  BSSY.RECONVERGENT B2, `(.L_x_481) ;  /* 0x0000014000027945 */ /* 0x000fe20003800200 */
[----:B------:R-:W-:Y:S02]  /*0ac0*/  IMAD.MOV.U32 R8, RZ, RZ, R29 ;  /* 0x000000ffff087224 */ /* 0x000fe400078e001d */
[----:B------:R-:W-:Y:S02]  /*0ad0*/  IMAD.MOV.U32 R2, RZ, RZ, R12 ;  /* 0x000000ffff027224 */ /* 0x000fe400078e000c */
[----:B------:R-:W-:Y:S02]  /*0ae0*/  IMAD.MOV.U32 R6, RZ, RZ, R14 ;  /* 0x000000ffff067224 */ /* 0x000fe400078e000e */
[----:B------:R-:W-:-:S05]  /*0af0*/  IMAD.MOV.U32 R3, RZ, RZ, R13 ;  /* 0x000000ffff037224 */ /* 0x000fca00078e000d */
        /* <DEDUP_REMOVED lines=15> */
.L_x_482:
[----:B------:R-:W-:Y:S05]  /*0bf0*/  BSYNC.RECONVERGENT B2 ;  /* 0x0000000000027941 */ /* 0x000fea0003800200 */
.L_x_481:
[----:B------:R-:W-:Y:S02]  /*0c00*/  VIADD R9, R9, 0x400 ;  /* 0x0000040009097836 */ /* 0x000fe40000000000 */
[----:B------:R-:W-:Y:S02]  /*0c10*/  VIADD R27, R27, 0x400 ;  /* 0x000004001b1b7836 */ /* 0x000fe40000000000 */
[----:B------:R-:W-:Y:S01]  /*0c20*/  VIADD R26, R26, 0x400 ;  /* 0x000004001a1a7836 */ /* 0x000fe20000000000 */
[----:B------:R-:W-:Y:S01]  /*0c30*/  ISETP.GE.AND P0, PT, R9, R4, PT ;  /* 0x000000040900720c */ /* 0x000fe20003f06270 */
[----:B------:R-:W-:Y:S02]  /*0c40*/  VIADD R25, R25, 0x400 ;  /* 0x0000040019197836 */ /* 0x000fe40000000000 */
[----:B------:R-:W-:-:S10]  /*0c50*/  VIADD R7, R7, 0x400 ;  /* 0x0000040007077836 */ /* 0x000fd40000000000 */
[----:B------:R-:W-:Y:S05]  /*0c60*/  @!P0 BRA `(.L_x_483) ;  /* 0xfffffff800508947 */ /* 0x000fea000383ffff */
.L_x_469:
[----:B------:R-:W-:Y:S05]  /*0c70*/  BSYNC.RECONVERGENT B1 ;  /* 0x0000000000017941 */ /* 0x000fea0003800200 */
.L_x_468:
        /* <DEDUP_REMOVED lines=34> */
.L_x_486:
[----:B------:R-:W-:Y:S05]  /*0ea0*/  BSYNC.RECONVERGENT B1 ;  /* 0x0000000000017941 */ /* 0x000fea0003800200 */
.L_x_485:
        /* <DEDUP_REMOVED lines=31> */
.L_x_488:
[----:B------:R-:W-:Y:S05]  /*10a0*/  BSYNC.RECONVERGENT B1 ;  /* 0x0000000000017941 */ /* 0x000fea0003800200 */
.L_x_487:
[----:B------:R-:W-:Y:S01]  /*10b0*/  ISETP.GT.AND P0, PT, R15, 0x1b, PT ;  /* 0x0000001b0f00780c */ /* 0x000fe20003f04270 */
[----:B---3--:R3:W3:Y:S01]  /*10c0*/  SHFL.DOWN PT, R8, R2, 0x4, 0x1f ;  /* 0x08801f0002087f89 */ /* 0x0086e200000e0000 */
[----:B------:R-:W-:Y:S01]  /*10d0*/  BSSY.RECONVERGENT B1, `(.L_x_489) ;  /* 0x000001d000017945 */ /* 0x000fe20003800200 */
[----:B0-----:R-:W-:Y:S01]  /*10e0*/  MOV R11, R4 ;  /* 0x00000004000b7202 */ /* 0x001fe20000000f00 */
[----:B------:R-:W-:Y:S01]  /*10f0*/  IMAD.MOV.U32 R12, RZ, RZ, R13 ;  /* 0x000000ffff0c7224 */ /* 0x000fe200078e000d */
[----:B------:R0:W0:Y:S01]  /*1100*/  SHFL.DOWN PT, R9, R3, 0x4, 0x1f ;  /* 0x08801f0003097f89 */ /* 0x00002200000e0000 */
[----:B-1----:R-:W-:Y:S02]  /*1110*/  IMAD.MOV.U32 R6, RZ, RZ, R2 ;  /* 0x000000ffff067224 */ /* 0x002fe400078e0002 */
[----:B--2---:R-:W-:Y:S01]  /*1120*/  IMAD.MOV.U32 R7, RZ, RZ, R3 ;  /* 0x000000ffff077224 */ /* 0x004fe200078e0003 */
[----:B----4-:R1:W2:Y:S04]  /*1130*/  SHFL.DOWN PT, R17, R4, 0x4, 0x1f ;  /* 0x08801f0004117f89 */ /* 0x0102a800000e0000 */
[----:B------:R1:W4:Y:S01]  /*1140*/  SHFL.DOWN PT, R10, R13, 0x4, 0x1f ;  /* 0x08801f000d0a7f89 */ /* 0x00032200000e0000 */
        /* <DEDUP_REMOVED lines=21> */
.L_x_490:
[----:B------:R-:W-:Y:S05]  /*12a0*/  BSYNC.RECONVERGENT B1 ;  /* 0x0000000000017941 */ /* 0x000fea0003800200 */
.L_x_489:
[----:B------:R-:W-:Y:S01]  /*12b0*/  ISETP.GT.AND P0, PT, R15, 0x17, PT ;  /* 0x000000170f00780c */ /* 0x000fe20003f04270 */
[----:B---3--:R3:W2:Y:S01]  /*12c0*/  SHFL.DOWN PT, R8, R6, 0x8, 0x1f ;  /* 0x09001f0006087f89 */ /* 0x0086a200000e0000 */
[----:B------:R-:W-:Y:S01]  /*12d0*/  BSSY.RECONVERGENT B1, `(.L_x_491) ;  /* 0x000001d000017945 */ /* 0x000fe20003800200 */
[----:B-1----:R-:W-:Y:S02]  /*12e0*/  IMAD.MOV.U32 R4, RZ, RZ, R11 ;  /* 0x000000ffff047224 */ /* 0x002fe400078e000b */
[----:B0-----:R3:W0:Y:S01]  /*12f0*/  SHFL.DOWN PT, R9, R7, 0x8, 0x1f ;  /* 0x09001f0007097f89 */ /* 0x00162200000e0000 */
[----:B----4-:R-:W-:Y:S02]  /*1300*/  IMAD.MOV.U32 R10, RZ, RZ, R12 ;  /* 0x000000ffff0a7224 */ /* 0x010fe400078e000c */
[----:B------:R-:W-:Y:S01]  /*1310*/  IMAD.MOV.U32 R2, RZ, RZ, R6 ;  /* 0x000000ffff027224 */ /* 0x000fe200078e0006 */
[----:B------:R3:W1:Y:S01]  /*1320*/  SHFL.DOWN PT, R14, R11, 0x8, 0x1f ;  /* 0x09001f000b0e7f89 */ /* 0x00066200000e0000 */
[----:B------:R-:W-:-:S03]  /*1330*/  IMAD.MOV.U32 R3, RZ, RZ, R7 ;  /* 0x000000ffff037224 */ /* 0x000fc600078e0007 */
[----:B------:R3:W4:Y:S01]  /*1340*/  SHFL.DOWN PT, R13, R12, 0x8, 0x1f ;  /* 0x09001f000c0d7f89 */ /* 0x00072200000e0000 */
[----:B------:R-:W-:Y:S05]  /*1350*/  @P0 BRA `(.L_x_492) ;  /* 0x0000000000500947 */ /* 0x000fea0003800000 */
[----:B0-2---:R-:W-:Y:S01]  /*1360*/  DSETP.GEU.AND P0, PT, |R6|, |R8|, PT ;  /* 0x400000080600722a */ /* 0x005fe20003f0e200 */
[----:B-1----:R-:W-:Y:S02]  /*1370*/  IMAD.MOV.U32 R4, RZ, RZ, R14 ;  /* 0x000000ffff047224 */ /* 0x002fe400078e000e */
        /* <DEDUP_REMOVED lines=18> */
.L_x_492:
[----:B------:R-:W-:Y:S05]  /*14a0*/  BSYNC.RECONVERGENT B1 ;  /* 0x0000000000017941 */ /* 0x000fea0003800200 */
.L_x_491:
[----:B------:R-:W-:Y:S01]  /*14b0*/  ISETP.GT.AND P0, PT, R15, 0xf, PT ;  /* 0x0000000f0f00780c */ /* 0x000fe20003f04270 */
[----:B---3--:R3:W1:Y:S01]  /*14c0*/  SHFL.DOWN PT, R6, R2, 0x10, 0x1f ;  /* 0x0a001f0002067f89 */ /* 0x00866200000e0000 */
[----:B------:R-:W-:Y:S01]  /*14d0*/  BSSY.RECONVERGENT B1, `(.L_x_493) ;  /* 0x000001d000017945 */ /* 0x000fe20003800200 */
[----:B--2---:R-:W-:Y:S02]  /*14e0*/  IMAD.MOV.U32 R17, RZ, RZ, R4 ;  /* 0x000000ffff117224 */ /* 0x004fe400078e0004 */
[----:B------:R3:W2:Y:S01]  /*14f0*/  SHFL.DOWN PT, R7, R3, 0x10, 0x1f ;  /* 0x0a001f0003077f89 */ /* 0x0006a200000e0000 */
[----:B------:R-:W-:Y:S02]  /*1500*/  IMAD.MOV.U32 R19, RZ, RZ, R10 ;  /* 0x000000ffff137224 */ /* 0x000fe400078e000a */
[----:B------:R-:W-:Y:S01]  /*1510*/  IMAD.MOV.U32 R12, RZ, RZ, R2 ;  /* 0x000000ffff0c7224 */ /* 0x000fe200078e0002 */
[----:B0-----:R3:W0:Y:S01]  /*1520*/  SHFL.DOWN PT, R9, R4, 0x10, 0x1f ;  /* 0x0a001f0004097f89 */ /* 0x00162200000e0000 */
[----:B----4-:R-:W-:-:S03]  /*1530*/  IMAD.MOV.U32 R13, RZ, RZ, R3 ;  /* 0x000000ffff0d7224 */ /* 0x010fc600078e0003 */
[----:B------:R3:W4:Y:S01]  /*1540*/  SHFL.DOWN PT, R11, R10, 0x10, 0x1f ;  /* 0x0a001f000a0b7f89 */ /* 0x00072200000e0000 */
[----:B------:R-:W-:Y:S05]  /*1550*/  @P0 BRA `(.L_x_494) ;  /* 0x0000000000500947 */ /* 0x000fea0003800000 */
[----:B-12---:R-:W-:Y:S01]  /*1560*/  DSETP.GEU.AND P0, PT, |R2|, |R6|, PT ;  /* 0x400000060200722a */ /* 0x006fe20003f0e200 */
[----:B0-----:R-:W-:Y:S01]  /*1570*/  IMAD.MOV.U32 R17, RZ, RZ, R9 ;  /* 0x000000ffff117224 */ /* 0x001fe200078e0009 */
        /* <DEDUP_REMOVED lines=18> */
.L_x_494:
[----:B------:R-:W-:Y:S05]  /*16a0*/  BSYNC.RECONVERGENT B1 ;  /* 0x0000000000017941 */ /* 0x000fea0003800200 */
.L_x_493:
[----:B------:R-:W-:Y:S01]  /*16b0*/  ISETP.NE.AND P0, PT, R15, RZ, PT ;  /* 0x000000ff0f00720c */ /* 0x000fe20003f05270 */
[----:B------:R-:W-:-:S12]  /*16c0*/  BSSY.RECONVERGENT B1, `(.L_x_495) ;  /* 0x000000b000017945 */ /* 0x000fd80003800200 */
[----:B------:R-:W-:Y:S05]  /*16d0*/  @P0 BRA `(.L_x_496) ;  /* 0x0000000000240947 */ /* 0x000fea0003800000 */
[----:B---3--:R-:W3:Y:S01]  /*16e0*/  S2R R4, SR_CgaCtaId ;  /* 0x0000000000047919 */ /* 0x008ee20000008800 */
[----:B------:R-:W-:Y:S01]  /*16f0*/  MOV R3, 0x400 ;  /* 0x0000040000037802 */ /* 0x000fe20000000f00 */
[----:B------:R-:W-:Y:S01]  /*1700*/  IMAD.MOV.U32 R18, RZ, RZ, R17 ;  /* 0x000000ffff127224 */ /* 0x000fe200078e0011 */
[----:B------:R-:W-:-:S04]  /*1710*/  SHF.R.U32.HI R2, RZ, 0x1, R5 ;  /* 0x00000001ff027819 */ /* 0x000fc80000011605 */
[----:B------:R-:W-:Y:S02]  /*1720*/  LOP3.LUT R2, R2, 0x1f0, RZ, 0xc0, !PT ;  /* 0x000001f002027812 */ /* 0x000fe400078ec0ff */
[----:B---3--:R-:W-:-:S05]  /*1730*/  LEA R3, R4, R3, 0x18 ;  /* 0x0000000304037211 */ /* 0x008fca00078ec0ff */
[----:B------:R-:W-:-:S05]  /*1740*/  IMAD.IADD R3, R2, 0x1, R3 ;  /* 0x0000000102037824 */ /* 0x000fca00078e0203 */
[----:B------:R3:W-:Y:S04]  /*1750*/  STS.64 [R3+0x10], R18 ;  /* 0x0000101203007388 */ /* 0x0007e80000000a00 */
[----:B------:R3:W-:Y:S02]  /*1760*/  STS.64 [R3+0x8], R12 ;  /* 0x0000080c03007388 */ /* 0x0007e40000000a00 */
.L_x_496:
[----:B------:R-:W-:Y:S05]  /*1770*/  BSYNC.RECONVERGENT B1 ;  /* 0x0000000000017941 */ /* 0x000fea0003800200 */
.L_x_495:
[----:B------:R-:W-:Y:S01]  /*1780*/  BAR.SYNC.DEFER_BLOCKING 0x0 ;  /* 0x0000000000007b1d */ /* 0x000fe20000010000 */
[----:B------:R-:W-:-:S13]  /*1790*/  ISETP.NE.AND P1, PT, R5, RZ, PT ;  /* 0x000000ff0500720c */ /* 0x000fda0003f25270 */
[----:B------:R-:W-:Y:S05]  /*17a0*/  @P1 BRA `(.L_x_497) ;  /* 0x0000004c00d41947 */ /* 0x000fea0003800000 */
[----:B---3--:R-:W3:Y:S01]  /*17b0*/  S2R R3, SR_CgaCtaId ;  /* 0x0000000000037919 */ /* 0x008ee20000008800 */
[----:B------:R-:W-:Y:S01]  /*17c0*/  MOV R2, 0x400 ;  /* 0x0000040000027802 */ /* 0x000fe20000000f00 */
[----:B------:R-:W-:Y:S03]  /*17d0*/  BSSY.RECONVERGENT B1, `(.L_x_498) ;  /* 0x000001a000017945 */ /* 0x000fe60003800200 */
[----:B---3--:R-:W-:-:S05]  /*17e0*/  LEA R32, R3, R2, 0x18 ;  /* 0x0000000203207211 */ /* 0x008fca00078ec0ff */
[----:B-1----:R-:W1:Y:S04]  /*17f0*/  LDS.64 R14, [R32+0x18] ;  /* 0x00001800200e7984 */ /* 0x002e680000000a00 */
[----:B0---4-:R-:W0:Y:S04]  /*1800*/  LDS.128 R8, [R32+0x20] ;  /* 0x0000200020087984 */ /* 0x011e280000000c00 */
[----:B------:R3:W4:Y:S04]  /*1810*/  LDS.64 R2, [R32+0x80] ;  /* 0x0000800020027984 */ /* 0x0007280000000a00 */
[----:B--2---:R3:W2:Y:S01]  /*1820*/  LDS.128 R4, [R32+0x30] ;  /* 0x0000300020047984 */ /* 0x0046a20000000c00 */
        /* <DEDUP_REMOVED lines=20> */
.L_x_499:
[----:B------:R-:W-:Y:S05]  /*1970*/  BSYNC.RECONVERGENT B1 ;  /* 0x0000000000017941 */ /* 0x000fea0003800200 */
.L_x_498:
[----:B------:R0:W1:Y:S01]  /*1980*/  LDS.128 R12, [R32+0x40] ;  /* 0x00004000200c7984 */ /* 0x0000620000000c00 */
[----:B------:R-:W-:Y:S01]  /*1990*/  DSETP.GEU.AND P0, PT, |R28|, |R10|, PT ;  /* 0x4000000a1c00722a */ /* 0x000fe20003f0e200 */
[----:B------:R-:W-:Y:S01]  /*19a0*/  BSSY.RECONVERGENT B1, `(.L_x_500) ;  /* 0x0000017000017945 */ /* 0x000fe20003800200 */
[----:B------:R-:W-:Y:S01]  /*19b0*/  IMAD.MOV.U32 R33, RZ, RZ, R4 ;  /* 0x000000ffff217224 */ /* 0x000fe200078e0004 */
[----:B------:R0:W2:Y:S01]  /*19c0*/  LDS.128 R16, [R32+0x50] ;  /* 0x0000500020107984 */ /* 0x0000a20000000c00 */
[----:B------:R-:W-:Y:S02]  /*19d0*/  IMAD.MOV.U32 R35, RZ, RZ, R5 ;  /* 0x000000ffff237224 */ /* 0x000fe400078e0005 */
[----:B------:R-:W-:Y:S01]  /*19e0*/  IMAD.MOV.U32 R8, RZ, RZ, R10 ;  /* 0x000000ffff087224 */ /* 0x000fe200078e000a */
[----:B------:R0:W3:Y:S01]  /*19f0*/  LDS.128 R20, [R32+0x60] ;  /* 0x0000600020147984 */ /* 0x0000e20000000c00 */
[----:B------:R-:W-:-:S03]  /*1a00*/  IMAD.MOV.U32 R9, RZ, RZ, R11 ;  /* 0x000000ffff097224 */ /* 0x000fc600078e000b */
[----:B------:R0:W4:Y:S03]  /*1a10*/  LDS.128 R24, [R32+0x70] ;  /* 0x0000700020187984 */ /* 0x0001260000000c00 */
        /* <DEDUP_REMOVED lines=15> */
.L_x_501:
[----:B------:R-:W-:Y:S05]  /*1b10*/  BSYNC.RECONVERGENT B1 ;  /* 0x0000000000017941 */ /* 0x000fea0003800200 */
.L_x_500:
        /* <DEDUP_REMOVED lines=21> */
.L_x_503:
[----:B------:R-:W-:Y:S05]  /*1c70*/  BSYNC.RECONVERGENT B1 ;  /* 0x0000000000017941 */ /* 0x000fea0003800200 */
.L_x_502:
[----:B------:R-:W-:Y:S01]  /*1c80*/  DSETP.GEU.AND P0, PT, |R4|, |R14|, PT ;  /* 0x4000000e0400722a */ /* 0x000fe20003f0e200 */
[----:B------:R-:W-:Y:S01]  /*1c90*/  BSSY.RECONVERGENT B1, `(.L_x_504) ;  /* 0x0000014000017945 */ /* 0x000fe20003800200 */
[----:B------:R-:W-:Y:S02]  /*1ca0*/  IMAD.MOV.U32 R6, RZ, RZ, R14 ;  /* 0x000000ffff067224 */ /* 0x000fe400078e000e */
[----:B------:R-:W-:Y:S02]  /*1cb0*/  IMAD.MOV.U32 R7, RZ, RZ, R15 ;  /* 0x000000ffff077224 */ /* 0x000fe400078e000f */
[----:B--2---:R-:W-:Y:S02]  /*1cc0*/  IMAD.MOV.U32 R9, RZ, RZ, R16 ;  /* 0x000000ffff097224 */ /* 0x004fe400078e0010 */
        /* <DEDUP_REMOVED lines=16> */
.L_x_505:
[----:B------:R-:W-:Y:S05]  /*1dd0*/  BSYNC.RECONVERGENT B1 ;  /* 0x0000000000017941 */ /* 0x000fea0003800200 */
.L_x_504:
        /* <DEDUP_REMOVED lines=21> */
.L_x_507:
[----:B------:R-:W-:Y:S05]  /*1f30*/  BSYNC.RECONVERGENT B1 ;  /* 0x0000000000017941 */ /* 0x000fea0003800200 */
.L_x_506:
[----:B------:R-:W-:Y:S01]  /*1f40*/  DSETP.GEU.AND P0, PT, |R4|, |R22|, PT ;  /* 0x400000160400722a */ /* 0x000fe20003f0e200 */
[----:B------:R-:W-:Y:S01]  /*1f50*/  BSSY.RECONVERGENT B1, `(.L_x_508) ;  /* 0x0000014000017945 */ /* 0x000fe20003800200 */
[----:B------:R-:W-:Y:S02]  /*1f60*/  IMAD.MOV.U32 R6, RZ, RZ, R22 ;  /* 0x000000ffff067224 */ /* 0x000fe400078e0016 */
[----:B------:R-:W-:Y:S02]  /*1f70*/  IMAD.MOV.U32 R7, RZ, RZ, R23 ;  /* 0x000000ffff077224 */ /* 0x000fe400078e0017 */
[----:B----4-:R-:W-:Y:S02]  /*1f80*/  IMAD.MOV.U32 R9, RZ, RZ, R24 ;  /* 0x000000ffff097224 */ /* 0x010fe400078e0018 */
        /* <DEDUP_REMOVED lines=16> */
.L_x_509:
[----:B------:R-:W-:Y:S05]  /*2090*/  BSYNC.RECONVERGENT B1 ;  /* 0x0000000000017941 */ /* 0x000fea0003800200 */
.L_x_508:
[----:B------:R-:W-:Y:S01]  /*20a0*/  DSETP.GEU.AND P0, PT, |R6|, |R26|, PT ;  /* 0x4000001a0600722a */ /* 0x000fe20003f0e200 */
[----:B------:R-:W-:Y:S02]  /*20b0*/  IMAD.MOV.U32 R12, RZ, RZ, R26 ;  /* 0x000000ffff0c7224 */ /* 0x000fe400078e001a */
[----:B------:R-:W-:Y:S02]  /*20c0*/  IMAD.MOV.U32 R13, RZ, RZ, R27 ;  /* 0x000000ffff0d7224 */ /* 0x000fe400078e001b */
        /* <DEDUP_REMOVED lines=18> */
.L_x_484:
        /* <DEDUP_REMOVED lines=8> */
[----:B------:R-:W-:Y:S01]  /*2270*/  ISETP.GT.AND P0, PT, R11, R4, PT ;  /* 0x000000040b00720c */ /* 0x000fe20003f04270 */
[----:B------:R-:W-:Y:S02]  /*2280*/  IMAD.IADD R9, R4, 0x1, R9 ;  /* 0x0000000104097824 */ /* 0x000fe400078e0209 */
[----:B------:R-:W-:-:S03]  /*2290*/  IMAD.MOV.U32 R11, RZ, RZ, R3 ;  /* 0x000000ffff0b7224 */ /* 0x000fc600078e0003 */
        /* <DEDUP_REMOVED lines=27> */
.L_x_511:
[----:B------:R-:W-:Y:S05]  /*2450*/  BSYNC.RECONVERGENT B1 ;  /* 0x0000000000017941 */ /* 0x000fea0003800200 */
.L_x_510:
[----:B------:R-:W-:Y:S01]  /*2460*/  VIADD R2, R7, 0x2 ;  /* 0x0000000207027836 */ /* 0x000fe20000000000 */
[----:B--2---:R1:W2:Y:S01]  /*2470*/  SHFL.DOWN PT, R12, R10, 0x2, R9 ;  /* 0x084000000a0c7989 */ /* 0x0042a200000e0009 */
[----:B------:R-:W-:Y:S01]  /*2480*/  BSSY.RECONVERGENT B1, `(.L_x_512) ;  /* 0x000001e000017945 */ /* 0x000fe20003800200 */
[----:B------:R-:W-:Y:S02]  /*2490*/  IMAD.MOV.U32 R8, RZ, RZ, R16 ;  /* 0x000000ffff087224 */ /* 0x000fe400078e0010 */
[----:B------:R-:W-:Y:S01]  /*24a0*/  ISETP.GT.AND P0, PT, R2, R9, PT ;  /* 0x000000090200720c */ /* 0x000fe20003f04270 */
[----:B---3--:R1:W3:Y:S01]  /*24b0*/  SHFL.DOWN PT, R13, R11, 0x2, R9 ;  /* 0x084000000b0d7989 */ /* 0x0082e200000e0009 */
[----:B------:R-:W-:Y:S02]  /*24c0*/  IMAD.MOV.U32 R14, RZ, RZ, R18 ;  /* 0x000000ffff0e7224 */ /* 0x000fe400078e0012 */
[----:B------:R-:W-:Y:S01]  /*24d0*/  IMAD.MOV.U32 R2, RZ, RZ, R10 ;  /* 0x000000ffff027224 */ /* 0x000fe200078e000a */
[----:B----4-:R1:W4:Y:S01]  /*24e0*/  SHFL.DOWN PT, R15, R16, 0x2, R9 ;  /* 0x08400000100f7989 */ /* 0x01032200000e0009 */
[----:B------:R-:W-:-:S03]  /*24f0*/  IMAD.MOV.U32 R3, RZ, RZ, R11 ;  /* 0x000000ffff037224 */ /* 0x000fc600078e000b */
[----:B0-----:R1:W0:Y:S04]  /*2500*/  SHFL.DOWN PT, R17, R18, 0x2, R9 ;  /* 0x0840000012117989 */ /* 0x00122800000e0009 */
[----:B------:R-:W-:Y:S05]  /*2510*/  @P0 BRA `(.L_x_513) ;  /* 0x0000000000500947 */ /* 0x000fea0003800000 */
[----:B--23--:R-:W-:Y:S01]  /*2520*/  DSETP.GEU.AND P0, PT, |R10|, |R12|, PT ;  /* 0x4000000c0a00722a */ /* 0x00cfe20003f0e200 */
[----:B----4-:R-:W-:Y:S02]  /*2530*/  IMAD.MOV.U32 R8, RZ, RZ, R15 ;  /* 0x000000ffff087224 */ /* 0x010fe400078e000f */
[----:B0-----:R-:W-:Y:S02]  /*2540*/  IMAD.MOV.U32 R14, RZ, RZ, R17 ;  /* 0x000000ffff0e7224 */ /* 0x001fe400078e0011 */
        /* <DEDUP_REMOVED lines=17> */
.L_x_513:
[----:B------:R-:W-:Y:S05]  /*2660*/  BSYNC.RECONVERGENT B1 ;  /* 0x0000000000017941 */ /* 0x000fea0003800200 */
.L_x_512:
[----:B------:R-:W-:Y:S01]  /*2670*/  VIADD R6, R7, 0x4 ;  /* 0x0000000407067836 */ /* 0x000fe20000000000 */
[----:B--2---:R2:W2:Y:S01]  /*2680*/  SHFL.DOWN PT, R12, R2, 0x4, R9 ;  /* 0x08800000020c7989 */ /* 0x0044a200000e0009 */
[----:B------:R-:W-:Y:S01]  /*2690*/  BSSY.RECONVERGENT B1, `(.L_x_514) ;  /* 0x000001e000017945 */ /* 0x000fe20003800200 */
[----:B-1----:R-:W-:Y:S02]  /*26a0*/  IMAD.MOV.U32 R16, RZ, RZ, R14 ;  /* 0x000000ffff107224 */ /* 0x002fe400078e000e */
        /* <DEDUP_REMOVED lines=28> */
.L_x_515:
[----:B------:R-:W-:Y:S05]  /*2870*/  BSYNC.RECONVERGENT B1 ;  /* 0x0000000000017941 */ /* 0x000fea0003800200 */
.L_x_514:
[----:B--2---:R-:W-:Y:S01]  /*2880*/  VIADD R2, R7, 0x8 ;  /* 0x0000000807027836 */ /* 0x004fe20000000000 */
[----:B------:R2:W2:Y:S01]  /*2890*/  SHFL.DOWN PT, R12, R10, 0x8, R9 ;  /* 0x090000000a0c7989 */ /* 0x0004a200000e0009 */
        /* <DEDUP_REMOVED lines=30> */
.L_x_517:
[----:B------:R-:W-:Y:S05]  /*2a80*/  BSYNC.RECONVERGENT B1 ;  /* 0x0000000000017941 */ /* 0x000fea0003800200 */
.L_x_516:
[----:B-1----:R-:W-:Y:S01]  /*2a90*/  VIADD R6, R7, 0x10 ;  /* 0x0000001007067836 */ /* 0x002fe20000000000 */
[----:B--2---:R1:W2:Y:S01]  /*2aa0*/  SHFL.DOWN PT, R10, R2, 0x10, R9 ;  /* 0x0a000000020a7989 */ /* 0x0042a200000e0009 */
[----:B------:R-:W-:Y:S01]  /*2ab0*/  BSSY.RECONVERGENT B1, `(.L_x_518) ;  /* 0x000001e000017945 */ /* 0x000fe20003800200 */
[----:B0-----:R-:W-:Y:S01]  /*2ac0*/  IMAD.MOV.U32 R17, RZ, RZ, R8 ;  /* 0x000000ffff117224 */ /* 0x001fe200078e0008 */
[----:B------:R-:W-:Y:S01]  /*2ad0*/  MOV R19, R14 ;  /* 0x0000000e00137202 */ /* 0x000fe20000000f00 */
[----:B------:R1:W0:Y:S01]  /*2ae0*/  SHFL.DOWN PT, R11, R3, 0x10, R9 ;  /* 0x0a000000030b7989 */ /* 0x00022200000e0009 */
[----:B------:R-:W-:Y:S01]  /*2af0*/  ISETP.GT.AND P0, PT, R6, R9, PT ;  /* 0x000000090600720c */ /* 0x000fe20003f04270 */
[----:B------:R-:W-:Y:S02]  /*2b00*/  IMAD.MOV.U32 R12, RZ, RZ, R2 ;  /* 0x000000ffff0c7224 */ /* 0x000fe400078e0002 */
[----:B----4-:R1:W4:Y:S01]  /*2b10*/  SHFL.DOWN PT, R15, R8, 0x10, R9 ;  /* 0x0a000000080f7989 */ /* 0x01032200000e0009 */
[----:B---3--:R-:W-:-:S03]  /*2b20*/  IMAD.MOV.U32 R13, RZ, RZ, R3 ;  /* 0x000000ffff0d7224 */ /* 0x008fc600078e0003 */
[----:B------:R1:W3:Y:S06]  /*2b30*/  SHFL.DOWN PT, R21, R14, 0x10, R9 ;  /* 0x0a0000000e157989 */ /* 0x0002ec00000e0009 */
[----:B------:R-:W-:Y:S05]  /*2b40*/  @P0 BRA `(.L_x_519) ;  /* 0x0000000000500947 */ /* 0x000fea0003800000 */
[----:B0-2---:R-:W-:Y:S01]  /*2b50*/  DSETP.GEU.AND P0, PT, |R2|, |R10|, PT ;  /* 0x4000000a0200722a */ /* 0x005fe20003f0e200 */
        /* <DEDUP_REMOVED lines=19> */
.L_x_519:
[----:B------:R-:W-:Y:S05]  /*2c90*/  BSYNC.RECONVERGENT B1 ;  /* 0x0000000000017941 */ /* 0x000fea0003800200 */
.L_x_518:
[----:B------:R-:W-:Y:S01]  /*2ca0*/  ISETP.NE.AND P0, PT, R7, RZ, PT ;  /* 0x000000ff0700720c */ /* 0x000fe20003f05270 */
[----:B------:R-:W-:-:S12]  /*2cb0*/  BSSY.RECONVERGENT B1, `(.L_x_520) ;  /* 0x000000b000017945 */ /* 0x000fd80003800200 */
[----:B------:R-:W-:Y:S05]  /*2cc0*/  @P0 BRA `(.L_x_521) ;  /* 0x0000000000240947 */ /* 0x000fea0003800000 */
[----:B------:R-:W5:Y:S01]  /*2cd0*/  S2R R6, SR_CgaCtaId ;  /* 0x0000000000067919 */ /* 0x000f620000008800 */
[----:B-1----:R-:W-:Y:S01]  /*2ce0*/  MOV R3, 0x400 ;  /* 0x0000040000037802 */ /* 0x002fe20000000f00 */
[----:B------:R-:W-:Y:S01]  /*2cf0*/  IMAD.MOV.U32 R18, RZ, RZ, R17 ;  /* 0x000000ffff127224 */ /* 0x000fe200078e0011 */
[----:B------:R-:W-:-:S04]  /*2d00*/  SHF.R.U32.HI R2, RZ, 0x1, R5 ;  /* 0x00000001ff027819 */ /* 0x000fc80000011605 */
[----:B------:R-:W-:Y:S02]  /*2d10*/  LOP3.LUT R2, R2, 0x1f0, RZ, 0xc0, !PT ;  /* 0x000001f002027812 */ /* 0x000fe400078ec0ff */
[----:B-----5:R-:W-:-:S05]  /*2d20*/  LEA R3, R6, R3, 0x18 ;  /* 0x0000000306037211 */ /* 0x020fca00078ec0ff */
[----:B------:R-:W-:-:S05]  /*2d30*/  IMAD.IADD R3, R2, 0x1, R3 ;  /* 0x0000000102037824 */ /* 0x000fca00078e0203 */
[----:B------:R1:W-:Y:S04]  /*2d40*/  STS.64 [R3+0x10], R18 ;  /* 0x0000101203007388 */ /* 0x0003e80000000a00 */
[----:B------:R1:W-:Y:S02]  /*2d50*/  STS.64 [R3+0x8], R12 ;  /* 0x0000080c03007388 */ /* 0x0003e40000000a00 */
.L_x_521:
[----:B------:R-:W-:Y:S05]  /*2d60*/  BSYNC.RECONVERGENT B1 ;  /* 0x0000000000017941 */ /* 0x000fea0003800200 */
.L_x_520:
[----:B------:R-:W-:Y:S01]  /*2d70*/  BAR.SYNC.DEFER_BLOCKING 0x0 ;  /* 0x0000000000007b1d */ /* 0x000fe20000010000 */
[----:B------:R-:W-:-:S13]  /*2d80*/  ISETP.NE.AND P1, PT, R5, RZ, PT ;  /* 0x000000ff0500720c */ /* 0x000fda0003f25270 */
[----:B------:R-:W-:Y:S05]  /*2d90*/  @P1 BRA `(.L_x_497) ;  /* 0x0000003800581947 */ /* 0x000fea0003800000 */
[----:B------:R-:W-:Y:S01]  /*2da0*/  ISETP.GE.AND P0, PT, R4, 0x21, PT ;  /* 0x000000210400780c */ /* 0x000fe20003f06270 */
[----:B0-----:R-:W-:Y:S02]  /*2db0*/  IMAD.MOV.U32 R11, RZ, RZ, R17 ;  /* 0x000000ffff0b7224 */ /* 0x001fe400078e0011 */
[----:B-1----:R-:W-:Y:S02]  /*2dc0*/  IMAD.MOV.U32 R14, RZ, RZ, R19 ;  /* 0x000000ffff0e7224 */ /* 0x002fe400078e0013 */
        /* <DEDUP_REMOVED lines=29> */
.L_x_523:
[----:B------:R-:W-:Y:S05]  /*2fa0*/  BSYNC.RECONVERGENT B1 ;  /* 0x0000000000017941 */ /* 0x000fea0003800200 */
.L_x_522:
[----:B------:R-:W-:Y:S01]  /*2fb0*/  ISETP.GE.AND P0, PT, R4, 0x41, PT ;  /* 0x000000410400780c */ /* 0x000fe20003f06270 */
[----:B------:R-:W-:Y:S02]  /*2fc0*/  IMAD.MOV.U32 R5, RZ, RZ, R11 ;  /* 0x000000ffff057224 */ /* 0x000fe400078e000b */
[----:B--2---:R-:W-:Y:S02]  /*2fd0*/  IMAD.MOV.U32 R10, RZ, RZ, R14 ;  /* 0x000000ffff0a7224 */ /* 0x004fe400078e000e */
        /* <DEDUP_REMOVED lines=29> */
.L_x_525:
[----:B------:R-:W-:Y:S05]  /*31b0*/  BSYNC.RECONVERGENT B1 ;  /* 0x0000000000017941 */ /* 0x000fea0003800200 */
.L_x_524:
        /* <DEDUP_REMOVED lines=32> */
.L_x_527:
[----:B------:R-:W-:Y:S05]  /*33c0*/  BSYNC.RECONVERGENT B1 ;  /* 0x0000000000017941 */ /* 0x000fea0003800200 */
.L_x_526:
        /* <DEDUP_REMOVED lines=32> */
.L_x_529:
[----:B------:R-:W-:Y:S05]  /*35d0*/  BSYNC.RECONVERGENT B1 ;  /* 0x0000000000017941 */ /* 0x000fea0003800200 */
.L_x_528:
        /* <DEDUP_REMOVED lines=32> */
.L_x_531:
[----:B------:R-:W-:Y:S05]  /*37e0*/  BSYNC.RECONVERGENT B1 ;  /* 0x0000000000017941 */ /* 0x000fea0003800200 */
.L_x_530:
        /* <DEDUP_REMOVED lines=32> */
.L_x_533:
[----:B------:R-:W-:Y:S05]  /*39f0*/  BSYNC.RECONVERGENT B1 ;  /* 0x0000000000017941 */ /* 0x000fea0003800200 */
.L_x_532:
        /* <DEDUP_REMOVED lines=32> */
.L_x_465:
[----:B------:R-:W0:Y:S01]  /*3c00*/  S2R R4, SR_TID.X ;  /* 0x0000000000047919 */ /* 0x000e220000002100 */
[----:B------:R-:W1:Y:S01]  /*3c10*/  LDCU.128 UR12, c[0x0][0x380] ;  /* 0x00007000ff0c77ac */ /* 0x000e620008000c00 */
[----:B------:R-:W-:Y:S02]  /*3c20*/  SHF.R.S32.HI R5, RZ, 0x1f, R10 ;  /* 0x0000001fff057819 */ /* 0x000fe4000001140a */
[----:B0-----:R-:W-:-:S04]  /*3c30*/  IADD3 R2, P0, PT, R10, R4, RZ ;  /* 0x000000040a027210 */ /* 0x001fc80007f1e0ff */
[----:B-1----:R-:W-:Y:S01]  /*3c40*/  LEA R8, P1, R2, UR12, 0x3 ;  /* 0x0000000c02087c11 */ /* 0x002fe2000f8218ff */
[----:B------:R-:W-:-:S05]  /*3c50*/  IMAD.X R3, RZ, RZ, R5, P0 ;  /* 0x000000ffff037224 */ /* 0x000fca00000e0605 */
[----:B------:R-:W-:-:S05]  /*3c60*/  LEA.HI.X R9, R2, UR13, R3, 0x3, P1 ;  /* 0x0000000d02097c11 */ /* 0x000fca00088f1c03 */
[----:B------:R-:W2:Y:S04]  /*3c70*/  LDG.E.64 R12, desc[UR10][R8.64] ;  /* 0x0000000a080c7981 */ /* 0x000ea8000c1e1b00 */
[----:B------:R-:W2:Y:S04]  /*3c80*/  LDG.E.64 R14, desc[UR10][R8.64+0x800] ;  /* 0x0008000a080e7981 */ /* 0x000ea8000c1e1b00 */
[----:B------:R-:W3:Y:S04]  /*3c90*/  LDG.E.64 R16, desc[UR10][R8.64+0x1000] ;  /* 0x0010000a08107981 */ /* 0x000ee8000c1e1b00 */
[----:B------:R-:W4:Y:S04]  /*3ca0*/  LDG.E.64 R18, desc[UR10][R8.64+0x1800] ;  /* 0x0018000a08127981 */ /* 0x000f28000c1e1b00 */
[----:B------:R0:W5:Y:S01]  /*3cb0*/  LDG.E.64 R2, desc[UR10][R8.64+0x2000] ;  /* 0x0020000a08027981 */ /* 0x000162000c1e1b00 */
[----:B------:R-:W-:Y:S01]  /*3cc0*/  BSSY.RECONVERGENT B1, `(.L_x_534) ;  /* 0x000001f000017945 */ /* 0x000fe20003800200 */
[C---:B0-----:R-:W-:Y:S01]  /*3cd0*/  LOP3.LUT R8, R4.reuse, 0x400, RZ, 0xfc, !PT ;  /* 0x0000040004087812 */ /* 0x041fe200078efcff */
[----:B------:R-:W-:Y:S01]  /*3ce0*/  VIADD R9, R4, 0x200 ;  /* 0x0000020004097836 */ /* 0x000fe20000000000 */
[----:B--2---:R-:W-:-:S06]  /*3cf0*/  DSETP.GEU.AND P0, PT, |R12|, |R14|, PT ;  /* 0x4000000e0c00722a */ /* 0x004fcc0003f0e200 */
[----:B------:R-:W-:Y:S02]  /*3d00*/  FSEL R12, R12, R14, P0 ;  /* 0x0000000e0c0c7208 */ /* 0x000fe40000000000 */
[----:B------:R-:W-:Y:S02]  /*3d10*/  FSEL R13, R13, R15, P0 ;  /* 0x0000000f0d0d7208 */ /* 0x000fe40000000000 */
[----:B------:R-:W-:-:S04]  /*3d20*/  IADD3 R14, P1, PT, R10, UR14, RZ ;  /* 0x0000000e0a0e7c10 */ /* 0x000fc8000ff3e0ff */
[----:B---3--:R-:W-:Y:S01]  /*3d30*/  DSETP.GEU.AND P2, PT, |R12|, |R16|, PT ;  /* 0x400000100c00722a */ /* 0x008fe20003f4e200 */
[----:B------:R-:W-:-:S05]  /*3d40*/  IADD3 R6, P5, PT, R8, R14, RZ ;  /* 0x0000000e08067210 */ /* 0x000fca0007fbe0ff */
[----:B------:R-:W-:Y:S02]  /*3d50*/  FSEL R12, R12, R16, P2 ;  /* 0x000000100c0c7208 */ /* 0x000fe40001000000 */
[----:B------:R-:W-:-:S06]  /*3d60*/  FSEL R13, R13, R17, P2 ;  /* 0x000000110d0d7208 */ /* 0x000fcc0001000000 */
[----:B----4-:R-:W-:-:S06]  /*3d70*/  DSETP.GEU.AND P3, PT, |R12|, |R18|, PT ;  /* 0x400000120c00722a */ /* 0x010fcc0003f6e200 */
[----:B------:R-:W-:Y:S02]  /*3d80*/  FSEL R10, R12, R18, P3 ;  /* 0x000000120c0a7208 */ /* 0x000fe40001800000 */
[----:B------:R-:W-:Y:S02]  /*3d90*/  FSEL R11, R13, R19, P3 ;  /* 0x000000130d0b7208 */ /* 0x000fe40001800000 */
[----:B------:R-:W-:Y:S01]  /*3da0*/  IADD3.X R12, PT, PT, R5, UR15, RZ, P1, !PT ;  /* 0x0000000f050c7c10 */ /* 0x000fe20008ffe4ff */
[C---:B------:R-:W-:Y:S01]  /*3db0*/  VIADD R5, R4.reuse, 0x100 ;  /* 0x0000010004057836 */ /* 0x040fe20000000000 */
[----:B------:R-:W-:Y:S02]  /*3dc0*/  ISETP.LE.AND P1, PT, R7, UR6, PT ;  /* 0x0000000607007c0c */ /* 0x000fe4000bf23270 */
[----:B-----5:R-:W-:Y:S02]  /*3dd0*/  DSETP.GEU.AND P4, PT, |R10|, |R2|, PT ;  /* 0x400000020a00722a */ /* 0x020fe40003f8e200 */
[----:B------:R-:W-:Y:S01]  /*3de0*/  @P2 SEL R9, R4, R5, P0 ;  /* 0x0000000504092207 */ /* 0x000fe20000000000 */
[----:B------:R-:W-:-:S02]  /*3df0*/  IMAD.X R5, RZ, RZ, R12, P5 ;  /* 0x000000ffff057224 */ /* 0x000fc400028e060c */
[----:B------:R-:W-:-:S09]  /*3e00*/  @!P3 VIADD R9, R4, 0x300 ;  /* 0x000003000409b836 */ /* 0x000fd20000000000 */
        /* <DEDUP_REMOVED lines=10> */
.L_x_535:
[----:B------:R-:W-:Y:S05]  /*3eb0*/  BSYNC.RECONVERGENT B1 ;  /* 0x0000000000017941 */ /* 0x000fea0003800200 */
.L_x_534:
        /* <DEDUP_REMOVED lines=12> */
[----:B------:R-:W-:-:S05]  /*3f80*/  IMAD.MOV.U32 R11, RZ, RZ, 0x500 ;  /* 0x00000500ff0b7424 */ /* 0x000fca00078e00ff */
[----:B------:R-:W2:Y:S01]  /*3f90*/  ATOMG.E.ADD.STRONG.GPU PT, R10, desc[UR10][R8.64], R11 ;  /* 0x8000000b080a79a8 */ /* 0x000ea200081ef10a */
[----:B------:R-:W0:Y:S01]  /*3fa0*/  S2UR UR5, SR_CgaCtaId ;  /* 0x00000000000579c3 */ /* 0x000e220000008800 */
[----:B------:R-:W-:Y:S02]  /*3fb0*/  UMOV UR4, 0x400 ;  /* 0x0000040000047882 */ /* 0x000fe40000000000 */
[----:B0-----:R-:W-:Y:S01]  /*3fc0*/  ULEA UR4, UR5, UR4, 0x18 ;  /* 0x0000000405047291 */ /* 0x001fe2000f8ec0ff */
[----:B--2---:R-:W-:-:S08]  /*3fd0*/  VIADD R10, R10, UR6 ;  /* 0x000000060a0a7c36 */ /* 0x004fd00008000000 */
[----:B------:R0:W-:Y:S03]  /*3fe0*/  STS [UR4+0x98], R10 ;  /* 0x0000980aff007988 */ /* 0x0001e60008000804 */
.L_x_538:
[----:B------:R-:W-:Y:S05]  /*3ff0*/  BSYNC.RECONVERGENT B1 ;  /* 0x0000000000017941 */ /* 0x000fea0003800200 */
.L_x_537:
[----:B------:R-:W1:Y:S08]  /*4000*/  S2UR UR5, SR_CgaCtaId ;  /* 0x00000000000579c3 */ /* 0x000e700000008800 */
[----:B------:R-:W-:Y:S06]  /*4010*/  BAR.SYNC.DEFER_BLOCKING 0x0 ;  /* 0x0000000000007b1d */ /* 0x000fec0000010000 */
[----:B------:R-:W-:-:S02]  /*4020*/  UMOV UR4, 0x400 ;  /* 0x0000040000047882 */ /* 0x000fc40000000000 */
[----:B-1----:R-:W-:-:S06]  /*4030*/  ULEA UR4, UR5, UR4, 0x18 ;  /* 0x0000000405047291 */ /* 0x002fcc000f8ec0ff */
[----:B------:R-:W-:-:S05]  /*4040*/  IMAD.U32 R14, RZ, RZ, UR4 ;  /* 0x00000004ff0e7e24 */ /* 0x000fca000f8e00ff */
[----:B------:R-:W0:Y:S02]  /*4050*/  LDS R12, [R14+0x98] ;  /* 0x000098000e0c7984 */ /* 0x000e240000000800 */
[----:B0-----:R-:W-:-:S05]  /*4060*/  VIADD R10, R12, 0x500 ;  /* 0x000005000c0a7836 */ /* 0x001fca0000000000 */
[----:B------:R-:W-:-:S13]  /*4070*/  ISETP.GT.AND P0, PT, R10, R7, PT ;  /* 0x000000070a00720c */ /* 0x000fda0003f04270 */
[----:B------:R-:W-:Y:S05]  /*4080*/  @P0 BRA `(.L_x_539) ;  /* 0x0000000400900947 */ /* 0x000fea0003800000 */
[----:B------:R-:W-:Y:S01]  /*4090*/  BSSY.RECONVERGENT B1, `(.L_x_539) ;  /* 0x0000063000017945 */ /* 0x000fe20003800200 */
[----:B------:R-:W-:Y:S01]  /*40a0*/  IMAD.MOV.U32 R20, RZ, RZ, R2 ;  /* 0x000000ffff147224 */ /* 0x000fe200078e0002 */
[----:B------:R-:W0:Y:S01]  /*40b0*/  LDCU UR7, c[0x0][0x398] ;  /* 0x00007300ff0777ac */ /* 0x000e220008000800 */
[----:B------:R-:W-:Y:S02]  /*40c0*/  IMAD.MOV.U32 R21, RZ, RZ, R3 ;  /* 0x000000ffff157224 */ /* 0x000fe400078e0003 */
[----:B------:R-:W-:Y:S01]  /*40d0*/  IMAD.MOV.U32 R27, RZ, RZ, R6 ;  /* 0x000000ffff1b7224 */ /* 0x000fe200078e0006 */
[----:B------:R-:W1:Y:S01]  /*40e0*/  LDCU.128 UR12, c[0x0][0x380] ;  /* 0x00007000ff0c77ac */ /* 0x000e620008000c00 */
[----:B------:R-:W-:-:S07]  /*40f0*/  IMAD.MOV.U32 R22, RZ, RZ, R5 ;  /* 0x000000ffff167224 */ /* 0x000fce00078e0005 */
.L_x_542:
[----:B------:R-:W-:-:S04]  /*4100*/  IADD3 R28, P0, PT, R4, R12, RZ ;  /* 0x0000000c041c7210 */ /* 0x000fc80007f1e0ff */
[----:B------:R-:W-:Y:S02]  /*4110*/  LEA.HI.X.SX32 R25, R12, RZ, 0x1, P0 ;  /* 0x000000ff0c197211 */ /* 0x000fe400000f0eff */
[----:B-1----:R-:W-:-:S04]  /*4120*/  LEA R6, P0, R28, UR12, 0x3 ;  /* 0x0000000c1c067c11 */ /* 0x002fc8000f8018ff */
[----:B------:R-:W-:-:S05]  /*4130*/  LEA.HI.X R7, R28, UR13, R25, 0x3, P0 ;  /* 0x0000000d1c077c11 */ /* 0x000fca00080f1c19 */
[----:B------:R-:W2:Y:S04]  /*4140*/  LDG.E.64 R18, desc[UR10][R6.64] ;  /* 0x0000000a06127981 */ /* 0x000ea8000c1e1b00 */
[----:B------:R-:W3:Y:S04]  /*4150*/  LDG.E.64 R16, desc[UR10][R6.64+0x800] ;  /* 0x0008000a06107981 */ /* 0x000ee8000c1e1b00 */
[----:B------:R-:W4:Y:S04]  /*4160*/  LDG.E.64 R12, desc[UR10][R6.64+0x1000] ;  /* 0x0010000a060c7981 */ /* 0x000f28000c1e1b00 */
[----:B------:R-:W4:Y:S01]  /*4170*/  LDG.E.64 R10, desc[UR10][R6.64+0x1800] ;  /* 0x0018000a060a7981 */ /* 0x000f22000c1e1b00 */
[----:B------:R-:W-:-:S03]  /*4180*/  IADD3 R28, P0, PT, R28, UR14, RZ ;  /* 0x0000000e1c1c7c10 */ /* 0x000fc6000ff1e0ff */
[----:B------:R1:W5:Y:S01]  /*4190*/  LDG.E.64 R2, desc[UR10][R6.64+0x2000] ;  /* 0x0020000a06027981 */ /* 0x000362000c1e1b00 */
[----:B------:R-:W-:Y:S01]  /*41a0*/  IADD3.X R25, PT, PT, R25, UR15, RZ, P0, !PT ;  /* 0x0000000f19197c10 */ /* 0x000fe200087fe4ff */
[----:B------:R-:W-:Y:S01]  /*41b0*/  BSSY.RECONVERGENT B2, `(.L_x_540) ;  /* 0x0000038000027945 */ /* 0x000fe20003800200 */
[----:B------:R-:W-:Y:S01]  /*41c0*/  BAR.SYNC.DEFER_BLOCKING 0x0 ;  /* 0x0000000000007b1d */ /* 0x000fe20000010000 */
[C---:B------:R-:W-:Y:S02]  /*41d0*/  IADD3 R24, P4, PT, R28.reuse, 0x200, RZ ;  /* 0x000002001c187810 */ /* 0x040fe40007f9e0ff */
[C---:B------:R-:W-:Y:S02]  /*41e0*/  IADD3 R15, P5, PT, R28.reuse, 0x300, RZ ;  /* 0x000003001c0f7810 */ /* 0x040fe40007fbe0ff */
[C---:B------:R-:W-:Y:S02]  /*41f0*/  IADD3 R23, P3, PT, R28.reuse, 0x100, RZ ;  /* 0x000001001c177810 */ /* 0x040fe40007f7e0ff */
[----:B-1----:R-:W-:-:S02]  /*4200*/  IADD3 R6, P6, PT, R28, 0x400, RZ ;  /* 0x000004001c067810 */ /* 0x002fc40007fde0ff */
[----:B------:R-:W-:Y:S01]  /*4210*/  IADD3.X R26, PT, PT, RZ, R25, RZ, P3, !PT ;  /* 0x00000019ff1a7210 */ /* 0x000fe20001ffe4ff */
[----:B--2---:R-:W-:-:S14]  /*4220*/  DSETP.GEU.AND P2, PT, |R20|, |R18|, PT ;  /* 0x400000121400722a */ /* 0x004fdc0003f4e200 */
[----:B------:R-:W-:-:S04]  /*4230*/  @P2 ISETP.GE.U32.AND P0, PT, R27, R28, PT ;  /* 0x0000001c1b00220c */ /* 0x000fc80003f06070 */
[----:B------:R-:W-:-:S13]  /*4240*/  @P2 ISETP.GE.AND.EX P0, PT, R22, R25, PT, P0 ;  /* 0x000000191600220c */ /* 0x000fda0003f06300 */
[----:B------:R-:W-:-:S06]  /*4250*/  @P2 DSETP.LT.OR P0, PT, |R18|, |R20|, !P0 ;  /* 0x400000141200222a */ /* 0x000fcc0004701600 */
[----:B------:R-:W-:Y:S02]  /*4260*/  @P2 FSEL R5, R20, R18, P0 ;  /* 0x0000001214052208 */ /* 0x000fe40000000000 */
[----:B------:R-:W-:Y:S01]  /*4270*/  @P2 FSEL R20, R21, R19, P0 ;  /* 0x0000001315142208 */ /* 0x000fe20000000000 */
[----:B------:R-:W-:Y:S01]  /*4280*/  IMAD.X R21, RZ, RZ, R25, P4 ;  /* 0x000000ffff157224 */ /* 0x000fe200020e0619 */
[----:B------:R-:W-:Y:S01]  /*4290*/  @P2 SEL R28, R27, R28, P0 ;  /* 0x0000001c1b1c2207 */ /* 0x000fe20000000000 */
[----:B------:R-:W-:Y:S02]  /*42a0*/  @P2 IMAD.MOV.U32 R18, RZ, RZ, R5 ;  /* 0x000000ffff122224 */ /* 0x000fe400078e0005 */
[----:B------:R-:W-:Y:S02]  /*42b0*/  @P2 IMAD.MOV.U32 R19, RZ, RZ, R20 ;  /* 0x000000ffff132224 */ /* 0x000fe400078e0014 */
[--C-:B------:R-:W-:Y:S02]  /*42c0*/  IMAD.X R20, RZ, RZ, R25.reuse, P5 ;  /* 0x000000ffff147224 */ /* 0x100fe400028e0619 */
[----:B------:R-:W-:Y:S01]  /*42d0*/  IMAD.X R5, RZ, RZ, R25, P6 ;  /* 0x000000ffff057224 */ /* 0x000fe200030e0619 */
[----:B------:R-:W-:Y:S01]  /*42e0*/  @P2 SEL R25, R22, R25, P0 ;  /* 0x0000001916192207 */ /* 0x000fe20000000000 */
        /* <DEDUP_REMOVED lines=20> */
[----:B------:R-:W-:-:S05]  /*4430*/  ISETP.NE.AND P2, PT, R4, RZ, PT ;  /* 0x000000ff0400720c */ /* 0x000fca0003f45270 */
[----:B------:R-:W-:-:S14]  /*4440*/  DSETP.GEU.AND P1, PT, |R12|, |R10|, PT ;  /* 0x4000000a0c00722a */ /* 0x000fdc0003f2e200 */
[----:B------:R-:W-:-:S04]  /*4450*/  @P1 ISETP.GE.U32.AND P0, PT, R24, R15, PT ;  /* 0x0000000f1800120c */ /* 0x000fc80003f06070 */
[----:B------:R-:W-:-:S13]  /*4460*/  @P1 ISETP.GE.AND.EX P0, PT, R21, R20, PT, P0 ;  /* 0x000000141500120c */ /* 0x000fda0003f06300 */
[----:B------:R-:W-:-:S06]  /*4470*/  @P1 DSETP.LT.OR P0, PT, |R10|, |R12|, !P0 ;  /* 0x4000000c0a00122a */ /* 0x000fcc0004701600 */
[----:B------:R-:W-:Y:S02]  /*4480*/  @P1 FSEL R16, R12, R10, P0 ;  /* 0x0000000a0c101208 */ /* 0x000fe40000000000 */
[----:B------:R-:W-:Y:S01]  /*4490*/  @P1 FSEL R13, R13, R11, P0 ;  /* 0x0000000b0d0d1208 */ /* 0x000fe20000000000 */
[----:B------:R-:W-:Y:S06]  /*44a0*/  @P2 BRA `(.L_x_541) ;  /* 0x0000000000202947 */ /* 0x000fec0003800000 */
[----:B------:R-:W-:-:S05]  /*44b0*/  IMAD.MOV.U32 R17, RZ, RZ, 0x500 ;  /* 0x00000500ff117424 */ /* 0x000fca00078e00ff */
[----:B------:R-:W2:Y:S01]  /*44c0*/  ATOMG.E.ADD.STRONG.GPU PT, R7, desc[UR10][R8.64], R17 ;  /* 0x80000011080779a8 */ /* 0x000ea200081ef10a */
[----:B------:R-:W1:Y:S01]  /*44d0*/  S2UR UR5, SR_CgaCtaId ;  /* 0x00000000000579c3 */ /* 0x000e620000008800 */
[----:B------:R-:W-:Y:S02]  /*44e0*/  UMOV UR4, 0x400 ;  /* 0x0000040000047882 */ /* 0x000fe40000000000 */
[----:B-1----:R-:W-:-:S06]  /*44f0*/  ULEA UR4, UR5, UR4, 0x18 ;  /* 0x0000000405047291 */ /* 0x002fcc000f8ec0ff */
[----:B------:R-:W-:Y:S02]  /*4500*/  IMAD.U32 R14, RZ, RZ, UR4 ;  /* 0x00000004ff0e7e24 */ /* 0x000fe4000f8e00ff */
[----:B--2---:R-:W-:-:S05]  /*4510*/  VIADD R7, R7, UR6 ;  /* 0x0000000607077c36 */ /* 0x004fca0008000000 */
[----:B------:R1:W-:Y:S02]  /*4520*/  STS [R14+0x98], R7 ;  /* 0x000098070e007388 */ /* 0x0003e40000000800 */
.L_x_541:
[----:B0-----:R-:W-:Y:S05]  /*4530*/  BSYNC.RECONVERGENT B2 ;  /* 0x0000000000027941 */ /* 0x001fea0003800200 */
.L_x_540:
[----:B------:R-:W-:Y:S01]  /*4540*/  BAR.SYNC.DEFER_BLOCKING 0x0 ;  /* 0x0000000000007b1d */ /* 0x000fe20000010000 */
[----:B------:R-:W-:Y:S01]  /*4550*/  @P1 IMAD.MOV.U32 R10, RZ, RZ, R16 ;  /* 0x000000ffff0a1224 */ /* 0x000fe200078e0010 */
[----:B------:R-:W-:Y:S01]  /*4560*/  @P1 SEL R15, R24, R15, P0 ;  /* 0x0000000f180f1207 */ /* 0x000fe20000000000 */
[----:B------:R-:W-:Y:S01]  /*4570*/  @P1 IMAD.MOV.U32 R11, RZ, RZ, R13 ;  /* 0x000000ffff0b1224 */ /* 0x000fe200078e000d */
[----:B------:R-:W-:Y:S01]  /*4580*/  @P1 SEL R20, R21, R20, P0 ;  /* 0x0000001415141207 */ /* 0x000fe20000000000 */
[----:B-1----:R-:W-:-:S04]  /*4590*/  IMAD.U32 R7, RZ, RZ, UR7 ;  /* 0x00000007ff077e24 */ /* 0x002fc8000f8e00ff */
[----:B-----5:R-:W-:-:S14]  /*45a0*/  DSETP.GEU.AND P2, PT, |R10|, |R2|, PT ;  /* 0x400000020a00722a */ /* 0x020fdc0003f4e200 */
[----:B------:R-:W-:Y:S01]  /*45b0*/  @P2 ISETP.GE.U32.AND P0, PT, R15, R6, PT ;  /* 0x000000060f00220c */ /* 0x000fe20003f06070 */
[----:B------:R-:W0:Y:S03]  /*45c0*/  LDS R12, [R14+0x98] ;  /* 0x000098000e0c7984 */ /* 0x000e260000000800 */
        /* <DEDUP_REMOVED lines=9> */
[----:B------:R-:W-:-:S02]  /*4660*/  IMAD.MOV.U32 R22, RZ, RZ, R5 ;  /* 0x000000ffff167224 */ /* 0x000fc400078e0005 */
[----:B------:R-:W-:Y:S02]  /*4670*/  IMAD.MOV.U32 R20, RZ, RZ, R2 ;  /* 0x000000ffff147224 */ /* 0x000fe400078e0002 */
[----:B------:R-:W-:Y:S02]  /*4680*/  IMAD.MOV.U32 R21, RZ, RZ, R3 ;  /* 0x000000ffff157224 */ /* 0x000fe400078e0003 */
[----:B0-----:R-:W-:-:S05]  /*4690*/  VIADD R10, R12, 0x500 ;  /* 0x000005000c0a7836 */ /* 0x001fca0000000000 */
[----:B------:R-:W-:-:S13]  /*46a0*/  ISETP.GT.AND P0, PT, R10, R7, PT ;  /* 0x000000070a00720c */ /* 0x000fda0003f04270 */
[----:B------:R-:W-:Y:S05]  /*46b0*/  @!P0 BRA `(.L_x_542) ;  /* 0xfffffff800908947 */ /* 0x000fea000383ffff */
[----:B------:R-:W-:Y:S05]  /*46c0*/  BSYNC.RECONVERGENT B1 ;  /* 0x0000000000017941 */ /* 0x000fea0003800200 */
.L_x_539:
[----:B------:R-:W-:Y:S01]  /*46d0*/  ISETP.GE.AND P0, PT, R12, R7, PT ;  /* 0x000000070c00720c */ /* 0x000fe20003f06270 */
[----:B------:R-:W0:Y:S01]  /*46e0*/  LDCU.64 UR6, c[0x0][0x388] ;  /* 0x00007100ff0677ac */ /* 0x000e220008000a00 */
[----:B------:R-:W-:Y:S01]  /*46f0*/  BSSY.RECONVERGENT B1, `(.L_x_536) ;  /* 0x00000ac000017945 */ /* 0x000fe20003800200 */
[----:B------:R-:W1:Y:S10]  /*4700*/  LDCU.64 UR4, c[0x0][0x388] ;  /* 0x00007100ff0477ac */ /* 0x000e740008000a00 */
[----:B------:R-:W-:Y:S05]  /*4710*/  @P0 BRA `(.L_x_543) ;  /* 0x0000000800a40947 */ /* 0x000fea0003800000 */
[----:B------:R-:W-:-:S05]  /*4720*/  IMAD.IADD R9, R7, 0x1, -R12 ;  /* 0x0000000107097824 */ /* 0x000fca00078e0a0c */
[----:B------:R-:W-:-:S13]  /*4730*/  ISETP.GE.AND P0, PT, R4, R9, PT ;  /* 0x000000090400720c */ /* 0x000fda0003f06270 */
[----:B------:R-:W-:Y:S05]  /*4740*/  @P0 BRA `(.L_x_543) ;  /* 0x0000000800980947 */ /* 0x000fea0003800000 */
[----:B------:R-:W-:Y:S01]  /*4750*/  LOP3.LUT R8, RZ, R4, RZ, 0x33, !PT ;  /* 0x00000004ff087212 */ /* 0x000fe200078e33ff */
[----:B------:R-:W-:Y:S03]  /*4760*/  BSSY.RECONVERGENT B2, `(.L_x_544) ;  /* 0x000002f000027945 */ /* 0x000fe60003800200 */
[----:B------:R-:W-:Y:S01]  /*4770*/  IADD3 R18, PT, PT, -R12, R7, R8 ;  /* 0x000000070c127210 */ /* 0x000fe20007ffe108 */
[----:B------:R-:W-:-:S03]  /*4780*/  IMAD.MOV.U32 R8, RZ, RZ, R4 ;  /* 0x000000ffff087224 */ /* 0x000fc600078e0004 */
[----:B------:R-:W-:-:S04]  /*4790*/  LOP3.LUT R7, R18, 0x300, RZ, 0xc0, !PT ;  /* 0x0000030012077812 */ /* 0x000fc800078ec0ff */
[----:B------:R-:W-:-:S13]  /*47a0*/  ISETP.NE.AND P0, PT, R7, 0x300, PT ;  /* 0x000003000700780c */ /* 0x000fda0003f05270 */
[----:B------:R-:W-:Y:S05]  /*47b0*/  @!P0 BRA `(.L_x_545) ;  /* 0x0000000000a48947 */ /* 0x000fea0003800000 */
[----:B------:R-:W2:Y:S01]  /*47c0*/  LDC.64 R10, c[0x0][0x380] ;  /* 0x0000e000ff0a7b82 */ /* 0x000ea20000000a00 */
[----:B------:R-:W-:Y:S01]  /*47d0*/  LEA.HI R7, R18, 0x1, RZ, 0x18 ;  /* 0x0000000112077811 */ /* 0x000fe200078fc0ff */
[----:B------:R-:W-:Y:S02]  /*47e0*/  IMAD.IADD R13, R4, 0x1, R12 ;  /* 0x00000001040d7824 */ /* 0x000fe400078e020c */
[----:B------:R-:W-:Y:S01]  /*47f0*/  IMAD.MOV.U32 R8, RZ, RZ, R4 ;  /* 0x000000ffff087224 */ /* 0x000fe200078e0004 */
[----:B------:R-:W-:-:S05]  /*4800*/  LOP3.LUT R7, R7, 0x3, RZ, 0xc0, !PT ;  /* 0x0000000307077812 */ /* 0x000fca00078ec0ff */
[----:B------:R-:W-:-:S07]  /*4810*/  IMAD.MOV R7, RZ, RZ, -R7 ;  /* 0x000000ffff077224 */ /* 0x000fce00078e0a07 */
.L_x_548:
[----:B--2---:R-:W-:-:S06]  /*4820*/  IMAD.WIDE R14, R13, 0x8, R10 ;  /* 0x000000080d0e7825 */ /* 0x004fcc00078e020a */
[----:B------:R-:W2:Y:S01]  /*4830*/  LDG.E.64 R14, desc[UR10][R14.64] ;  /* 0x0000000a0e0e7981 */ /* 0x000ea2000c1e1b00 */
[----:B-1----:R-:W-:Y:S01]  /*4840*/  IADD3 R22, P1, PT, R13, UR4, RZ ;  /* 0x000000040d167c10 */ /* 0x002fe2000ff3e0ff */
[----:B------:R-:W-:Y:S01]  /*4850*/  VIADD R7, R7, 0x1 ;  /* 0x0000000107077836 */ /* 0x000fe20000000000 */
[----:B------:R-:W-:Y:S01]  /*4860*/  BSSY.RECONVERGENT B3, `(.L_x_546) ;  /* 0x000001b000037945 */ /* 0x000fe20003800200 */
[----:B------:R-:W-:Y:S01]  /*4870*/  IMAD.MOV.U32 R19, RZ, RZ, R6 ;  /* 0x000000ffff137224 */ /* 0x000fe200078e0006 */
[----:B------:R-:W-:Y:S01]  /*4880*/  LEA.HI.X.SX32 R21, R13, UR5, 0x1, P1 ;  /* 0x000000050d157c11 */ /* 0x000fe200088f0eff */
[----:B------:R-:W-:Y:S01]  /*4890*/  IMAD.MOV.U32 R20, RZ, RZ, R5 ;  /* 0x000000ffff147224 */ /* 0x000fe200078e0005 */
[----:B------:R-:W-:Y:S01]  /*48a0*/  MOV R16, R2 ;  /* 0x0000000200107202 */ /* 0x000fe20000000f00 */
[----:B------:R-:W-:Y:S01]  /*48b0*/  IMAD.MOV.U32 R17, RZ, RZ, R3 ;  /* 0x000000ffff117224 */ /* 0x000fe200078e0003 */
[----:B------:R-:W-:Y:S01]  /*48c0*/  ISETP.NE.AND P2, PT, R7, RZ, PT ;  /* 0x000000ff0700720c */ /* 0x000fe20003f45270 */
        /* <DEDUP_REMOVED lines=20> */
.L_x_547:
[----:B0-----:R-:W-:Y:S05]  /*4a10*/  BSYNC.RECONVERGENT B3 ;  /* 0x0000000000037941 */ /* 0x001fea0003800200 */
.L_x_546:
[----:B------:R-:W-:Y:S02]  /*4a20*/  VIADD R8, R8, 0x100 ;  /* 0x0000010008087836 */ /* 0x000fe40000000000 */
[----:B------:R-:W-:Y:S01]  /*4a30*/  VIADD R13, R13, 0x100 ;  /* 0x000001000d0d7836 */ /* 0x000fe20000000000 */
[----:B------:R-:W-:Y:S06]  /*4a40*/  @P2 BRA `(.L_x_548) ;  /* 0xfffffffc00742947 */ /* 0x000fec000383ffff */
.L_x_545:
[----:B01----:R-:W-:Y:S05]  /*4a50*/  BSYNC.RECONVERGENT B2 ;  /* 0x0000000000027941 */ /* 0x003fea0003800200 */
.L_x_544:
        /* <DEDUP_REMOVED lines=9> */
.L_x_557:
[----:B------:R-:W-:-:S05]  /*4af0*/  IMAD.WIDE R22, R7, 0x8, R10 ;  /* 0x0000000807167825 */ /* 0x000fca00078e020a */
[----:B------:R-:W2:Y:S04]  /*4b00*/  LDG.E.64 R20, desc[UR10][R22.64+-0x1000] ;  /* 0xfff0000a16147981 */ /* 0x000ea8000c1e1b00 */
[----:B------:R0:W5:Y:S04]  /*4b10*/  LDG.E.64 R16, desc[UR10][R22.64+-0x800] ;  /* 0xfff8000a16107981 */ /* 0x000168000c1e1b00 */
[----:B------:R0:W5:Y:S04]  /*4b20*/  LDG.E.64 R14, desc[UR10][R22.64] ;  /* 0x0000000a160e7981 */ /* 0x000168000c1e1b00 */
[----:B------:R0:W5:Y:S01]  /*4b30*/  LDG.E.64 R12, desc[UR10][R22.64+0x800] ;  /* 0x0008000a160c7981 */ /* 0x000162000c1e1b00 */
[C---:B------:R-:W-:Y:S01]  /*4b40*/  IADD3 R29, P1, PT, R7.reuse, UR6, RZ ;  /* 0x00000006071d7c10 */ /* 0x040fe2000ff3e0ff */
[----:B------:R-:W-:Y:S03]  /*4b50*/  BSSY.RECONVERGENT B2, `(.L_x_549) ;  /* 0x0000016000027945 */ /* 0x000fe60003800200 */
[----:B------:R-:W-:Y:S01]  /*4b60*/  LEA.HI.X.SX32 R30, R7, UR7, 0x1, P1 ;  /* 0x00000007071e7c11 */ /* 0x000fe200088f0eff */
        /* <DEDUP_REMOVED lines=20> */
.L_x_550:
[----:B------:R-:W-:Y:S05]  /*4cb0*/  BSYNC.RECONVERGENT B2 ;  /* 0x0000000000027941 */ /* 0x000fea0003800200 */
.L_x_549:
        /* <DEDUP_REMOVED lines=23> */
.L_x_552:
[----:B------:R-:W-:Y:S05]  /*4e30*/  BSYNC.RECONVERGENT B2 ;  /* 0x0000000000027941 */ /* 0x000fea0003800200 */
.L_x_551:
        /* <DEDUP_REMOVED lines=24> */
.L_x_554:
[----:B------:R-:W-:Y:S05]  /*4fc0*/  BSYNC.RECONVERGENT B2 ;  /* 0x0000000000027941 */ /* 0x000fea0003800200 */
.L_x_553:
        /* <DEDUP_REMOVED lines=22> */
.L_x_556:
[----:B------:R-:W-:Y:S05]  /*5130*/  BSYNC.RECONVERGENT B2 ;  /* 0x0000000000027941 */ /* 0x000fea0003800200 */
.L_x_555:
[----:B------:R-:W-:Y:S02]  /*5140*/  VIADD R8, R8, 0x400 ;  /* 0x0000040008087836 */ /* 0x000fe40000000000 */
[----:B------:R-:W-:Y:S02]  /*5150*/  VIADD R27, R27, 0x400 ;  /* 0x000004001b1b7836 */ /* 0x000fe40000000000 */
[----:B------:R-:W-:Y:S01]  /*5160*/  VIADD R26, R26, 0x400 ;  /* 0x000004001a1a7836 */ /* 0x000fe20000000000 */
[----:B------:R-:W-:Y:S01]  /*5170*/  ISETP.GE.AND P0, PT, R8, R9, PT ;  /* 0x000000090800720c */ /* 0x000fe20003f06270 */
[----:B------:R-:W-:Y:S02]  /*5180*/  VIADD R25, R25, 0x400 ;  /* 0x0000040019197836 */ /* 0x000fe40000000000 */
[----:B------:R-:W-:-:S10]  /*5190*/  VIADD R7, R7, 0x400 ;  /* 0x0000040007077836 */ /* 0x000fd40000000000 */
[----:B------:R-:W-:Y:S05]  /*51a0*/  @!P0 BRA `(.L_x_557) ;  /* 0xfffffff800508947 */ /* 0x000fea000383ffff */
.L_x_543:
[----:B01----:R-:W-:Y:S05]  /*51b0*/  BSYNC.RECONVERGENT B1 ;  /* 0x0000000000017941 */ /* 0x003fea0003800200 */
.L_x_536:
        /* <DEDUP_REMOVED lines=13> */
[----:B------:R-:W-:Y:S01]  /*5290*/  MOV R12, R7 ;  /* 0x00000007000c7202 */ /* 0x000fe20000000f00 */
[----:B------:R-:W-:Y:S02]  /*52a0*/  IMAD.MOV.U32 R13, RZ, RZ, R16 ;  /* 0x000000ffff0d7224 */ /* 0x000fe400078e0010 */
        /* <DEDUP_REMOVED lines=17> */
.L_x_559:
[----:B------:R-:W-:Y:S05]  /*53c0*/  BSYNC.RECONVERGENT B1 ;  /* 0x0000000000017941 */ /* 0x000fea0003800200 */
.L_x_558:
        /* <DEDUP_REMOVED lines=31> */
.L_x_561:
[----:B------:R-:W-:Y:S05]  /*55c0*/  BSYNC.RECONVERGENT B1 ;  /* 0x0000000000017941 */ /* 0x000fea0003800200 */
.L_x_560:
[----:B------:R-:W-:Y:S01]  /*55d0*/  ISETP.GT.AND P0, PT, R14, 0x1b, PT ;  /* 0x0000001b0e00780c */ /* 0x000fe20003f04270 */
[----:B0-----:R0:W0:Y:S01]  /*55e0*/  SHFL.DOWN PT, R8, R2, 0x4, 0x1f ;  /* 0x08801f0002087f89 */ /* 0x00102200000e0000 */
[----:B------:R-:W-:Y:S01]  /*55f0*/  BSSY.RECONVERGENT B1, `(.L_x_562) ;  /* 0x000001d000017945 */ /* 0x000fe20003800200 */
[----:B---3--:R-:W-:Y:S02]  /*5600*/  IMAD.MOV.U32 R11, RZ, RZ, R5 ;  /* 0x000000ffff0b7224 */ /* 0x008fe400078e0005 */
[----:B------:R3:W0:Y:S01]  /*5610*/  SHFL.DOWN PT, R9, R3, 0x4, 0x1f ;  /* 0x08801f0003097f89 */ /* 0x00062200000e0000 */
[----:B------:R-:W-:Y:S02]  /*5620*/  IMAD.MOV.U32 R12, RZ, RZ, R10 ;  /* 0x000000ffff0c7224 */ /* 0x000fe400078e000a */
[----:B-1----:R-:W-:Y:S01]  /*5630*/  IMAD.MOV.U32 R6, RZ, RZ, R2 ;  /* 0x000000ffff067224 */ /* 0x002fe200078e0002 */
[----:B----4-:R3:W1:Y:S01]  /*5640*/  SHFL.DOWN PT, R16, R5, 0x4, 0x1f ;  /* 0x08801f0005107f89 */ /* 0x01066200000e0000 */
[----:B--2---:R-:W-:-:S03]  /*5650*/  IMAD.MOV.U32 R7, RZ, RZ, R3 ;  /* 0x000000ffff077224 */ /* 0x004fc600078e0003 */
[----:B------:R3:W2:Y:S01]  /*5660*/  SHFL.DOWN PT, R13, R10, 0x4, 0x1f ;  /* 0x08801f000a0d7f89 */ /* 0x0006a200000e0000 */
[----:B------:R-:W-:Y:S05]  /*5670*/  @P0 BRA `(.L_x_563) ;  /* 0x0000000000500947 */ /* 0x000fea0003800000 */
[----:B0-----:R-:W-:Y:S01]  /*5680*/  DSETP.GEU.AND P0, PT, |R2|, |R8|, PT ;  /* 0x400000080200722a */ /* 0x001fe20003f0e200 */
[----:B-1----:R-:W-:Y:S02]  /*5690*/  IMAD.MOV.U32 R11, RZ, RZ, R16 ;  /* 0x000000ffff0b7224 */ /* 0x002fe400078e0010 */
[----:B--2---:R-:W-:Y:S02]  /*56a0*/  IMAD.MOV.U32 R12, RZ, RZ, R13 ;  /* 0x000000ffff0c7224 */ /* 0x004fe400078e000d */
        /* <DEDUP_REMOVED lines=17> */
.L_x_563:
[----:B------:R-:W-:Y:S05]  /*57c0*/  BSYNC.RECONVERGENT B1 ;  /* 0x0000000000017941 */ /* 0x000fea0003800200 */
.L_x_562:
[----:B------:R-:W-:Y:S01]  /*57d0*/  ISETP.GT.AND P0, PT, R14, 0x17, PT ;  /* 0x000000170e00780c */ /* 0x000fe20003f04270 */
[----:B0-----:R0:W4:Y:S01]  /*57e0*/  SHFL.DOWN PT, R8, R6, 0x8, 0x1f ;  /* 0x09001f0006087f89 */ /* 0x00112200000e0000 */
[----:B------:R-:W-:Y:S01]  /*57f0*/  BSSY.RECONVERGENT B1, `(.L_x_564) ;  /* 0x000001d000017945 */ /* 0x000fe20003800200 */
[----:B---3--:R-:W-:Y:S02]  /*5800*/  IMAD.MOV.U32 R5, RZ, RZ, R11 ;  /* 0x000000ffff057224 */ /* 0x008fe400078e000b */
[----:B------:R0:W3:Y:S01]  /*5810*/  SHFL.DOWN PT, R9, R7, 0x8, 0x1f ;  /* 0x09001f0007097f89 */ /* 0x0000e200000e0000 */
[----:B------:R-:W-:Y:S02]  /*5820*/  IMAD.MOV.U32 R10, RZ, RZ, R12 ;  /* 0x000000ffff0a7224 */ /* 0x000fe400078e000c */
[----:B------:R-:W-:Y:S01]  /*5830*/  IMAD.MOV.U32 R2, RZ, RZ, R6 ;  /* 0x000000ffff027224 */ /* 0x000fe200078e0006 */
[----:B-1----:R0:W1:Y:S01]  /*5840*/  SHFL.DOWN PT, R16, R11, 0x8, 0x1f ;  /* 0x09001f000b107f89 */ /* 0x00206200000e0000 */
[----:B------:R-:W-:-:S03]  /*5850*/  IMAD.MOV.U32 R3, RZ, RZ, R7 ;  /* 0x000000ffff037224 */ /* 0x000fc600078e0007 */
[----:B--2---:R0:W2:Y:S01]  /*5860*/  SHFL.DOWN PT, R13, R12, 0x8, 0x1f ;  /* 0x09001f000c0d7f89 */ /* 0x0040a200000e0000 */
[----:B------:R-:W-:Y:S05]  /*5870*/  @P0 BRA `(.L_x_565) ;  /* 0x0000000000500947 */ /* 0x000fea0003800000 */
[----:B---34-:R-:W-:Y:S01]  /*5880*/  DSETP.GEU.AND P0, PT, |R6|, |R8|, PT ;  /* 0x400000080600722a */ /* 0x018fe20003f0e200 */
[----:B-1----:R-:W-:Y:S02]  /*5890*/  IMAD.MOV.U32 R5, RZ, RZ, R16 ;  /* 0x000000ffff057224 */ /* 0x002fe400078e0010 */
        /* <DEDUP_REMOVED lines=18> */
.L_x_565:
[----:B------:R-:W-:Y:S05]  /*59c0*/  BSYNC.RECONVERGENT B1 ;  /* 0x0000000000017941 */ /* 0x000fea0003800200 */
.L_x_564:
[----:B------:R-:W-:Y:S01]  /*59d0*/  ISETP.GT.AND P0, PT, R14, 0xf, PT ;  /* 0x0000000f0e00780c */ /* 0x000fe20003f04270 */
[----:B0-----:R0:W0:Y:S01]  /*59e0*/  SHFL.DOWN PT, R6, R2, 0x10, 0x1f ;  /* 0x0a001f0002067f89 */ /* 0x00102200000e0000 */
[----:B------:R-:W-:Y:S01]  /*59f0*/  BSSY.RECONVERGENT B1, `(.L_x_566) ;  /* 0x000001d000017945 */ /* 0x000fe20003800200 */
[----:B------:R-:W-:Y:S02]  /*5a00*/  IMAD.MOV.U32 R17, RZ, RZ, R5 ;  /* 0x000000ffff117224 */ /* 0x000fe400078e0005 */
[----:B------:R0:W0:Y:S01]  /*5a10*/  SHFL.DOWN PT, R7, R3, 0x10, 0x1f ;  /* 0x0a001f0003077f89 */ /* 0x00002200000e0000 */
[----:B------:R-:W-:Y:S02]  /*5a20*/  IMAD.MOV.U32 R19, RZ, RZ, R10 ;  /* 0x000000ffff137224 */ /* 0x000fe400078e000a */
[----:B------:R-:W-:Y:S01]  /*5a30*/  IMAD.MOV.U32 R12, RZ, RZ, R2 ;  /* 0x000000ffff0c7224 */ /* 0x000fe200078e0002 */
[----:B----4-:R4:W0:Y:S01]  /*5a40*/  SHFL.DOWN PT, R8, R5, 0x10, 0x1f ;  /* 0x0a001f0005087f89 */ /* 0x01082200000e0000 */
[----:B--2---:R-:W-:-:S03]  /*5a50*/  IMAD.MOV.U32 R13, RZ, RZ, R3 ;  /* 0x000000ffff0d7224 */ /* 0x004fc600078e0003 */
[----:B---3--:R4:W2:Y:S01]  /*5a60*/  SHFL.DOWN PT, R9, R10, 0x10, 0x1f ;  /* 0x0a001f000a097f89 */ /* 0x0088a200000e0000 */
[----:B------:R-:W-:Y:S05]  /*5a70*/  @P0 BRA `(.L_x_567) ;  /* 0x0000000000500947 */ /* 0x000fea0003800000 */
[----:B0-----:R-:W-:Y:S01]  /*5a80*/  DSETP.GEU.AND P0, PT, |R2|, |R6|, PT ;  /* 0x400000060200722a */ /* 0x001fe20003f0e200 */
[----:B------:R-:W-:Y:S02]  /*5a90*/  IMAD.MOV.U32 R17, RZ, RZ, R8 ;  /* 0x000000ffff117224 */ /* 0x000fe400078e0008 */
        /* <DEDUP_REMOVED lines=18> */
.L_x_567:
[----:B------:R-:W-:Y:S05]  /*5bc0*/  BSYNC.RECONVERGENT B1 ;  /* 0x0000000000017941 */ /* 0x000fea0003800200 */
.L_x_566:
[----:B------:R-:W-:Y:S01]  /*5bd0*/  ISETP.NE.AND P0, PT, R14, RZ, PT ;  /* 0x000000ff0e00720c */ /* 0x000fe20003f05270 */
[----:B------:R-:W-:-:S12]  /*5be0*/  BSSY.RECONVERGENT B1, `(.L_x_568) ;  /* 0x000000b000017945 */ /* 0x000fd80003800200 */
[----:B------:R-:W-:Y:S05]  /*5bf0*/  @P0 BRA `(.L_x_569) ;  /* 0x0000000000240947 */ /* 0x000fea0003800000 */
[----:B0-----:R-:W0:Y:S01]  /*5c00*/  S2R R6, SR_CgaCtaId ;  /* 0x0000000000067919 */ /* 0x001e220000008800 */
[----:B------:R-:W-:Y:S01]  /*5c10*/  MOV R3, 0x400 ;  /* 0x0000040000037802 */ /* 0x000fe20000000f00 */
[----:B------:R-:W-:Y:S01]  /*5c20*/  IMAD.MOV.U32 R18, RZ, RZ, R17 ;  /* 0x000000ffff127224 */ /* 0x000fe200078e0011 */
[----:B------:R-:W-:-:S04]  /*5c30*/  SHF.R.U32.HI R2, RZ, 0x1, R4 ;  /* 0x00000001ff027819 */ /* 0x000fc80000011604 */
[----:B------:R-:W-:Y:S02]  /*5c40*/  LOP3.LUT R2, R2, 0x1f0, RZ, 0xc0, !PT ;  /* 0x000001f002027812 */ /* 0x000fe400078ec0ff */
[----:B0-----:R-:W-:-:S05]  /*5c50*/  LEA R3, R6, R3, 0x18 ;  /* 0x0000000306037211 */ /* 0x001fca00078ec0ff */
[----:B------:R-:W-:-:S05]  /*5c60*/  IMAD.IADD R3, R2, 0x1, R3 ;  /* 0x0000000102037824 */ /* 0x000fca00078e0203 */
[----:B------:R3:W-:Y:S04]  /*5c70*/  STS.64 [R3+0x10], R18 ;  /* 0x0000101203007388 */ /* 0x0007e80000000a00 */
[----:B------:R3:W-:Y:S02]  /*5c80*/  STS.64 [R3+0x8], R12 ;  /* 0x0000080c03007388 */ /* 0x0007e40000000a00 */
.L_x_569:
[----:B------:R-:W-:Y:S05]  /*5c90*/  BSYNC.RECONVERGENT B1 ;  /* 0x0000000000017941 */ /* 0x000fea0003800200 */
.L_x_568:
[----:B------:R-:W-:Y:S01]  /*5ca0*/  BAR.SYNC.DEFER_BLOCKING 0x0 ;  /* 0x0000000000007b1d */ /* 0x000fe20000010000 */
[----:B------:R-:W-:-:S13]  /*5cb0*/  ISETP.NE.AND P1, PT, R4, RZ, PT ;  /* 0x000000ff0400720c */ /* 0x000fda0003f25270 */
[----:B------:R-:W-:Y:S05]  /*5cc0*/  @P1 BRA `(.L_x_497) ;  /* 0x00000008008c1947 */ /* 0x000fea0003800000 */
[----:B0--3--:R-:W0:Y:S01]  /*5cd0*/  S2R R3, SR_CgaCtaId ;  /* 0x0000000000037919 */ /* 0x009e220000008800 */
[----:B------:R-:W-:Y:S01]  /*5ce0*/  MOV R2, 0x400 ;  /* 0x0000040000027802 */ /* 0x000fe20000000f00 */
[----:B------:R-:W-:Y:S03]  /*5cf0*/  BSSY.RECONVERGENT B1, `(.L_x_570) ;  /* 0x000001a000017945 */ /* 0x000fe60003800200 */
[----:B0-----:R-:W-:-:S05]  /*5d00*/  LEA R30, R3, R2, 0x18 ;  /* 0x00000002031e7211 */ /* 0x001fca00078ec0ff */
[----:B------:R-:W0:Y:S04]  /*5d10*/  LDS.64 R14, [R30+0x18] ;  /* 0x000018001e0e7984 */ /* 0x000e280000000a00 */
[----:B----4-:R-:W3:Y:S04]  /*5d20*/  LDS.128 R4, [R30+0x20] ;  /* 0x000020001e047984 */ /* 0x010ee80000000c00 */
[----:B------:R4:W1:Y:S04]  /*5d30*/  LDS.64 R28, [R30+0x80] ;  /* 0x000080001e1c7984 */ /* 0x0008680000000a00 */
[----:B--2---:R4:W2:Y:S01]  /*5d40*/  LDS.128 R8, [R30+0x30] ;  /* 0x000030001e087984 */ /* 0x0048a20000000c00 */
[----:B0-----:R-:W-:Y:S01]  /*5d50*/  DSETP.GEU.AND P0, PT, |R12|, |R14|, PT ;  /* 0x4000000e0c00722a */ /* 0x001fe20003f0e200 */
[----:B------:R-:W-:Y:S01]  /*5d60*/  MOV R2, R14 ;  /* 0x0000000e00027202 */ /* 0x000fe20000000f00 */
[----:B------:R-:W-:-:S02]  /*5d70*/  IMAD.MOV.U32 R3, RZ, RZ, R15 ;  /* 0x000000ffff037224 */ /* 0x000fc400078e000f */
[----:B---3--:R-:W-:Y:S02]  /*5d80*/  IMAD.MOV.U32 R31, RZ, RZ, R4 ;  /* 0x000000ffff1f7224 */ /* 0x008fe400078e0004 */
[----:B------:R-:W-:-:S08]  /*5d90*/  IMAD.MOV.U32 R33, RZ, RZ, R5 ;  /* 0x000000ffff217224 */ /* 0x000fd000078e0005 */
[----:B-12-4-:R-:W-:Y:S05]  /*5da0*/  @!P0 BRA `(.L_x_571) ;  /* 0x0000000000388947 */ /* 0x016fea0003800000 */
        /* <DEDUP_REMOVED lines=14> */
.L_x_571:
[----:B------:R-:W-:Y:S05]  /*5e90*/  BSYNC.RECONVERGENT B1 ;  /* 0x0000000000017941 */ /* 0x000fea0003800200 */
.L_x_570:
        /* <DEDUP_REMOVED lines=25> */
.L_x_573:
[----:B------:R-:W-:Y:S05]  /*6030*/  BSYNC.RECONVERGENT B1 ;  /* 0x0000000000017941 */ /* 0x000fea0003800200 */
.L_x_572:
        /* <DEDUP_REMOVED lines=21> */
.L_x_575:
[----:B------:R-:W-:Y:S05]  /*6190*/  BSYNC.RECONVERGENT B1 ;  /* 0x0000000000017941 */ /* 0x000fea0003800200 */
.L_x_574:
        /* <DEDUP_REMOVED lines=21> */
.L_x_577:
[----:B------:R-:W-:Y:S05]  /*62f0*/  BSYNC.RECONVERGENT B1 ;  /* 0x0000000000017941 */ /* 0x000fea0003800200 */
.L_x_576:
        /* <DEDUP_REMOVED lines=21> */
.L_x_579:
[----:B------:R-:W-:Y:S05]  /*6450*/  BSYNC.RECONVERGENT B1 ;  /* 0x0000000000017941 */ /* 0x000fea0003800200 */
.L_x_578:
        /* <DEDUP_REMOVED lines=21> */
.L_x_581:
[----:B------:R-:W-:Y:S05]  /*65b0*/  BSYNC.RECONVERGENT B1 ;  /* 0x0000000000017941 */ /* 0x000fea0003800200 */
.L_x_580:
        /* <DEDUP_REMOVED lines=20> */
.L_x_497:
[----:B------:R-:W-:Y:S05]  /*6700*/  BSYNC.RECONVERGENT B0 ;  /* 0x0000000000007941 */ /* 0x000fea0003800200 */
.L_x_464:
[----:B------:R-:W-:Y:S05]  /*6710*/  @P1 EXIT ;  /* 0x000000000000194d */ /* 0x000fea0003800000 */
[----:B01-3--:R-:W0:Y:S01]  /*6720*/  LDC.64 R2, c[0x0][0x390] ;  /* 0x0000e400ff027b82 */ /* 0x00be220000000a00 */
[----:B------:R-:W-:Y:S02]  /*6730*/  IMAD.MOV.U32 R18, RZ, RZ, R17 ;  /* 0x000000ffff127224 */ /* 0x000fe400078e0011 */
[----:B0-----:R-:W-:-:S05]  /*6740*/  IMAD.WIDE.U32 R2, R0, 0x10, R2 ;  /* 0x0000001000027825 */ /* 0x001fca00078e0002 */
[----:B------:R-:W-:Y:S04]  /*6750*/  STG.E.64 desc[UR10][R2.64], R12 ;  /* 0x0000000c02007986 */ /* 0x000fe8000c101b0a */
[----:B------:R-:W-:Y:S01]  /*6760*/  STG.E.64 desc[UR10][R2.64+0x8], R18 ;  /* 0x0000081202007986 */ /* 0x000fe2000c101b0a */
[----:B------:R-:W-:Y:S05]  /*6770*/  EXIT ;  /* 0x000000000000794d */ /* 0x000fea0003800000 */
.L_x_582:
        /* <DEDUP_REMOVED lines=16> */
.L_x_750:


//--------------------- .text._ZN6thrust24THRUST_300001_SM_1000_NS8cuda_cub4core6detail13_kernel_agentINS1_8__reduce11ReduceAgentINS0_12zip_iteratorIN4cuda3std3__45tupleIJNS0_10device_ptrIdEENS0_17counting_iteratorIlNS0_11use_defaultESF_SF_EEEEEEEPNSB_IJdlEEESJ_iNS1_9__extrema9arg_max_fIdl13AbsComparatorEEEEJSI_SK_iSO_EEEvDpT0_ --------------------------
	.section	.text._ZN6thrust24THRUST_300001_SM_1000_NS8cuda_cub4core6detail13_kernel_agentINS1_8__reduce11ReduceAgentINS0_12zip_iteratorIN4cuda3std3__45tupleIJNS0_10device_ptrIdEENS0_17counting_iteratorIlNS0_11use_defaultESF_SF_EEEEEEEPNSB_IJdlEEESJ_iNS1_9__extrema9arg_max_fIdl13AbsComparatorEEEEJSI_SK_iSO_EEEvDpT0_,"ax",@progbits
	.align	128
        .global         _ZN6thrust24THRUST_300001_SM_1000_NS8cuda_cub4core6detail13_kernel_agentINS1_8__reduce11ReduceAgentINS0_12zip_iteratorIN4cuda3std3__45tupleIJNS0_10device_ptrIdEENS0_17counting_iteratorIlNS0_11use_defaultESF_SF_EEEEEEEPNSB_IJdlEEESJ_iNS1_9__extrema9arg_max_fIdl13AbsComparatorEEEEJSI_SK_iSO_EEEvDpT0_
        .type           _ZN6thrust24THRUST_300001_SM_1000_NS8cuda_cub4core6detail13_kernel_agentINS1_8__reduce11ReduceAgentINS0_12zip_iteratorIN4cuda3std3__45tupleIJNS0_10device_ptrIdEENS0_17counting_iteratorIlNS0_11use_defaultESF_SF_EEEEEEEPNSB_IJdlEEESJ_iNS1_9__extrema9arg_max_fIdl13AbsComparatorEEEEJSI_SK_iSO_EEEvDpT0_,@function
        .size           _ZN6thrust24THRUST_300001_SM_1000_NS8cuda_cub4core6detail13_kernel_agentINS1_8__reduce11ReduceAgentINS0_12zip_iteratorIN4cuda3std3__45tupleIJNS0_10device_ptrIdEENS0_17counting_iteratorIlNS0_11use_defaultESF_SF_EEEEEEEPNSB_IJdlEEESJ_iNS1_9__extrema9arg_max_fIdl13AbsComparatorEEEEJSI_SK_iSO_EEEvDpT0_,(.L_x_751 - _ZN6thrust24THRUST_300001_SM_1000_NS8cuda_cub4core6detail13_kernel_agentINS1_8__reduce11ReduceAgentINS0_12zip_iteratorIN4cuda3std3__45tupleIJNS0_10device_ptrIdEENS0_17counting_iteratorIlNS0_11use_defaultESF_SF_EEEEEEEPNSB_IJdlEEESJ_iNS1_9__extrema9arg_max_fIdl13AbsComparatorEEEEJSI_SK_iSO_EEEvDpT0_)
        .other          _ZN6thrust24THRUST_300001_SM_1000_NS8cuda_cub4core6detail13_kernel_agentINS1_8__reduce11ReduceAgentINS0_12zip_iteratorIN4cuda3std3__45tupleIJNS0_10device_ptrIdEENS0_17counting_iteratorIlNS0_11use_defaultESF_SF_EEEEEEEPNSB_IJdlEEESJ_iNS1_9__extrema9arg_max_fIdl13AbsComparatorEEEEJSI_SK_iSO_EEEvDpT0_,@"STO_CUDA_ENTRY STV_DEFAULT"
_ZN6thrust24THRUST_300001_SM_1000_NS8cuda_cub4core6detail13_kernel_agentINS1_8__reduce11ReduceAgentINS0_12zip_iteratorIN4cuda3std3__45tupleIJNS0_10device_ptrIdEENS0_17counting_iteratorIlNS0_11use_defaultESF_SF_EEEEEEEPNSB_IJdlEEESJ_iNS1_9__extrema9arg_max_fIdl13AbsComparatorEEEEJSI_SK_iSO_EEEvDpT0_:
.text._ZN6thrust24THRUST_300001_SM_1000_NS8cuda_cub4core6detail13_kernel_agentINS1_8__reduce11ReduceAgentINS0_12zip_iteratorIN4cuda3std3__45tupleIJNS0_10device_ptrIdEENS0_17counting_iteratorIlNS0_11use_defaultESF_SF_EEEEEEEPNSB_IJdlEEESJ_iNS1_9__extrema9arg_max_fIdl13AbsComparatorEEEEJSI_SK_iSO_EEEvDpT0_:
        /* <DEDUP_REMOVED lines=23> */
.L_x_586:
[----:B0-----:R-:W-:Y:S05]  /*0170*/  BSYNC.RECONVERGENT B1 ;  /* 0x0000000000017941 */ /* 0x001fea0003800200 */
.L_x_585:
        /* <DEDUP_REMOVED lines=19> */
.L_x_593:
        /* <DEDUP_REMOVED lines=31> */
.L_x_592:
[----:B------:R-:W-:Y:S05]  /*04a0*/  BSYNC.RECONVERGENT B3 ;  /* 0x0000000000037941 */ /* 0x000fea0003800200 */
.L_x_591:
[----:B------:R-:W-:Y:S01]  /*04b0*/  IADD3 R14, P0, PT, R14, 0x100, RZ ;  /* 0x000001000e0e7810 */ /* 0x000fe20007f1e0ff */
[----:B------:R-:W-:Y:S02]  /*04c0*/  VIADD R10, R10, 0x100 ;  /* 0x000001000a0a7836 */ /* 0x000fe40000000000 */
[----:B------:R-:W-:Y:S02]  /*04d0*/  IMAD.X R13, RZ, RZ, R13, P3 ;  /* 0x000000ffff0d7224 */ /* 0x000fe400018e060d */
[----:B------:R-:W-:Y:S01]  /*04e0*/  IMAD.X R15, RZ, RZ, R15, P0 ;  /* 0x000000ffff0f7224 */ /* 0x000fe200000e060f */
[----:B------:R-:W-:Y:S07]  /*04f0*/  @P2 BRA `(.L_x_593) ;  /* 0xfffffffc006c2947 */ /* 0x000fee000383ffff */
.L_x_590:
[----:B------:R-:W-:Y:S05]  /*0500*/  BSYNC.RECONVERGENT B2 ;  /* 0x0000000000027941 */ /* 0x000fea0003800200 */
.L_x_589:
[----:B------:R-:W-:-:S13]  /*0510*/  ISETP.GE.U32.AND P0, PT, R16, 0x300, PT ;  /* 0x000003001000780c */ /* 0x000fda0003f06070 */
[----:B------:R-:W-:Y:S05]  /*0520*/  @!P0 BRA `(.L_x_588) ;  /* 0x0000000400bc8947 */ /* 0x000fea0003800000 */
[----:B------:R-:W0:Y:S01]  /*0530*/  LDC.64 R4, c[0x0][0x380] ;  /* 0x0000e000ff047b82 */ /* 0x000e220000000a00 */
[----:B------:R-:W-:-:S07]  /*0540*/  VIADD R20, R10, 0x200 ;  /* 0x000002000a147836 */ /* 0x000fce0000000000 */
[----:B------:R-:W1:Y:S02]  /*0550*/  LDC.64 R6, c[0x0][0x388] ;  /* 0x0000e200ff067b82 */ /* 0x000e640000000a00 */
.L_x_602:
        /* <DEDUP_REMOVED lines=30> */
.L_x_595:
[----:B------:R-:W-:Y:S05]  /*0740*/  BSYNC.RECONVERGENT B2 ;  /* 0x0000000000027941 */ /* 0x000fea0003800200 */
.L_x_594:
[----:B-----5:R-:W-:Y:S01]  /*0750*/  DSETP.GEU.AND P0, PT, |R16|, |R14|, PT ;  /* 0x4000000e1000722a */ /* 0x020fe20003f0e200 */
[C---:B------:R-:W-:Y:S01]  /*0760*/  IADD3 R19, P1, PT, R23.reuse, R6, RZ ;  /* 0x0000000617137210 */ /* 0x040fe20007f3e0ff */
[----:B------:R-:W-:Y:S01]  /*0770*/  BSSY.RECONVERGENT B2, `(.L_x_596) ;  /* 0x0000015000027945 */ /* 0x000fe20003800200 */
[----:B------:R-:W-:Y:S02]  /*0780*/  IMAD.MOV.U32 R2, RZ, RZ, R14 ;  /* 0x000000ffff027224 */ /* 0x000fe400078e000e */
[----:B------:R-:W-:Y:S01]  /*0790*/  LEA.HI.X.SX32 R18, R23, R7, 0x1, P1 ;  /* 0x0000000717127211 */ /* 0x000fe200008f0eff */
[----:B------:R-:W-:Y:S02]  /*07a0*/  IMAD.MOV.U32 R9, RZ, RZ, R19 ;  /* 0x000000ffff097224 */ /* 0x000fe400078e0013 */
[----:B------:R-:W-:Y:S02]  /*07b0*/  IMAD.MOV.U32 R3, RZ, RZ, R15 ;  /* 0x000000ffff037224 */ /* 0x000fe400078e000f */
[----:B------:R-:W-:-:S04]  /*07c0*/  IMAD.MOV.U32 R8, RZ, RZ, R18 ;  /* 0x000000ffff087224 */ /* 0x000fc800078e0012 */
        /* <DEDUP_REMOVED lines=15> */
.L_x_597:
[----:B------:R-:W-:Y:S05]  /*08c0*/  BSYNC.RECONVERGENT B2 ;  /* 0x0000000000027941 */ /* 0x000fea0003800200 */
.L_x_596:
        /* <DEDUP_REMOVED lines=25> */
.L_x_599:
[----:B------:R-:W-:Y:S05]  /*0a60*/  BSYNC.RECONVERGENT B2 ;  /* 0x0000000000027941 */ /* 0x000fea0003800200 */
.L_x_598:
        /* <DEDUP_REMOVED lines=22> */
.L_x_601:
[----:B------:R-:W-:Y:S05]  /*0bd0*/  BSYNC.RECONVERGENT B2 ;  /* 0x0000000000027941 */ /* 0x000fea0003800200 */
.L_x_600:
[C---:B------:R-:W-:Y:S01]  /*0be0*/  VIADD R10, R20.reuse, 0x200 ;  /* 0x00000200140a7836 */ /* 0x040fe20000000000 */
[----:B------:R-:W-:-:S04]  /*0bf0*/  IADD3 R20, PT, PT, R20, 0x400, RZ ;  /* 0x0000040014147810 */ /* 0x000fc80007ffe0ff */
[----:B------:R-:W-:-:S13]  /*0c00*/  ISETP.GE.AND P0, PT, R10, UR5, PT ;  /* 0x000000050a007c0c */ /* 0x000fda000bf06270 */
[----:B------:R-:W-:Y:S05]  /*0c10*/  @!P0 BRA `(.L_x_602) ;  /* 0xfffffff800508947 */ /* 0x000fea000383ffff */
.L_x_588:
[----:B------:R-:W-:Y:S05]  /*0c20*/  BSYNC.RECONVERGENT B1 ;  /* 0x0000000000017941 */ /* 0x000fea0003800200 */
.L_x_587:
        /* <DEDUP_REMOVED lines=35> */
.L_x_605:
[----:B------:R-:W-:Y:S05]  /*0e60*/  BSYNC.RECONVERGENT B1 ;  /* 0x0000000000017941 */ /* 0x000fea0003800200 */
.L_x_604:
        /* <DEDUP_REMOVED lines=31> */
.L_x_607:
[----:B------:R-:W-:Y:S05]  /*1060*/  BSYNC.RECONVERGENT B1 ;  /* 0x0000000000017941 */ /* 0x000fea0003800200 */
.L_x_606:
        /* <DEDUP_REMOVED lines=31> */
.L_x_609:
[----:B------:R-:W-:Y:S05]  /*1260*/  BSYNC.RECONVERGENT B1 ;  /* 0x0000000000017941 */ /* 0x000fea0003800200 */
.L_x_608:
[----:B------:R-:W-:Y:S01]  /*1270*/  ISETP.GT.AND P0, PT, R10, 0x17, PT ;  /* 0x000000170a00780c */ /* 0x000fe20003f04270 */
[----:B-1----:R1:W1:Y:S01]  /*1280*/  SHFL.DOWN PT, R2, R4, 0x8, 0x1f ;  /* 0x09001f0004027f89 */ /* 0x00226200000e0000 */
[----:B------:R-:W-:Y:S01]  /*1290*/  BSSY.RECONVERGENT B1, `(.L_x_610) ;  /* 0x000001d000017945 */ /* 0x000fe20003800200 */
[----:B0-----:R-:W-:Y:S02]  /*12a0*/  IMAD.MOV.U32 R8, RZ, RZ, R11 ;  /* 0x000000ffff087224 */ /* 0x001fe400078e000b */
[----:B------:R0:W0:Y:S01]  /*12b0*/  SHFL.DOWN PT, R3, R5, 0x8, 0x1f ;  /* 0x09001f0005037f89 */ /* 0x00002200000e0000 */
[----:B------:R-:W-:Y:S02]  /*12c0*/  IMAD.MOV.U32 R9, RZ, RZ, R12 ;  /* 0x000000ffff097224 */ /* 0x000fe400078e000c */
[----:B------:R-:W-:Y:S01]  /*12d0*/  IMAD.MOV.U32 R6, RZ, RZ, R4 ;  /* 0x000000ffff067224 */ /* 0x000fe200078e0004 */
[----:B---3--:R3:W0:Y:S01]  /*12e0*/  SHFL.DOWN PT, R14, R11, 0x8, 0x1f ;  /* 0x09001f000b0e7f89 */ /* 0x00862200000e0000 */
[----:B--2---:R-:W-:-:S03]  /*12f0*/  IMAD.MOV.U32 R7, RZ, RZ, R5 ;  /* 0x000000ffff077224 */ /* 0x004fc600078e0005 */
[----:B----4-:R3:W2:Y:S01]  /*1300*/  SHFL.DOWN PT, R13, R12, 0x8, 0x1f ;  /* 0x09001f000c0d7f89 */ /* 0x0106a200000e0000 */
[----:B------:R-:W-:Y:S05]  /*1310*/  @P0 BRA `(.L_x_611) ;  /* 0x0000000000500947 */ /* 0x000fea0003800000 */
[----:B01----:R-:W-:Y:S01]  /*1320*/  DSETP.GEU.AND P0, PT, |R4|, |R2|, PT ;  /* 0x400000020400722a */ /* 0x003fe20003f0e200 */
[----:B------:R-:W-:Y:S01]  /*1330*/  IMAD.MOV.U32 R8, RZ, RZ, R14 ;  /* 0x000000ffff087224 */ /* 0x000fe200078e000e */
[----:B--2---:R-:W-:Y:S01]  /*1340*/  MOV R9, R13 ;  /* 0x0000000d00097202 */ /* 0x004fe20000000f00 */
        /* <DEDUP_REMOVED lines=17> */
.L_x_611:
[----:B------:R-:W-:Y:S05]  /*1460*/  BSYNC.RECONVERGENT B1 ;  /* 0x0000000000017941 */ /* 0x000fea0003800200 */
.L_x_610:
[----:B------:R-:W-:Y:S01]  /*1470*/  ISETP.GT.AND P0, PT, R10, 0xf, PT ;  /* 0x0000000f0a00780c */ /* 0x000fe20003f04270 */
[----:B-1----:R1:W4:Y:S01]  /*1480*/  SHFL.DOWN PT, R4, R6, 0x10, 0x1f ;  /* 0x0a001f0006047f89 */ /* 0x00232200000e0000 */
[----:B------:R-:W-:Y:S01]  /*1490*/  BSSY.RECONVERGENT B1, `(.L_x_612) ;  /* 0x000001d000017945 */ /* 0x000fe20003800200 */
[----:B0-----:R-:W-:Y:S02]  /*14a0*/  IMAD.MOV.U32 R14, RZ, RZ, R8 ;  /* 0x000000ffff0e7224 */ /* 0x001fe400078e0008 */
[----:B------:R1:W0:Y:S01]  /*14b0*/  SHFL.DOWN PT, R5, R7, 0x10, 0x1f ;  /* 0x0a001f0007057f89 */ /* 0x00022200000e0000 */
[----:B------:R-:W-:Y:S02]  /*14c0*/  IMAD.MOV.U32 R15, RZ, RZ, R9 ;  /* 0x000000ffff0f7224 */ /* 0x000fe400078e0009 */
[----:B------:R-:W-:Y:S01]  /*14d0*/  IMAD.MOV.U32 R2, RZ, RZ, R6 ;  /* 0x000000ffff027224 */ /* 0x000fe200078e0006 */
[----:B---3--:R1:W3:Y:S01]  /*14e0*/  SHFL.DOWN PT, R11, R8, 0x10, 0x1f ;  /* 0x0a001f00080b7f89 */ /* 0x0082e200000e0000 */
[----:B------:R-:W-:-:S03]  /*14f0*/  IMAD.MOV.U32 R3, RZ, RZ, R7 ;  /* 0x000000ffff037224 */ /* 0x000fc600078e0007 */
[----:B------:R1:W0:Y:S01]  /*1500*/  SHFL.DOWN PT, R12, R9, 0x10, 0x1f ;  /* 0x0a001f00090c7f89 */ /* 0x00022200000e0000 */
[----:B------:R-:W-:Y:S05]  /*1510*/  @P0 BRA `(.L_x_613) ;  /* 0x0000000000500947 */ /* 0x000fea0003800000 */
[----:B0---4-:R-:W-:Y:S01]  /*1520*/  DSETP.GEU.AND P0, PT, |R6|, |R4|, PT ;  /* 0x400000040600722a */ /* 0x011fe20003f0e200 */
[----:B---3--:R-:W-:Y:S02]  /*1530*/  IMAD.MOV.U32 R14, RZ, RZ, R11 ;  /* 0x000000ffff0e7224 */ /* 0x008fe400078e000b */
        /* <DEDUP_REMOVED lines=18> */
.L_x_613:
[----:B------:R-:W-:Y:S05]  /*1660*/  BSYNC.RECONVERGENT B1 ;  /* 0x0000000000017941 */ /* 0x000fea0003800200 */
.L_x_612:
[----:B------:R-:W-:Y:S01]  /*1670*/  ISETP.NE.AND P0, PT, R10, RZ, PT ;  /* 0x000000ff0a00720c */ /* 0x000fe20003f05270 */
[----:B------:R-:W-:-:S12]  /*1680*/  BSSY.RECONVERGENT B1, `(.L_x_614) ;  /* 0x000000a000017945 */ /* 0x000fd80003800200 */
[----:B------:R-:W-:Y:S05]  /*1690*/  @P0 BRA `(.L_x_615) ;  /* 0x0000000000200947 */ /* 0x000fea0003800000 */
[----:B-1----:R-:W1:Y:S01]  /*16a0*/  S2R R6, SR_CgaCtaId ;  /* 0x0000000000067919 */ /* 0x002e620000008800 */
[----:B0-----:R-:W-:Y:S02]  /*16b0*/  MOV R5, 0x400 ;  /* 0x0000040000057802 */ /* 0x001fe40000000f00 */
[----:B----4-:R-:W-:-:S04]  /*16c0*/  SHF.R.U32.HI R4, RZ, 0x1, R0 ;  /* 0x00000001ff047819 */ /* 0x010fc80000011600 */
[----:B------:R-:W-:Y:S02]  /*16d0*/  LOP3.LUT R4, R4, 0x1f0, RZ, 0xc0, !PT ;  /* 0x000001f004047812 */ /* 0x000fe400078ec0ff */
[----:B-1----:R-:W-:-:S05]  /*16e0*/  LEA R5, R6, R5, 0x18 ;  /* 0x0000000506057211 */ /* 0x002fca00078ec0ff */
[----:B------:R-:W-:-:S05]  /*16f0*/  IMAD.IADD R5, R4, 0x1, R5 ;  /* 0x0000000104057824 */ /* 0x000fca00078e0205 */
[----:B------:R0:W-:Y:S04]  /*1700*/  STS.64 [R5+0x10], R14 ;  /* 0x0000100e05007388 */ /* 0x0001e80000000a00 */
[----:B------:R0:W-:Y:S02]  /*1710*/  STS.64 [R5+0x8], R2 ;  /* 0x0000080205007388 */ /* 0x0001e40000000a00 */
.L_x_615:
[----:B------:R-:W-:Y:S05]  /*1720*/  BSYNC.RECONVERGENT B1 ;  /* 0x0000000000017941 */ /* 0x000fea0003800200 */
.L_x_614:
        /* <DEDUP_REMOVED lines=8> */
[----:B-1--4-:R-:W1:Y:S04]  /*17b0*/  LDS.128 R4, [R0+0x20] ;  /* 0x0000200000047984 */ /* 0x012e680000000c00 */
[----:B--2---:R2:W4:Y:S04]  /*17c0*/  LDS.64 R12, [R0+0x80] ;  /* 0x00008000000c7984 */ /* 0x0045280000000a00 */
[----:B---3--:R2:W3:Y:S01]  /*17d0*/  LDS.128 R8, [R0+0x30] ;  /* 0x0000300000087984 */ /* 0x0084e20000000c00 */
[----:B0-----:R-:W-:Y:S01]  /*17e0*/  DSETP.GEU.AND P0, PT, |R2|, |R16|, PT ;  /* 0x400000100200722a */ /* 0x001fe20003f0e200 */
[----:B------:R-:W-:Y:S01]  /*17f0*/  IMAD.MOV.U32 R24, RZ, RZ, R16 ;  /* 0x000000ffff187224 */ /* 0x000fe200078e0010 */
[----:B------:R-:W-:Y:S01]  /*1800*/  MOV R25, R17 ;  /* 0x0000001100197202 */ /* 0x000fe20000000f00 */
[----:B-1----:R-:W-:-:S02]  /*1810*/  IMAD.MOV.U32 R26, RZ, RZ, R4 ;  /* 0x000000ffff1a7224 */ /* 0x002fc400078e0004 */
[----:B------:R-:W-:-:S09]  /*1820*/  IMAD.MOV.U32 R27, RZ, RZ, R5 ;  /* 0x000000ffff1b7224 */ /* 0x000fd200078e0005 */
        /* <DEDUP_REMOVED lines=15> */
.L_x_618:
[----:B------:R-:W-:Y:S05]  /*1920*/  BSYNC.RECONVERGENT B1 ;  /* 0x0000000000017941 */ /* 0x000fea0003800200 */
.L_x_617:
        /* <DEDUP_REMOVED lines=23> */
.L_x_620:
[----:B------:R-:W-:Y:S05]  /*1aa0*/  BSYNC.RECONVERGENT B1 ;  /* 0x0000000000017941 */ /* 0x000fea0003800200 */
.L_x_619:
        /* <DEDUP_REMOVED lines=21> */
.L_x_622:
[----:B------:R-:W-:Y:S05]  /*1c00*/  BSYNC.RECONVERGENT B1 ;  /* 0x0000000000017941 */ /* 0x000fea0003800200 */
.L_x_621:
        /* <DEDUP_REMOVED lines=23> */
.L_x_624:
[----:B------:R-:W-:Y:S05]  /*1d80*/  BSYNC.RECONVERGENT B1 ;  /* 0x0000000000017941 */ /* 0x000fea0003800200 */
.L_x_623:
        /* <DEDUP_REMOVED lines=21> */
.L_x_626:
[----:B------:R-:W-:Y:S05]  /*1ee0*/  BSYNC.RECONVERGENT B1 ;  /* 0x0000000000017941 */ /* 0x000fea0003800200 */
.L_x_625:
[----:B------:R-:W-:Y:S01]  /*1ef0*/  DSETP.GEU.AND P0, PT, |R2|, |R10|, PT ;  /* 0x4000000a0200722a */ /* 0x000fe20003f0e200 */
[----:B------:R-:W-:Y:S01]  /*1f00*/  BSSY.RECONVERGENT B1, `(.L_x_627) ;  /* 0x0000014000017945 */ /* 0x000fe20003800200 */
[----:B------:R-:W-:Y:S01]  /*1f10*/  IMAD.MOV.U32 R8, RZ, RZ, R10 ;  /* 0x000000ffff087224 */ /* 0x000fe200078e000a */
[----:B---3--:R-:W-:Y:S01]  /*1f20*/  MOV R0, R5 ;  /* 0x0000000500007202 */ /* 0x008fe20000000f00 */
        /* <DEDUP_REMOVED lines=17> */
.L_x_628:
[----:B------:R-:W-:Y:S05]  /*2040*/  BSYNC.RECONVERGENT B1 ;  /* 0x0000000000017941 */ /* 0x000fea0003800200 */
.L_x_627:
        /* <DEDUP_REMOVED lines=21> */
.L_x_603:
        /* <DEDUP_REMOVED lines=9> */
[----:B------:R-:W-:Y:S02]  /*2230*/  VIADD R5, R5, UR6 ;  /* 0x0000000605057c36 */ /* 0x000fe40008000000 */
        /* <DEDUP_REMOVED lines=9> */
[----:B----4-:R-:W-:Y:S01]  /*22d0*/  IMAD.MOV.U32 R14, RZ, RZ, R12 ;  /* 0x000000ffff0e7224 */ /* 0x010fe200078e000c */
[----:B------:R-:W-:Y:S01]  /*22e0*/  MOV R6, R10 ;  /* 0x0000000a00067202 */ /* 0x000fe20000000f00 */
[----:B0-----:R-:W-:Y:S02]  /*22f0*/  IMAD.MOV.U32 R16, RZ, RZ, R13 ;  /* 0x000000ffff107224 */ /* 0x001fe400078e000d */
        /* <DEDUP_REMOVED lines=16> */
.L_x_630:
[----:B------:R-:W-:Y:S05]  /*2400*/  BSYNC.RECONVERGENT B1 ;  /* 0x0000000000017941 */ /* 0x000fea0003800200 */
.L_x_629:
        /* <DEDUP_REMOVED lines=32> */
.L_x_632:
[----:B------:R-:W-:Y:S05]  /*2610*/  BSYNC.RECONVERGENT B1 ;  /* 0x0000000000017941 */ /* 0x000fea0003800200 */
.L_x_631:
[----:B-1----:R-:W-:Y:S01]  /*2620*/  VIADD R2, R4, 0x4 ;  /* 0x0000000404027836 */ /* 0x002fe20000000000 */
[----:B------:R1:W4:Y:S01]  /*2630*/  SHFL.DOWN PT, R6, R8, 0x4, R5 ;  /* 0x0880000008067989 */ /* 0x00032200000e0005 */
[----:B------:R-:W-:Y:S01]  /*2640*/  BSSY.RECONVERGENT B1, `(.L_x_633) ;  /* 0x000001e000017945 */ /* 0x000fe20003800200 */
[----:B--2---:R-:W-:Y:S01]  /*2650*/  IMAD.MOV.U32 R14, RZ, RZ, R10 ;  /* 0x000000ffff0e7224 */ /* 0x004fe200078e000a */
[----:B------:R-:W-:Y:S01]  /*2660*/  MOV R16, R12 ;  /* 0x0000000c00107202 */ /* 0x000fe20000000f00 */
[----:B------:R1:W2:Y:S01]  /*2670*/  SHFL.DOWN PT, R7, R9, 0x4, R5 ;  /* 0x0880000009077989 */ /* 0x0002a200000e0005 */
[----:B------:R-:W-:Y:S01]  /*2680*/  ISETP.GT.AND P0, PT, R2, R5, PT ;  /* 0x000000050200720c */ /* 0x000fe20003f04270 */
[----:B------:R-:W-:Y:S02]  /*2690*/  IMAD.MOV.U32 R2, RZ, RZ, R8 ;  /* 0x000000ffff027224 */ /* 0x000fe400078e0008 */
[----:B---3--:R1:W3:Y:S01]  /*26a0*/  SHFL.DOWN PT, R11, R10, 0x4, R5 ;  /* 0x088000000a0b7989 */ /* 0x0082e200000e0005 */
[----:B------:R-:W-:-:S03]  /*26b0*/  IMAD.MOV.U32 R3, RZ, RZ, R9 ;  /* 0x000000ffff037224 */ /* 0x000fc600078e0009 */
[----:B0-----:R1:W0:Y:S06]  /*26c0*/  SHFL.DOWN PT, R13, R12, 0x4, R5 ;  /* 0x088000000c0d7989 */ /* 0x00122c00000e0005 */
        /* <DEDUP_REMOVED lines=21> */
.L_x_634:
[----:B------:R-:W-:Y:S05]  /*2820*/  BSYNC.RECONVERGENT B1 ;  /* 0x0000000000017941 */ /* 0x000fea0003800200 */
.L_x_633:
        /* <DEDUP_REMOVED lines=8> */
[----:B---3--:R3:W1:Y:S01]  /*28b0*/  SHFL.DOWN PT, R11, R14, 0x8, R5 ;  /* 0x090000000e0b7989 */ /* 0x00866200000e0005 */
[----:B--2---:R-:W-:-:S03]  /*28c0*/  IMAD.MOV.U32 R7, RZ, RZ, R3 ;  /* 0x000000ffff077224 */ /* 0x004fc600078e0003 */
[----:B0-----:R3:W0:Y:S04]  /*28d0*/  SHFL.DOWN PT, R13, R16, 0x8, R5 ;  /* 0x09000000100d7989 */ /* 0x00162800000e0005 */
        /* <DEDUP_REMOVED lines=21> */
.L_x_636:
[----:B------:R-:W-:Y:S05]  /*2a30*/  BSYNC.RECONVERGENT B1 ;  /* 0x0000000000017941 */ /* 0x000fea0003800200 */
.L_x_635:
[----:B-1----:R-:W-:Y:S01]  /*2a40*/  VIADD R2, R4, 0x10 ;  /* 0x0000001004027836 */ /* 0x002fe20000000000 */
[----:B----4-:R1:W2:Y:S01]  /*2a50*/  SHFL.DOWN PT, R8, R6, 0x10, R5 ;  /* 0x0a00000006087989 */ /* 0x0102a200000e0005 */
[----:B------:R-:W-:Y:S01]  /*2a60*/  BSSY.RECONVERGENT B1, `(.L_x_637) ;  /* 0x000001e000017945 */ /* 0x000fe20003800200 */
[----:B---3--:R-:W-:Y:S02]  /*2a70*/  IMAD.MOV.U32 R14, RZ, RZ, R10 ;  /* 0x000000ffff0e7224 */ /* 0x008fe400078e000a */
[----:B------:R-:W-:Y:S01]  /*2a80*/  ISETP.GT.AND P0, PT, R2, R5, PT ;  /* 0x000000050200720c */ /* 0x000fe20003f04270 */
[----:B------:R1:W3:Y:S01]  /*2a90*/  SHFL.DOWN PT, R9, R7, 0x10, R5 ;  /* 0x0a00000007097989 */ /* 0x0002e200000e0005 */
[----:B------:R-:W-:Y:S02]  /*2aa0*/  IMAD.MOV.U32 R15, RZ, RZ, R12 ;  /* 0x000000ffff0f7224 */ /* 0x000fe400078e000c */
[----:B------:R-:W-:Y:S01]  /*2ab0*/  IMAD.MOV.U32 R2, RZ, RZ, R6 ;  /* 0x000000ffff027224 */ /* 0x000fe200078e0006 */
[----:B------:R1:W4:Y:S01]  /*2ac0*/  SHFL.DOWN PT, R11, R10, 0x10, R5 ;  /* 0x0a0000000a0b7989 */ /* 0x00032200000e0005 */
        /* <DEDUP_REMOVED lines=23> */
.L_x_638:
[----:B------:R-:W-:Y:S05]  /*2c40*/  BSYNC.RECONVERGENT B1 ;  /* 0x0000000000017941 */ /* 0x000fea0003800200 */
.L_x_637:
        /* <DEDUP_REMOVED lines=11> */
.L_x_640:
[----:B------:R-:W-:Y:S05]  /*2d00*/  BSYNC.RECONVERGENT B1 ;  /* 0x0000000000017941 */ /* 0x000fea0003800200 */
.L_x_639:
[----:B------:R-:W-:Y:S01]  /*2d10*/  BAR.SYNC.DEFER_BLOCKING 0x0 ;  /* 0x0000000000007b1d */ /* 0x000fe20000010000 */
[----:B------:R-:W-:-:S13]  /*2d20*/  ISETP.NE.AND P1, PT, R0, RZ, PT ;  /* 0x000000ff0000720c */ /* 0x000fda0003f25270 */
[----:B------:R-:W-:Y:S05]  /*2d30*/  @P1 BRA `(.L_x_616) ;  /* 0x0000003400d41947 */ /* 0x000fea0003800000 */
[----:B------:R-:W-:Y:S01]  /*2d40*/  UISETP.GE.AND UP0, UPT, UR6, 0x21, UPT ;  /* 0x000000210600788c */ /* 0x000fe2000bf06270 */
[----:B----4-:R-:W-:Y:S02]  /*2d50*/  IMAD.MOV.U32 R11, RZ, RZ, R14 ;  /* 0x000000ffff0b7224 */ /* 0x010fe400078e000e */
[----:B--2---:R-:W-:Y:S02]  /*2d60*/  IMAD.MOV.U32 R8, RZ, RZ, R15 ;  /* 0x000000ffff087224 */ /* 0x004fe400078e000f */
        /* <DEDUP_REMOVED lines=8> */
[----:B0-----:R-:W0:Y:S01]  /*2df0*/  LDS.64 R12, [UR4+0x20] ;  /* 0x00002004ff0c7984 */ /* 0x001e220008000a00 */
[----:B-1----:R-:W-:Y:S01]  /*2e00*/  DSETP.GEU.AND P0, PT, |R2|, |R6|, PT ;  /* 0x400000060200722a */ /* 0x002fe20003f0e200 */
[----:B------:R-:W-:Y:S01]  /*2e10*/  MOV R4, R6 ;  /* 0x0000000600047202 */ /* 0x000fe20000000f00 */
[----:B------:R-:W-:Y:S02]  /*2e20*/  IMAD.MOV.U32 R5, RZ, RZ, R7 ;  /* 0x000000ffff057224 */ /* 0x000fe400078e0007 */
[----:B0-----:R-:W-:Y:S02]  /*2e30*/  IMAD.MOV.U32 R11, RZ, RZ, R12 ;  /* 0x000000ffff0b7224 */ /* 0x001fe400078e000c */
        /* <DEDUP_REMOVED lines=16> */
.L_x_642:
[----:B------:R-:W-:Y:S05]  /*2f40*/  BSYNC.RECONVERGENT B1 ;  /* 0x0000000000017941 */ /* 0x000fea0003800200 */
.L_x_641:
[----:B------:R-:W-:Y:S01]  /*2f50*/  UISETP.GE.AND UP0, UPT, UR6, 0x41, UPT ;  /* 0x000000410600788c */ /* 0x000fe2000bf06270 */
[----:B---3--:R-:W-:Y:S02]  /*2f60*/  IMAD.MOV.U32 R9, RZ, RZ, R11 ;  /* 0x000000ffff097224 */ /* 0x008fe400078e000b */
[----:B------:R-:W-:Y:S02]  /*2f70*/  IMAD.MOV.U32 R0, RZ, RZ, R8 ;  /* 0x000000ffff007224 */ /* 0x000fe400078e0008 */
[----:B------:R-:W-:Y:S02]  /*2f80*/  IMAD.MOV.U32 R2, RZ, RZ, R4 ;  /* 0x000000ffff027224 */ /* 0x000fe400078e0004 */
[----:B------:R-:W-:Y:S02]  /*2f90*/  IMAD.MOV.U32 R3, RZ, RZ, R5 ;  /* 0x000000ffff037224 */ /* 0x000fe400078e0005 */
        /* <DEDUP_REMOVED lines=8> */
[----:B------:R-:W-:Y:S02]  /*3020*/  IMAD.MOV.U32 R2, RZ, RZ, R6 ;  /* 0x000000ffff027224 */ /* 0x000fe400078e0006 */
[----:B------:R-:W-:Y:S02]  /*3030*/  IMAD.MOV.U32 R3, RZ, RZ, R7 ;  /* 0x000000ffff037224 */ /* 0x000fe400078e0007 */
[----:B0-----:R-:W-:-:S02]  /*3040*/  IMAD.MOV.U32 R9, RZ, RZ, R12 ;  /* 0x000000ffff097224 */ /* 0x001fc400078e000c */
        /* <DEDUP_REMOVED lines=16> */
.L_x_644:
[----:B------:R-:W-:Y:S05]  /*3150*/  BSYNC.RECONVERGENT B1 ;  /* 0x0000000000017941 */ /* 0x000fea0003800200 */
.L_x_643:
[----:B------:R-:W-:Y:S01]  /*3160*/  UISETP.GE.AND UP0, UPT, UR6, 0x61, UPT ;  /* 0x000000610600788c */ /* 0x000fe2000bf06270 */
[----:B------:R-:W-:Y:S01]  /*3170*/  IMAD.MOV.U32 R11, RZ, RZ, R9 ;  /* 0x000000ffff0b7224 */ /* 0x000fe200078e0009 */
[----:B------:R-:W-:Y:S01]  /*3180*/  MOV R8, R0 ;  /* 0x0000000000087202 */ /* 0x000fe20000000f00 */
[----:B------:R-:W-:Y:S02]  /*3190*/  IMAD.MOV.U32 R4, RZ, RZ, R2 ;  /* 0x000000ffff047224 */ /* 0x000fe400078e0002 */
[----:B------:R-:W-:-:S04]  /*31a0*/  IMAD.MOV.U32 R5, RZ, RZ, R3 ;  /* 0x000000ffff057224 */ /* 0x000fc800078e0003 */
        /* <DEDUP_REMOVED lines=27> */
.L_x_646:
[----:B------:R-:W-:Y:S05]  /*3360*/  BSYNC.RECONVERGENT B1 ;  /* 0x0000000000017941 */ /* 0x000fea0003800200 */
.L_x_645:
[----:B------:R-:W-:Y:S01]  /*3370*/  UISETP.GE.AND UP0, UPT, UR6, 0x81, UPT ;  /* 0x000000810600788c */ /* 0x000fe2000bf06270 */
[----:B------:R-:W-:Y:S02]  /*3380*/  IMAD.MOV.U32 R9, RZ, RZ, R11 ;  /* 0x000000ffff097224 */ /* 0x000fe400078e000b */
        /* <DEDUP_REMOVED lines=30> */
.L_x_648:
[----:B------:R-:W-:Y:S05]  /*3570*/  BSYNC.RECONVERGENT B1 ;  /* 0x0000000000017941 */ /* 0x000fea0003800200 */
.L_x_647:
        /* <DEDUP_REMOVED lines=32> */
.L_x_650:
[----:B------:R-:W-:Y:S05]  /*3780*/  BSYNC.RECONVERGENT B1 ;  /* 0x0000000000017941 */ /* 0x000fea0003800200 */
.L_x_649:
        /* <DEDUP_REMOVED lines=14> */
[----:B------:R-:W-:Y:S01]  /*3870*/  IMAD.MOV.U32 R7, RZ, RZ, R3 ;  /* 0x000000ffff077224 */ /* 0x000fe200078e0003 */
[----:B0-----:R-:W-:Y:S01]  /*3880*/  MOV R0, R13 ;  /* 0x0000000d00007202 */ /* 0x001fe20000000f00 */
        /* <DEDUP_REMOVED lines=16> */
.L_x_652:
[----:B------:R-:W-:Y:S05]  /*3990*/  BSYNC.RECONVERGENT B1 ;  /* 0x0000000000017941 */ /* 0x000fea0003800200 */
.L_x_651:
[----:B------:R-:W-:Y:S01]  /*39a0*/  UISETP.GE.AND UP0, UPT, UR6, 0xe1, UPT ;  /* 0x000000e10600788c */ /* 0x000fe2000bf06270 */
[----:B------:R-:W-:Y:S02]  /*39b0*/  IMAD.MOV.U32 R14, RZ, RZ, R9 ;  /* 0x000000ffff0e7224 */ /* 0x000fe400078e0009 */
[----:B------:R-:W-:Y:S02]  /*39c0*/  IMAD.MOV.U32 R15, RZ, RZ, R0 ;  /* 0x000000ffff0f7224 */ /* 0x000fe400078e0000 */
[----:B------:R-:W-:Y:S02]  /*39d0*/  IMAD.MOV.U32 R2, RZ, RZ, R6 ;  /* 0x000000ffff027224 */ /* 0x000fe400078e0006 */
[----:B------:R-:W-:Y:S02]  /*39e0*/  IMAD.MOV.U32 R3, RZ, RZ, R7 ;  /* 0x000000ffff037224 */ /* 0x000fe400078e0007 */
[----:B------:R-:W-:Y:S05]  /*39f0*/  BRA.U !UP0, `(.L_x_616) ;  /* 0x0000002908a47547 */ /* 0x000fea000b800000 */
[----:B------:R-:W1:Y:S01]  /*3a00*/  S2UR UR5, SR_CgaCtaId ;  /* 0x00000000000579c3 */ /* 0x000e620000008800 */
[----:B------:R-:W-:Y:S02]  /*3a10*/  UMOV UR4, 0x400 ;  /* 0x0000040000047882 */ /* 0x000fe40000000000 */
[----:B-1----:R-:W-:-:S09]  /*3a20*/  ULEA UR4, UR5, UR4, 0x18 ;  /* 0x0000000405047291 */ /* 0x002fd2000f8ec0ff */
[----:B------:R-:W1:Y:S04]  /*3a30*/  LDS.64 R4, [UR4+0x78] ;  /* 0x00007804ff047984 */ /* 0x000e680008000a00 */
[----:B------:R-:W2:Y:S01]  /*3a40*/  LDS.64 R10, [UR4+0x80] ;  /* 0x00008004ff0a7984 */ /* 0x000ea20008000a00 */
        /* <DEDUP_REMOVED lines=21> */
.L_x_584:
        /* <DEDUP_REMOVED lines=30> */
[----:B------:R-:W-:Y:S02]  /*3d80*/  ISETP.GE.U32.AND.EX P0, PT, RZ, RZ, PT, P0 ;  /* 0x000000ffff00720c */ /* 0x000fe40003f06100 */
[----:B------:R-:W-:-:S11]  /*3d90*/  IADD3.X R7, PT, PT, RZ, UR7, RZ, P1, !PT ;  /* 0x00000007ff077c10 */ /* 0x000fd60008ffe4ff */
[----:B------:R-:W-:-:S06]  /*3da0*/  DSETP.LT.OR P0, PT, |R8|, |R4|, !P0 ;  /* 0x400000040800722a */ /* 0x000fcc0004701600 */
[----:B------:R-:W-:Y:S02]  /*3db0*/  FSEL R8, R4, R8, P0 ;  /* 0x0000000804087208 */ /* 0x000fe40000000000 */
[----:B------:R-:W-:Y:S02]  /*3dc0*/  FSEL R9, R5, R9, P0 ;  /* 0x0000000905097208 */ /* 0x000fe40000000000 */
[----:B------:R-:W-:Y:S02]  /*3dd0*/  SEL R23, R6, R23, P0 ;  /* 0x0000001706177207 */ /* 0x000fe40000000000 */
[----:B------:R-:W-:-:S07]  /*3de0*/  SEL R24, R7, R24, P0 ;  /* 0x0000001807187207 */ /* 0x000fce0000000000 */
.L_x_654:
[----:B------:R-:W-:Y:S05]  /*3df0*/  BSYNC.RECONVERGENT B1 ;  /* 0x0000000000017941 */ /* 0x000fea0003800200 */
.L_x_653:
[----:B------:R-:W-:Y:S01]  /*3e00*/  UISETP.GE.U32.AND UP0, UPT, UR4, 0xa00, UPT ;  /* 0x00000a000400788c */ /* 0x000fe2000bf06070 */
[----:B------:R-:W-:-:S08]  /*3e10*/  IMAD.MOV.U32 R5, RZ, RZ, 0x500 ;  /* 0x00000500ff057424 */ /* 0x000fd000078e00ff */
[----:B------:R-:W-:Y:S05]  /*3e20*/  BRA.U !UP0, `(.L_x_655) ;  /* 0x00000005084c7547 */ /* 0x000fea000b800000 */
[----:B------:R-:W-:Y:S01]  /*3e30*/  IMAD.MOV.U32 R12, RZ, RZ, R8 ;  /* 0x000000ffff0c7224 */ /* 0x000fe200078e0008 */
[----:B------:R-:W0:Y:S01]  /*3e40*/  LDCU UR4, c[0x0][0x398] ;  /* 0x00007300ff0477ac */ /* 0x000e220008000800 */
[----:B------:R-:W-:Y:S02]  /*3e50*/  IMAD.MOV.U32 R13, RZ, RZ, R9 ;  /* 0x000000ffff0d7224 */ /* 0x000fe400078e0009 */
[----:B------:R-:W-:Y:S01]  /*3e60*/  IMAD.MOV.U32 R17, RZ, RZ, 0x500 ;  /* 0x00000500ff117424 */ /* 0x000fe200078e00ff */
[----:B------:R-:W1:Y:S01]  /*3e70*/  LDCU.64 UR6, c[0x0][0x388] ;  /* 0x00007100ff0677ac */ /* 0x000e620008000a00 */
[----:B------:R-:W-:-:S05]  /*3e80*/  NOP ;  /* 0x0000000000007918 */ /* 0x000fca0000000000 */
.L_x_656:
[----:B------:R-:W-:-:S05]  /*3e90*/  IMAD.WIDE.U32 R26, R17, 0x8, R2 ;  /* 0x00000008111a7825 */ /* 0x000fca00078e0002 */
[----:B------:R-:W2:Y:S04]  /*3ea0*/  LDG.E.64 R14, desc[UR8][R26.64] ;  /* 0x000000081a0e7981 */ /* 0x000ea8000c1e1b00 */
[----:B------:R-:W3:Y:S04]  /*3eb0*/  LDG.E.64 R4, desc[UR8][R26.64+0x800] ;  /* 0x000800081a047981 */ /* 0x000ee8000c1e1b00 */
[----:B------:R-:W4:Y:S04]  /*3ec0*/  LDG.E.64 R6, desc[UR8][R26.64+0x1000] ;  /* 0x001000081a067981 */ /* 0x000f28000c1e1b00 */
[----:B------:R-:W5:Y:S04]  /*3ed0*/  LDG.E.64 R10, desc[UR8][R26.64+0x1800] ;  /* 0x001800081a0a7981 */ /* 0x000f68000c1e1b00 */
[----:B------:R-:W5:Y:S01]  /*3ee0*/  LDG.E.64 R8, desc[UR8][R26.64+0x2000] ;  /* 0x002000081a087981 */ /* 0x000f62000c1e1b00 */
[----:B-1----:R-:W-:-:S04]  /*3ef0*/  IADD3 R18, P0, P1, R0, UR6, R17 ;  /* 0x0000000600127c10 */ /* 0x002fc8000f91e011 */
[----:B------:R-:W-:Y:S01]  /*3f00*/  IADD3.X R16, PT, PT, RZ, UR7, RZ, P0, P1 ;  /* 0x00000007ff107c10 */ /* 0x000fe200087e24ff */
[----:B------:R-:W-:Y:S01]  /*3f10*/  IMAD.MOV.U32 R20, RZ, RZ, R18 ;  /* 0x000000ffff147224 */ /* 0x000fe200078e0012 */
[----:B------:R-:W-:-:S03]  /*3f20*/  IADD3 R22, P3, PT, R18, 0x100, RZ ;  /* 0x0000010012167810 */ /* 0x000fc60007f7e0ff */
        /* <DEDUP_REMOVED lines=11> */
[----:B------:R-:W-:Y:S01]  /*3fe0*/  IMAD.X R24, RZ, RZ, R16, P3 ;  /* 0x000000ffff187224 */ /* 0x000fe200018e0610 */
[----:B------:R-:W-:-:S03]  /*3ff0*/  IADD3 R13, P3, PT, R18, 0x200, RZ ;  /* 0x00000200120d7810 */ /* 0x000fc60007f7e0ff */
[----:B---3--:R-:W-:-:S14]  /*4000*/  DSETP.GEU.AND P1, PT, |R14|, |R4|, PT ;  /* 0x400000040e00722a */ /* 0x008fdc0003f2e200 */
[----:B------:R-:W-:-:S04]  /*4010*/  @P1 ISETP.GE.U32.AND P0, PT, R20, R22, PT ;  /* 0x000000161400120c */ /* 0x000fc80003f06070 */
[----:B------:R-:W-:-:S13]  /*4020*/  @P1 ISETP.GE.AND.EX P0, PT, R19, R24, PT, P0 ;  /* 0x000000181300120c */ /* 0x000fda0003f06300 */
[----:B------:R-:W-:-:S06]  /*4030*/  @P1 DSETP.LT.OR P0, PT, |R4|, |R14|, !P0 ;  /* 0x4000000e0400122a */ /* 0x000fcc0004701600 */
[----:B------:R-:W-:Y:S01]  /*4040*/  @P1 FSEL R12, R14, R4, P0 ;  /* 0x000000040e0c1208 */ /* 0x000fe20000000000 */
[----:B------:R-:W-:Y:S01]  /*4050*/  IMAD.X R14, RZ, RZ, R16, P3 ;  /* 0x000000ffff0e7224 */ /* 0x000fe200018e0610 */
[----:B------:R-:W-:Y:S02]  /*4060*/  @P1 FSEL R15, R15, R5, P0 ;  /* 0x000000050f0f1208 */ /* 0x000fe40000000000 */
[----:B------:R-:W-:Y:S01]  /*4070*/  @P1 SEL R22, R20, R22, P0 ;  /* 0x0000001614161207 */ /* 0x000fe20000000000 */
[----:B------:R-:W-:Y:S01]  /*4080*/  @P1 IMAD.MOV.U32 R4, RZ, RZ, R12 ;  /* 0x000000ffff041224 */ /* 0x000fe200078e000c */
[----:B------:R-:W-:Y:S01]  /*4090*/  IADD3 R12, P3, PT, R18, 0x300, RZ ;  /* 0x00000300120c7810 */ /* 0x000fe20007f7e0ff */
[----:B------:R-:W-:Y:S02]  /*40a0*/  @P1 IMAD.MOV.U32 R5, RZ, RZ, R15 ;  /* 0x000000ffff051224 */ /* 0x000fe400078e000f */
[----:B------:R-:W-:Y:S01]  /*40b0*/  IMAD.MOV.U32 R15, RZ, RZ, R24 ;  /* 0x000000ffff0f7224 */ /* 0x000fe200078e0018 */
[----:B------:R-:W-:-:S03]  /*40c0*/  @P1 SEL R15, R19, R24, P0 ;  /* 0x00000018130f1207 */ /* 0x000fc60000000000 */
[----:B----4-:R-:W-:-:S14]  /*40d0*/  DSETP.GEU.AND P2, PT, |R4|, |R6|, PT ;  /* 0x400000060400722a */ /* 0x010fdc0003f4e200 */
[----:B------:R-:W-:-:S04]  /*40e0*/  @P2 ISETP.GE.U32.AND P0, PT, R22, R13, PT ;  /* 0x0000000d1600220c */ /* 0x000fc80003f06070 */
[----:B------:R-:W-:-:S13]  /*40f0*/  @P2 ISETP.GE.AND.EX P0, PT, R15, R14, PT, P0 ;  /* 0x0000000e0f00220c */ /* 0x000fda0003f06300 */
[----:B------:R-:W-:-:S06]  /*4100*/  @P2 DSETP.LT.OR P0, PT, |R6|, |R4|, !P0 ;  /* 0x400000040600222a */ /* 0x000fcc0004701600 */
[----:B------:R-:W-:Y:S02]  /*4110*/  @P2 FSEL R4, R4, R6, P0 ;  /* 0x0000000604042208 */ /* 0x000fe40000000000 */
[----:B------:R-:W-:Y:S02]  /*4120*/  @P2 FSEL R5, R5, R7, P0 ;  /* 0x0000000705052208 */ /* 0x000fe40000000000 */
[----:B------:R-:W-:Y:S01]  /*4130*/  @P2 SEL R14, R15, R14, P0 ;  /* 0x0000000e0f0e2207 */ /* 0x000fe20000000000 */
[----:B------:R-:W-:Y:S02]  /*4140*/  @P2 IMAD.MOV.U32 R6, RZ, RZ, R4 ;  /* 0x000000ffff062224 */ /* 0x000fe400078e0004 */
[----:B------:R-:W-:Y:S02]  /*4150*/  @P2 IMAD.MOV.U32 R7, RZ, RZ, R5 ;  /* 0x000000ffff072224 */ /* 0x000fe400078e0005 */
[----:B------:R-:W-:Y:S01]  /*4160*/  IMAD.MOV.U32 R5, RZ, RZ, R13 ;  /* 0x000000ffff057224 */ /* 0x000fe200078e000d */
[----:B------:R-:W-:Y:S01]  /*4170*/  @P2 SEL R5, R22, R13, P0 ;  /* 0x0000000d16052207 */ /* 0x000fe20000000000 */
        /* <DEDUP_REMOVED lines=13> */
[----:B------:R-:W-:-:S04]  /*4250*/  IADD3 R5, PT, PT, R17, 0xa00, RZ ;  /* 0x00000a0011057810 */ /* 0x000fc80007ffe0ff */
[----:B0-----:R-:W-:Y:S01]  /*4260*/  ISETP.GT.AND P1, PT, R5, UR4, PT ;  /* 0x0000000405007c0c */ /* 0x001fe2000bf24270 */
[----:B------:R-:W-:Y:S01]  /*4270*/  DSETP.GEU.AND P2, PT, |R10|, |R8|, PT ;  /* 0x400000080a00722a */ /* 0x000fe20003f4e200 */
[----:B------:R-:W-:-:S04]  /*4280*/  VIADD R5, R17, 0x500 ;  /* 0x0000050011057836 */ /* 0x000fc80000000000 */
[----:B------:R-:W-:-:S09]  /*4290*/  IMAD.MOV.U32 R17, RZ, RZ, R5 ;  /* 0x000000ffff117224 */ /* 0x000fd200078e0005 */
        /* <DEDUP_REMOVED lines=12> */
.L_x_655:
        /* <DEDUP_REMOVED lines=14> */
[----:B------:R-:W-:Y:S01]  /*4440*/  IMAD.IADD R7, R0, 0x1, R5 ;  /* 0x0000000100077824 */ /* 0x000fe200078e0205 */
[----:B------:R-:W-:-:S04]  /*4450*/  LEA.HI R4, R10, 0x1, RZ, 0x18 ;  /* 0x000000010a047811 */ /* 0x000fc800078fc0ff */
[C---:B------:R-:W-:Y:S02]  /*4460*/  IADD3 R14, P0, PT, R7.reuse, UR6, RZ ;  /* 0x00000006070e7c10 */ /* 0x040fe4000ff1e0ff */
[----:B------:R-:W-:Y:S01]  /*4470*/  LOP3.LUT R6, R4, 0x3, RZ, 0xc0, !PT ;  /* 0x0000000304067812 */ /* 0x000fe200078ec0ff */
[----:B------:R-:W-:Y:S02]  /*4480*/  IMAD.MOV.U32 R4, RZ, RZ, R0 ;  /* 0x000000ffff047224 */ /* 0x000fe400078e0000 */
[----:B------:R-:W-:Y:S02]  /*4490*/  IMAD.X R15, RZ, RZ, UR7, P0 ;  /* 0x00000007ff0f7e24 */ /* 0x000fe400080e06ff */
[----:B------:R-:W-:Y:S02]  /*44a0*/  IMAD.MOV R11, RZ, RZ, -R6 ;  /* 0x000000ffff0b7224 */ /* 0x000fe400078e0a06 */
[----:B0-----:R-:W-:-:S04]  /*44b0*/  IMAD.WIDE.U32 R2, R7, 0x8, R2 ;  /* 0x0000000807027825 */ /* 0x001fc800078e0002 */
[----:B------:R-:W-:Y:S02]  /*44c0*/  IMAD.MOV.U32 R12, RZ, RZ, R2 ;  /* 0x000000ffff0c7224 */ /* 0x000fe400078e0002 */
[----:B------:R-:W-:-:S07]  /*44d0*/  IMAD.MOV.U32 R13, RZ, RZ, R3 ;  /* 0x000000ffff0d7224 */ /* 0x000fce00078e0003 */
.L_x_663:
[----:B------:R-:W-:Y:S02]  /*44e0*/  IMAD.MOV.U32 R2, RZ, RZ, R12 ;  /* 0x000000ffff027224 */ /* 0x000fe400078e000c */
[----:B------:R-:W-:-:S06]  /*44f0*/  IMAD.MOV.U32 R3, RZ, RZ, R13 ;  /* 0x000000ffff037224 */ /* 0x000fcc00078e000d */
[----:B------:R-:W2:Y:S01]  /*4500*/  LDG.E.64 R2, desc[UR8][R2.64] ;  /* 0x0000000802027981 */ /* 0x000ea2000c1e1b00 */
[----:B------:R-:W-:Y:S01]  /*4510*/  VIADD R11, R11, 0x1 ;  /* 0x000000010b0b7836 */ /* 0x000fe20000000000 */
[----:B------:R-:W-:Y:S01]  /*4520*/  BSSY.RECONVERGENT B3, `(.L_x_661) ;  /* 0x000001b000037945 */ /* 0x000fe20003800200 */
[----:B------:R-:W-:Y:S01]  /*4530*/  IMAD.MOV.U32 R19, RZ, RZ, R23 ;  /* 0x000000ffff137224 */ /* 0x000fe200078e0017 */
[----:B------:R-:W-:Y:S01]  /*4540*/  MOV R7, R9 ;  /* 0x0000000900077202 */ /* 0x000fe20000000f00 */
[----:B------:R-:W-:Y:S01]  /*4550*/  IMAD.MOV.U32 R16, RZ, RZ, R24 ;  /* 0x000000ffff107224 */ /* 0x000fe200078e0018 */
[----:B------:R-:W-:Y:S01]  /*4560*/  ISETP.NE.AND P2, PT, R11, RZ, PT ;  /* 0x000000ff0b00720c */ /* 0x000fe20003f45270 */
[----:B------:R-:W-:Y:S01]  /*4570*/  IMAD.MOV.U32 R6, RZ, RZ, R8 ;  /* 0x000000ffff067224 */ /* 0x000fe200078e0008 */
[----:B------:R-:W-:Y:S01]  /*4580*/  IADD3 R12, P3, PT, R12, 0x800, RZ ;  /* 0x000008000c0c7810 */ /* 0x000fe20007f7e0ff */
[----:B------:R-:W-:Y:S02]  /*4590*/  IMAD.MOV.U32 R23, RZ, RZ, R14 ;  /* 0x000000ffff177224 */ /* 0x000fe400078e000e */
[----:B------:R-:W-:Y:S01]  /*45a0*/  IMAD.MOV.U32 R24, RZ, RZ, R15 ;  /* 0x000000ffff187224 */ /* 0x000fe200078e000f */
[----:B--2---:R-:W-:Y:S01]  /*45b0*/  DSETP.GEU.AND P0, PT, |R8|, |R2|, PT ;  /* 0x400000020800722a */ /* 0x004fe20003f0e200 */
[----:B------:R-:W-:-:S02]  /*45c0*/  IMAD.MOV.U32 R8, RZ, RZ, R2 ;  /* 0x000000ffff087224 */ /* 0x000fc400078e0002 */
        /* <DEDUP_REMOVED lines=16> */
.L_x_662:
[----:B------:R-:W-:Y:S05]  /*46d0*/  BSYNC.RECONVERGENT B3 ;  /* 0x0000000000037941 */ /* 0x000fea0003800200 */
.L_x_661:
[----:B------:R-:W-:Y:S01]  /*46e0*/  IADD3 R14, P0, PT, R14, 0x100, RZ ;  /* 0x000001000e0e7810 */ /* 0x000fe20007f1e0ff */
[----:B------:R-:W-:Y:S02]  /*46f0*/  VIADD R4, R4, 0x100 ;  /* 0x0000010004047836 */ /* 0x000fe40000000000 */
[----:B------:R-:W-:Y:S02]  /*4700*/  IMAD.X R13, RZ, RZ, R13, P3 ;  /* 0x000000ffff0d7224 */ /* 0x000fe400018e060d */
[----:B------:R-:W-:Y:S01]  /*4710*/  IMAD.X R15, RZ, RZ, R15, P0 ;  /* 0x000000ffff0f7224 */ /* 0x000fe200000e060f */
[----:B------:R-:W-:Y:S07]  /*4720*/  @P2 BRA `(.L_x_663) ;  /* 0xfffffffc006c2947 */ /* 0x000fee000383ffff */
.L_x_660:
[----:B------:R-:W-:Y:S05]  /*4730*/  BSYNC.RECONVERGENT B2 ;  /* 0x0000000000027941 */ /* 0x000fea0003800200 */
.L_x_659:
[----:B------:R-:W-:-:S13]  /*4740*/  ISETP.GE.U32.AND P0, PT, R10, 0x300, PT ;  /* 0x000003000a00780c */ /* 0x000fda0003f06070 */
[----:B------:R-:W-:Y:S05]  /*4750*/  @!P0 BRA `(.L_x_658) ;  /* 0x0000000400fc8947 */ /* 0x000fea0003800000 */
[----:B------:R-:W0:Y:S01]  /*4760*/  LDCU.128 UR12, c[0x0][0x380] ;  /* 0x00007000ff0c77ac */ /* 0x000e220008000c00 */
[----:B------:R-:W1:Y:S01]  /*4770*/  LDC.64 R20, c[0x0][0x380] ;  /* 0x0000e000ff147b82 */ /* 0x000e620000000a00 */
[C---:B------:R-:W-:Y:S01]  /*4780*/  IADD3 R7, P1, PT, R4.reuse, R5, RZ ;  /* 0x0000000504077210 */ /* 0x040fe20007f3e0ff */
[C---:B------:R-:W-:Y:S02]  /*4790*/  IMAD.IADD R16, R4.reuse, 0x1, R5 ;  /* 0x0000000104107824 */ /* 0x040fe400078e0205 */
[----:B------:R-:W-:Y:S02]  /*47a0*/  VIADD R22, R4, 0x200 ;  /* 0x0000020004167836 */ /* 0x000fe40000000000 */
[----:B------:R-:W-:Y:S02]  /*47b0*/  IMAD.X R10, RZ, RZ, RZ, P1 ;  /* 0x000000ffff0a7224 */ /* 0x000fe400008e06ff */
[----:B------:R-:W2:Y:S01]  /*47c0*/  LDC.64 R2, c[0x0][0x388] ;  /* 0x0000e200ff027b82 */ /* 0x000ea20000000a00 */
[----:B0-----:R-:W-:-:S02]  /*47d0*/  LEA R6, P2, R7, UR12, 0x3 ;  /* 0x0000000c07067c11 */ /* 0x001fc4000f8418ff */
[----:B------:R-:W-:Y:S02]  /*47e0*/  IADD3 R18, P0, PT, R16, UR14, RZ ;  /* 0x0000000e10127c10 */ /* 0x000fe4000ff1e0ff */
[----:B------:R-:W-:Y:S02]  /*47f0*/  IADD3 R6, P1, PT, R6, 0x1800, RZ ;  /* 0x0000180006067810 */ /* 0x000fe40007f3e0ff */
[----:B------:R-:W-:Y:S01]  /*4800*/  LEA.HI.X R5, R7, UR13, R10, 0x3, P2 ;  /* 0x0000000d07057c11 */ /* 0x000fe200090f1c0a */
[----:B-1----:R-:W-:-:S04]  /*4810*/  IMAD.WIDE.U32 R20, R16, 0x8, R20 ;  /* 0x0000000810147825 */ /* 0x002fc800078e0014 */
[----:B------:R-:W-:Y:S02]  /*4820*/  IMAD.X R19, RZ, RZ, UR15, P0 ;  /* 0x0000000fff137e24 */ /* 0x000fe400080e06ff */
[----:B------:R-:W-:-:S07]  /*4830*/  IMAD.X R5, RZ, RZ, R5, P1 ;  /* 0x000000ffff057224 */ /* 0x000fce00008e0605 */
.L_x_672:
[----:B------:R-:W3:Y:S01]  /*4840*/  LDG.E.64 R14, desc[UR8][R20.64] ;  /* 0x00000008140e7981 */ /* 0x000ee2000c1e1b00 */
[----:B------:R-:W-:-:S05]  /*4850*/  IMAD.MOV.U32 R4, RZ, RZ, R6 ;  /* 0x000000ffff047224 */ /* 0x000fca00078e0006 */
[----:B------:R0:W5:Y:S04]  /*4860*/  LDG.E.64 R10, desc[UR8][R4.64+-0x1000] ;  /* 0xfff00008040a7981 */ /* 0x000168000c1e1b00 */
[----:B------:R0:W5:Y:S01]  /*4870*/  LDG.E.64 R6, desc[UR8][R4.64+-0x800] ;  /* 0xfff8000804067981 */ /* 0x000162000c1e1b00 */
[----:B------:R-:W-:Y:S01]  /*4880*/  BSSY.RECONVERGENT B2, `(.L_x_664) ;  /* 0x0000015000027945 */ /* 0x000fe20003800200 */
[----:B------:R-:W-:Y:S02]  /*4890*/  IMAD.MOV.U32 R26, RZ, RZ, R18 ;  /* 0x000000ffff1a7224 */ /* 0x000fe400078e0012 */
[----:B------:R-:W-:Y:S01]  /*48a0*/  IMAD.MOV.U32 R25, RZ, RZ, R19 ;  /* 0x000000ffff197224 */ /* 0x000fe200078e0013 */
[----:B---3--:R-:W-:Y:S01]  /*48b0*/  DSETP.GEU.AND P0, PT, |R8|, |R14|, PT ;  /* 0x4000000e0800722a */ /* 0x008fe20003f0e200 */
[----:B------:R-:W-:Y:S01]  /*48c0*/  MOV R12, R14 ;  /* 0x0000000e000c7202 */ /* 0x000fe20000000f00 */
[----:B------:R-:W-:-:S12]  /*48d0*/  IMAD.MOV.U32 R13, RZ, RZ, R15 ;  /* 0x000000ffff0d7224 */ /* 0x000fd800078e000f */
        /* <DEDUP_REMOVED lines=15> */
.L_x_665:
[----:B------:R-:W-:Y:S05]  /*49d0*/  BSYNC.RECONVERGENT B2 ;  /* 0x0000000000027941 */ /* 0x000fea0003800200 */
.L_x_664:
[----:B-----5:R-:W-:Y:S01]  /*49e0*/  DSETP.GEU.AND P0, PT, |R12|, |R10|, PT ;  /* 0x4000000a0c00722a */ /* 0x020fe20003f0e200 */
[----:B------:R-:W-:Y:S01]  /*49f0*/  VIADD R9, R16, 0x100 ;  /* 0x0000010010097836 */ /* 0x000fe20000000000 */
[----:B------:R-:W-:Y:S01]  /*4a00*/  BSSY.RECONVERGENT B2, `(.L_x_666) ;  /* 0x0000016000027945 */ /* 0x000fe20003800200 */
[----:B------:R-:W-:-:S03]  /*4a10*/  IMAD.MOV.U32 R8, RZ, RZ, R10 ;  /* 0x000000ffff087224 */ /* 0x000fc600078e000a */
[----:B--2---:R-:W-:Y:S01]  /*4a20*/  IADD3 R23, P1, PT, R9, R2, RZ ;  /* 0x0000000209177210 */ /* 0x004fe20007f3e0ff */
[----:B------:R-:W-:-:S04]  /*4a30*/  IMAD.MOV.U32 R9, RZ, RZ, R11 ;  /* 0x000000ffff097224 */ /* 0x000fc800078e000b */
[----:B------:R-:W-:Y:S02]  /*4a40*/  IMAD.X R24, RZ, RZ, R3, P1 ;  /* 0x000000ffff187224 */ /* 0x000fe400008e0603 */
[----:B------:R-:W-:Y:S02]  /*4a50*/  IMAD.MOV.U32 R15, RZ, RZ, R23 ;  /* 0x000000ffff0f7224 */ /* 0x000fe400078e0017 */
[----:B------:R-:W-:Y:S01]  /*4a60*/  IMAD.MOV.U32 R14, RZ, RZ, R24 ;  /* 0x000000ffff0e7224 */ /* 0x000fe200078e0018 */
        /* <DEDUP_REMOVED lines=15> */
.L_x_667:
[----:B------:R-:W-:Y:S05]  /*4b60*/  BSYNC.RECONVERGENT B2 ;  /* 0x0000000000027941 */ /* 0x000fea0003800200 */
.L_x_666:
[----:B------:R0:W5:Y:S01]  /*4b70*/  LDG.E.64 R10, desc[UR8][R4.64] ;  /* 0x00000008040a7981 */ /* 0x000162000c1e1b00 */
[----:B------:R-:W-:Y:S01]  /*4b80*/  DSETP.GEU.AND P0, PT, |R8|, |R6|, PT ;  /* 0x400000060800722a */ /* 0x000fe20003f0e200 */
[----:B------:R-:W-:Y:S01]  /*4b90*/  VIADD R13, R16, 0x200 ;  /* 0x00000200100d7836 */ /* 0x000fe20000000000 */
[----:B------:R-:W-:Y:S01]  /*4ba0*/  BSSY.RECONVERGENT B2, `(.L_x_668) ;  /* 0x0000016000027945 */ /* 0x000fe20003800200 */
[----:B------:R-:W-:-:S03]  /*4bb0*/  MOV R12, R6 ;  /* 0x00000006000c7202 */ /* 0x000fc60000000f00 */
[----:B------:R-:W-:Y:S01]  /*4bc0*/  IADD3 R24, P1, PT, R13, R2, RZ ;  /* 0x000000020d187210 */ /* 0x000fe20007f3e0ff */
[----:B------:R-:W-:-:S04]  /*4bd0*/  IMAD.MOV.U32 R13, RZ, RZ, R7 ;  /* 0x000000ffff0d7224 */ /* 0x000fc800078e0007 */
[----:B------:R-:W-:Y:S02]  /*4be0*/  IMAD.X R23, RZ, RZ, R3, P1 ;  /* 0x000000ffff177224 */ /* 0x000fe400008e0603 */
        /* <DEDUP_REMOVED lines=17> */
.L_x_669:
[----:B------:R-:W-:Y:S05]  /*4d00*/  BSYNC.RECONVERGENT B2 ;  /* 0x0000000000027941 */ /* 0x000fea0003800200 */
.L_x_668:
[----:B-----5:R-:W-:Y:S01]  /*4d10*/  DSETP.GEU.AND P0, PT, |R12|, |R10|, PT ;  /* 0x4000000a0c00722a */ /* 0x020fe20003f0e200 */
[----:B------:R-:W-:Y:S01]  /*4d20*/  VIADD R7, R16, 0x300 ;  /* 0x0000030010077836 */ /* 0x000fe20000000000 */
[----:B------:R-:W-:Y:S01]  /*4d30*/  BSSY.RECONVERGENT B2, `(.L_x_670) ;  /* 0x0000016000027945 */ /* 0x000fe20003800200 */
[----:B------:R-:W-:Y:S02]  /*4d40*/  IMAD.MOV.U32 R8, RZ, RZ, R10 ;  /* 0x000000ffff087224 */ /* 0x000fe400078e000a */
[----:B------:R-:W-:Y:S01]  /*4d50*/  IMAD.MOV.U32 R9, RZ, RZ, R11 ;  /* 0x000000ffff097224 */ /* 0x000fe200078e000b */
[----:B------:R-:W-:-:S05]  /*4d60*/  IADD3 R7, P1, PT, R7, R2, RZ ;  /* 0x0000000207077210 */ /* 0x000fca0007f3e0ff */
        /* <DEDUP_REMOVED lines=18> */
.L_x_671:
[----:B------:R-:W-:Y:S05]  /*4e90*/  BSYNC.RECONVERGENT B2 ;  /* 0x0000000000027941 */ /* 0x000fea0003800200 */
.L_x_670:
[----:B------:R-:W-:Y:S01]  /*4ea0*/  VIADD R10, R22, 0x200 ;  /* 0x00000200160a7836 */ /* 0x000fe20000000000 */
[----:B------:R-:W-:Y:S01]  /*4eb0*/  IADD3 R6, P2, PT, R4, 0x2000, RZ ;  /* 0x0000200004067810 */ /* 0x000fe20007f5e0ff */
[----:B------:R-:W-:Y:S01]  /*4ec0*/  VIADD R22, R22, 0x400 ;  /* 0x0000040016167836 */ /* 0x000fe20000000000 */
[----:B------:R-:W-:Y:S01]  /*4ed0*/  IADD3 R18, P1, PT, R18, 0x400, RZ ;  /* 0x0000040012127810 */ /* 0x000fe20007f3e0ff */
[----:B------:R-:W-:Y:S01]  /*4ee0*/  VIADD R16, R16, 0x400 ;  /* 0x0000040010107836 */ /* 0x000fe20000000000 */
[----:B------:R-:W-:Y:S01]  /*4ef0*/  ISETP.GE.AND P0, PT, R10, R17, PT ;  /* 0x000000110a00720c */ /* 0x000fe20003f06270 */
[----:B------:R-:W-:Y:S01]  /*4f00*/  IMAD.X R5, RZ, RZ, R5, P2 ;  /* 0x000000ffff057224 */ /* 0x000fe200010e0605 */
[----:B------:R-:W-:Y:S02]  /*4f10*/  IADD3 R20, P2, PT, R20, 0x2000, RZ ;  /* 0x0000200014147810 */ /* 0x000fe40007f5e0ff */
[----:B------:R-:W-:-:S03]  /*4f20*/  IADD3.X R19, PT, PT, RZ, R19, RZ, P1, !PT ;  /* 0x00000013ff137210 */ /* 0x000fc60000ffe4ff */
[----:B------:R-:W-:-:S06]  /*4f30*/  IMAD.X R21, RZ, RZ, R21, P2 ;  /* 0x000000ffff157224 */ /* 0x000fcc00010e0615 */
[----:B------:R-:W-:Y:S05]  /*4f40*/  @!P0 BRA `(.L_x_672) ;  /* 0xfffffff8003c8947 */ /* 0x000fea000383ffff */
.L_x_658:
[----:B------:R-:W-:Y:S05]  /*4f50*/  BSYNC.RECONVERGENT B1 ;  /* 0x0000000000017941 */ /* 0x000fea0003800200 */
.L_x_657:
        /* <DEDUP_REMOVED lines=32> */
.L_x_674:
[----:B------:R-:W-:Y:S05]  /*5160*/  BSYNC.RECONVERGENT B1 ;  /* 0x0000000000017941 */ /* 0x000fea0003800200 */
.L_x_673:
        /* <DEDUP_REMOVED lines=31> */
.L_x_676:
[----:B------:R-:W-:Y:S05]  /*5360*/  BSYNC.RECONVERGENT B1 ;  /* 0x0000000000017941 */ /* 0x000fea0003800200 */
.L_x_675:
        /* <DEDUP_REMOVED lines=31> */
.L_x_678:
[----:B------:R-:W-:Y:S05]  /*5560*/  BSYNC.RECONVERGENT B1 ;  /* 0x0000000000017941 */ /* 0x000fea0003800200 */
.L_x_677:
[----:B------:R-:W-:Y:S01]  /*5570*/  ISETP.GT.AND P0, PT, R10, 0x17, PT ;  /* 0x000000170a00780c */ /* 0x000fe20003f04270 */
[----:B-1----:R1:W1:Y:S01]  /*5580*/  SHFL.DOWN PT, R6, R2, 0x8, 0x1f ;  /* 0x09001f0002067f89 */ /* 0x00226200000e0000 */
[----:B------:R-:W-:Y:S01]  /*5590*/  BSSY.RECONVERGENT B1, `(.L_x_679) ;  /* 0x000001d000017945 */ /* 0x000fe20003800200 */
[----:B0-----:R-:W-:Y:S01]  /*55a0*/  IMAD.MOV.U32 R8, RZ, RZ, R11 ;  /* 0x000000ffff087224 */ /* 0x001fe200078e000b */
[----:B------:R-:W-:Y:S01]  /*55b0*/  MOV R4, R2 ;  /* 0x0000000200047202 */ /* 0x000fe20000000f00 */
[----:B--2---:R0:W2:Y:S01]  /*55c0*/  SHFL.DOWN PT, R7, R3, 0x8, 0x1f ;  /* 0x09001f0003077f89 */ /* 0x0040a200000e0000 */
[----:B------:R-:W-:Y:S02]  /*55d0*/  IMAD.MOV.U32 R9, RZ, RZ, R12 ;  /* 0x000000ffff097224 */ /* 0x000fe400078e000c */
[----:B------:R-:W-:Y:S01]  /*55e0*/  IMAD.MOV.U32 R5, RZ, RZ, R3 ;  /* 0x000000ffff057224 */ /* 0x000fe200078e0003 */
[----:B---3--:R0:W3:Y:S04]  /*55f0*/  SHFL.DOWN PT, R14, R11, 0x8, 0x1f ;  /* 0x09001f000b0e7f89 */ /* 0x0080e800000e0000 */
        /* <DEDUP_REMOVED lines=22> */
.L_x_680:
[----:B------:R-:W-:Y:S05]  /*5760*/  BSYNC.RECONVERGENT B1 ;  /* 0x0000000000017941 */ /* 0x000fea0003800200 */
.L_x_679:
        /* <DEDUP_REMOVED lines=31> */
.L_x_682:
[----:B------:R-:W-:Y:S05]  /*5960*/  BSYNC.RECONVERGENT B1 ;  /* 0x0000000000017941 */ /* 0x000fea0003800200 */
.L_x_681:
        /* <DEDUP_REMOVED lines=11> */
.L_x_684:
[----:B------:R-:W-:Y:S05]  /*5a20*/  BSYNC.RECONVERGENT B1 ;  /* 0x0000000000017941 */ /* 0x000fea0003800200 */
.L_x_683:
        /* <DEDUP_REMOVED lines=31> */
.L_x_686:
[----:B------:R-:W-:Y:S05]  /*5c20*/  BSYNC.RECONVERGENT B1 ;  /* 0x0000000000017941 */ /* 0x000fea0003800200 */
.L_x_685:
        /* <DEDUP_REMOVED lines=23> */
.L_x_688:
[----:B------:R-:W-:Y:S05]  /*5da0*/  BSYNC.RECONVERGENT B1 ;  /* 0x0000000000017941 */ /* 0x000fea0003800200 */
.L_x_687:
[----:B------:R-:W-:Y:S01]  /*5db0*/  DSETP.GEU.AND P0, PT, |R4|, |R10|, PT ;  /* 0x4000000a0400722a */ /* 0x000fe20003f0e200 */
[----:B------:R-:W-:Y:S01]  /*5dc0*/  BSSY.RECONVERGENT B1, `(.L_x_689) ;  /* 0x0000014000017945 */ /* 0x000fe20003800200 */
[----:B------:R-:W-:Y:S01]  /*5dd0*/  IMAD.MOV.U32 R2, RZ, RZ, R10 ;  /* 0x000000ffff027224 */ /* 0x000fe200078e000a */
[----:B------:R-:W-:Y:S01]  /*5de0*/  MOV R3, R11 ;  /* 0x0000000b00037202 */ /* 0x000fe20000000f00 */
        /* <DEDUP_REMOVED lines=17> */
.L_x_690:
[----:B------:R-:W-:Y:S05]  /*5f00*/  BSYNC.RECONVERGENT B1 ;  /* 0x0000000000017941 */ /* 0x000fea0003800200 */
.L_x_689:
        /* <DEDUP_REMOVED lines=23> */
.L_x_692:
[----:B------:R-:W-:Y:S05]  /*6080*/  BSYNC.RECONVERGENT B1 ;  /* 0x0000000000017941 */ /* 0x000fea0003800200 */
.L_x_691:
        /* <DEDUP_REMOVED lines=21> */
.L_x_694:
[----:B------:R-:W-:Y:S05]  /*61e0*/  BSYNC.RECONVERGENT B1 ;  /* 0x0000000000017941 */ /* 0x000fea0003800200 */
.L_x_693:
        /* <DEDUP_REMOVED lines=21> */
.L_x_696:
[----:B------:R-:W-:Y:S05]  /*6340*/  BSYNC.RECONVERGENT B1 ;  /* 0x0000000000017941 */ /* 0x000fea0003800200 */
.L_x_695:
        /* <DEDUP_REMOVED lines=20> */
.L_x_616:
[----:B------:R-:W-:Y:S05]  /*6490*/  BSYNC.RECONVERGENT B0 ;  /* 0x0000000000007941 */ /* 0x000fea0003800200 */
.L_x_583:
[----:B------:R-:W-:Y:S05]  /*64a0*/  @P1 EXIT ;  /* 0x000000000000194d */ /* 0x000fea0003800000 */
[----:B012-4-:R-:W0:Y:S02]  /*64b0*/  LDC.64 R4, c[0x0][0x390] ;  /* 0x0000e400ff047b82 */ /* 0x017e240000000a00 */
[----:B0-----:R-:W-:Y:S04]  /*64c0*/  STG.E.64 desc[UR8][R4.64], R2 ;  /* 0x0000000204007986 */ /* 0x001fe8000c101b08 */
[----:B------:R-:W-:Y:S01]  /*64d0*/  STG.E.64 desc[UR8][R4.64+0x8], R14 ;  /* 0x0000080e04007986 */ /* 0x000fe2000c101b08 */
[----:B------:R-:W-:Y:S05]  /*64e0*/  EXIT ;  /* 0x000000000000794d */ /* 0x000fea0003800000 */
.L_x_697:
        /* <DEDUP_REMOVED lines=9> */
.L_x_751:


//--------------------- .text._Z19ZeroingUpperColumnsPdii --------------------------
	.section	.text._Z19ZeroingUpperColumnsPdii,"ax",@progbits
	.align	128
        .global         _Z19ZeroingUpperColumnsPdii
        .type           _Z19ZeroingUpperColumnsPdii,@function
        .size           _Z19ZeroingUpperColumnsPdii,(.L_x_741 - _Z19ZeroingUpperColumnsPdii)
        .other          _Z19ZeroingUpperColumnsPdii,@"STO_CUDA_ENTRY STV_DEFAULT"
_Z19ZeroingUpperColumnsPdii:
.text._Z19ZeroingUpperColumnsPdii:
[----:B------:R-:W-:Y:S01]  /*0000*/  LDC R1, c[0x0][0x37c] ;  /* 0x0000df00ff017b82 */ /* 0x000fe20000000800 */
[----:B------:R-:W0:Y:S07]  /*0010*/  S2R R2, SR_CTAID.Y ;  /* 0x0000000000027919 */ /* 0x000e2e0000002600 */
[----:B------:R-:W1:Y:S01]  /*0020*/  LDC.64 R6, c[0x0][0x388] ;  /* 0x0000e200ff067b82 */ /* 0x000e620000000a00 */
[----:B------:R-:W0:Y:S01]  /*0030*/  LDCU UR4, c[0x0][0x364] ;  /* 0x00006c80ff0477ac */ /* 0x000e220008000800 */
[----:B------:R-:W0:Y:S01]  /*0040*/  S2R R3, SR_TID.Y ;  /* 0x0000000000037919 */ /* 0x000e220000002200 */
[----:B-1----:R-:W-:-:S02]  /*0050*/  IMAD.SHL.U32 R0, R6, 0x2, RZ ;  /* 0x0000000206007824 */ /* 0x002fc400078e00ff */
[----:B0-----:R-:W-:-:S04]  /*0060*/  IMAD R2, R2, UR4, R3 ;  /* 0x0000000402027c24 */ /* 0x001fc8000f8e0203 */
[----:B------:R-:W-:-:S05]  /*0070*/  IMAD.X R21, R2, 0x1, R7, PT ;  /* 0x0000000102157824 */ /* 0x000fca00038e0607 */
[----:B------:R-:W-:-:S13]  /*0080*/  ISETP.GE.AND P0, PT, R21, R0, PT ;  /* 0x000000001500720c */ /* 0x000fda0003f06270 */
[----:B------:R-:W-:Y:S05]  /*0090*/  @P0 EXIT ;  /* 0x000000000000094d */ /* 0x000fea0003800000 */
[----:B------:R-:W0:Y:S01]  /*00a0*/  S2R R2, SR_TID.X ;  /* 0x0000000000027919 */ /* 0x000e220000002100 */
[----:B------:R-:W0:Y:S01]  /*00b0*/  LDCU UR5, c[0x0][0x360] ;  /* 0x00006c00ff0577ac */ /* 0x000e220008000800 */
[----:B------:R-:W1:Y:S01]  /*00c0*/  LDC.64 R4, c[0x0][0x380] ;  /* 0x0000e000ff047b82 */ /* 0x000e620000000a00 */
[----:B------:R-:W0:Y:S01]  /*00d0*/  S2R R3, SR_CTAID.X ;  /* 0x0000000000037919 */ /* 0x000e220000002500 */
[----:B------:R-:W2:Y:S01]  /*00e0*/  LDCU UR6, c[0x0][0x374] ;  /* 0x00006e80ff0677ac */ /* 0x000ea20008000800 */
[----:B------:R-:W3:Y:S01]  /*00f0*/  LDCU UR7, c[0x0][0x370] ;  /* 0x00006e00ff0777ac */ /* 0x000ee20008000800 */
[----:B------:R-:W4:Y:S01]  /*0100*/  LDCU.64 UR8, c[0x0][0x358] ;  /* 0x00006b00ff0877ac */ /* 0x000f220008000a00 */
[----:B------:R-:W0:Y:S01]  /*0110*/  LDCU UR10, c[0x0][0x388] ;  /* 0x00007100ff0a77ac */ /* 0x000e220008000800 */
[----:B--2---:R-:W-:Y:S01]  /*0120*/  UIMAD UR4, UR4, UR6, URZ ;  /* 0x00000006040472a4 */ /* 0x004fe2000f8e02ff */
[----:B0-----:R-:W-:Y:S01]  /*0130*/  IMAD R2, R3, UR5, R2 ;  /* 0x0000000503027c24 */ /* 0x001fe2000f8e0202 */
[----:B---3--:R-:W-:Y:S01]  /*0140*/  UIMAD UR5, UR5, UR7, URZ ;  /* 0x00000007050572a4 */ /* 0x008fe2000f8e02ff */
[----:B------:R-:W-:-:S03]  /*0150*/  IMAD R3, R7, R6, R7 ;  /* 0x0000000607037224 */ /* 0x000fc600078e0207 */
[----:B------:R-:W-:Y:S01]  /*0160*/  LOP3.LUT R2, RZ, R2, RZ, 0x33, !PT ;  /* 0x00000002ff027212 */ /* 0x000fe200078e33ff */
[----:B-1----:R-:W-:-:S04]  /*0170*/  IMAD.WIDE R4, R3, 0x8, R4 ;  /* 0x0000000803047825 */ /* 0x002fc800078e0204 */
[----:B----4-:R-:W-:-:S07]  /*0180*/  IMAD.IADD R20, R2, 0x1, R7 ;  /* 0x0000000102147824 */ /* 0x010fce00078e0207 */
.L_x_703:
[----:B------:R-:W-:Y:S01]  /*0190*/  ISETP.GE.AND P0, PT, R20, RZ, PT ;  /* 0x000000ff1400720c */ /* 0x000fe20003f06270 */
[----:B------:R-:W-:-:S12]  /*01a0*/  BSSY.RECONVERGENT B0, `(.L_x_698) ;  /* 0x0000028000007945 */ /* 0x000fd80003800200 */
[----:B0-----:R-:W-:Y:S05]  /*01b0*/  @!P0 BRA `(.L_x_699) ;  /* 0x0000000000988947 */ /* 0x001fea0003800000 */
[----:B------:R-:W0:Y:S01]  /*01c0*/  LDC.64 R2, c[0x0][0x388] ;  /* 0x0000e200ff027b82 */ /* 0x000e220000000a00 */
[----:B------:R-:W-:-:S07]  /*01d0*/  IMAD.MOV.U32 R22, RZ, RZ, R20 ;  /* 0x000000ffff167224 */ /* 0x000fce00078e0014 */
[----:B------:R-:W1:Y:S08]  /*01e0*/  LDC.64 R10, c[0x0][0x380] ;  /* 0x0000e000ff0a7b82 */ /* 0x000e700000000a00 */
[----:B------:R-:W2:Y:S08]  /*01f0*/  LDC.64 R6, c[0x0][0x380] ;  /* 0x0000e000ff067b82 */ /* 0x000eb00000000a00 */
[----:B------:R-:W3:Y:S01]  /*0200*/  LDC.64 R8, c[0x0][0x388] ;  /* 0x0000e200ff087b82 */ /* 0x000ee20000000a00 */
[----:B0-----:R-:W-:-:S04]  /*0210*/  IMAD R3, R21, R2, R3 ;  /* 0x0000000215037224 */ /* 0x001fc800078e0203 */
[----:B-1----:R-:W-:-:S07]  /*0220*/  IMAD.WIDE R10, R3, 0x8, R10 ;  /* 0x00000008030a7825 */ /* 0x002fce00078e020a */
.L_x_702:
[----:B------:R-:W4:Y:S01]  /*0230*/  LDG.E.64 R32, desc[UR8][R4.64] ;  /* 0x0000000804207981 */ /* 0x000f22000c1e1b00 */
[----:B---3--:R-:W-:-:S03]  /*0240*/  IMAD R17, R9, R8, R22 ;  /* 0x0000000809117224 */ /* 0x008fc600078e0216 */
[----:B0-----:R0:W5:Y:S01]  /*0250*/  LDG.E.64 R12, desc[UR8][R10.64] ;  /* 0x000000080a0c7981 */ /* 0x001162000c1e1b00 */
[----:B--2---:R-:W-:-:S06]  /*0260*/  IMAD.WIDE R16, R17, 0x8, R6 ;  /* 0x0000000811107825 */ /* 0x004fcc00078e0206 */
[----:B------:R-:W2:Y:S01]  /*0270*/  LDG.E.64 R16, desc[UR8][R16.64] ;  /* 0x0000000810107981 */ /* 0x000ea2000c1e1b00 */
[----:B------:R-:W-:Y:S01]  /*0280*/  IMAD.MOV.U32 R2, RZ, RZ, 0x1 ;  /* 0x00000001ff027424 */ /* 0x000fe200078e00ff */
[----:B------:R-:W-:Y:S01]  /*0290*/  BSSY.RECONVERGENT B1, `(.L_x_700) ;  /* 0x0000010000017945 */ /* 0x000fe20003800200 */
[----:B----4-:R-:W1:Y:S04]  /*02a0*/  MUFU.RCP64H R3, R33 ;  /* 0x0000002100037308 */ /* 0x010e680000001800 */
[----:B-1----:R-:W-:-:S08]  /*02b0*/  DFMA R14, -R32, R2, 1 ;  /* 0x3ff00000200e742b */ /* 0x002fd00000000102 */
[----:B------:R-:W-:-:S08]  /*02c0*/  DFMA R14, R14, R14, R14 ;  /* 0x0000000e0e0e722b */ /* 0x000fd0000000000e */
[----:B------:R-:W-:-:S08]  /*02d0*/  DFMA R14, R2, R14, R2 ;  /* 0x0000000e020e722b */ /* 0x000fd00000000002 */
[----:B------:R-:W-:-:S08]  /*02e0*/  DFMA R2, -R32, R14, 1 ;  /* 0x3ff000002002742b */ /* 0x000fd0000000010e */
[----:B------:R-:W-:-:S08]  /*02f0*/  DFMA R2, R14, R2, R14 ;  /* 0x000000020e02722b */ /* 0x000fd0000000000e */
[----:B--2---:R-:W-:-:S08]  /*0300*/  DMUL R14, R16, R2 ;  /* 0x00000002100e7228 */ /* 0x004fd00000000000 */
[----:B------:R-:W-:-:S08]  /*0310*/  DFMA R18, -R32, R14, R16 ;  /* 0x0000000e2012722b */ /* 0x000fd00000000110 */
[----:B------:R-:W-:Y:S01]  /*0320*/  DFMA R2, R2, R18, R14 ;  /* 0x000000120202722b */ /* 0x000fe2000000000e */
[----:B------:R-:W-:-:S09]  /*0330*/  FSETP.GEU.AND P1, PT, |R17|, 6.5827683646048100446e-37, PT ;  /* 0x036000001100780b */ /* 0x000fd20003f2e200 */
[----:B------:R-:W-:-:S05]  /*0340*/  FFMA R14, RZ, R33, R3 ;  /* 0x00000021ff0e7223 */ /* 0x000fca0000000003 */
[----:B------:R-:W-:-:S13]  /*0350*/  FSETP.GT.AND P0, PT, |R14|, 1.469367938527859385e-39, PT ;  /* 0x001000000e00780b */ /* 0x000fda0003f04200 */
[----:B0-----:R-:W-:Y:S05]  /*0360*/  @P0 BRA P1, `(.L_x_701) ;  /* 0x0000000000080947 */ /* 0x001fea0000800000 */
[----:B------:R-:W-:-:S07]  /*0370*/  MOV R30, 0x390 ;  /* 0x00000390001e7802 */ /* 0x000fce0000000f00 */
[----:B-----5:R-:W-:Y:S05]  /*0380*/  CALL.REL.NOINC `($__internal_0_$__cuda_sm20_div_rn_f64_full) ;  /* 0x0000000000387944 */ /* 0x020fea0003c00000 */
.L_x_701:
[----:B------:R-:W-:Y:S05]  /*0390*/  BSYNC.RECONVERGENT B1 ;  /* 0x0000000000017941 */ /* 0x000fea0003800200 */
.L_x_700:
[----:B------:R-:W-:-:S04]  /*03a0*/  IMAD R15, R21, UR10, R22 ;  /* 0x0000000a150f7c24 */ /* 0x000fc8000f8e0216 */
[----:B------:R-:W-:-:S05]  /*03b0*/  IMAD.WIDE R14, R15, 0x8, R6 ;  /* 0x000000080f0e7825 */ /* 0x000fca00078e0206 */
[----:B------:R-:W2:Y:S01]  /*03c0*/  LDG.E.64 R16, desc[UR8][R14.64] ;  /* 0x000000080e107981 */ /* 0x000ea2000c1e1b00 */
[----:B------:R-:W-:-:S05]  /*03d0*/  VIADD R22, R22, -UR5 ;  /* 0x8000000516167c36 */ /* 0x000fca0008000000 */
[----:B------:R-:W-:Y:S01]  /*03e0*/  ISETP.GT.AND P0, PT, R22, -0x1, PT ;  /* 0xffffffff1600780c */ /* 0x000fe20003f04270 */
[----:B--2--5:R-:W-:-:S07]  /*03f0*/  DFMA R12, -R12, R2, R16 ;  /* 0x000000020c0c722b */ /* 0x024fce0000000110 */
[----:B------:R0:W-:Y:S05]  /*0400*/  STG.E.64 desc[UR8][R14.64], R12 ;  /* 0x0000000c0e007986 */ /* 0x0001ea000c101b08 */
[----:B------:R-:W-:Y:S05]  /*0410*/  @P0 BRA `(.L_x_702) ;  /* 0xfffffffc00840947 */ /* 0x000fea000383ffff */
.L_x_699:
[----:B------:R-:W-:Y:S05]  /*0420*/  BSYNC.RECONVERGENT B0 ;  /* 0x0000000000007941 */ /* 0x000fea0003800200 */
.L_x_698:
[----:B------:R-:W-:-:S05]  /*0430*/  VIADD R21, R21, UR4 ;  /* 0x0000000415157c36 */ /* 0x000fca0008000000 */
[----:B------:R-:W-:-:S13]  /*0440*/  ISETP.GE.AND P0, PT, R21, R0, PT ;  /* 0x000000001500720c */ /* 0x000fda0003f06270 */
[----:B------:R-:W-:Y:S05]  /*0450*/  @!P0 BRA `(.L_x_703) ;  /* 0xfffffffc004c8947 */ /* 0x000fea000383ffff */
[----:B------:R-:W-:Y:S05]  /*0460*/  EXIT ;  /* 0x000000000000794d */ /* 0x000fea0003800000 */
        .weak           $__internal_0_$__cuda_sm20_div_rn_f64_full
        .type           $__internal_0_$__cuda_sm20_div_rn_f64_full,@function
        .size           $__internal_0_$__cuda_sm20_div_rn_f64_full,(.L_x_741 - $__internal_0_$__cuda_sm20_div_rn_f64_full)
$__internal_0_$__cuda_sm20_div_rn_f64_full:
[C---:B------:R-:W-:Y:S01]  /*0470*/  FSETP.GEU.AND P0, PT, |R33|.reuse, 1.469367938527859385e-39, PT ;  /* 0x001000002100780b */ /* 0x040fe20003f0e200 */
[--C-:B------:R-:W-:Y:S01]  /*0480*/  IMAD.MOV.U32 R14, RZ, RZ, R32.reuse ;  /* 0x000000ffff0e7224 */ /* 0x100fe200078e0020 */
[----:B------:R-:W-:Y:S01]  /*0490*/  LOP3.LUT R2, R33, 0x800fffff, RZ, 0xc0, !PT ;  /* 0x800fffff21027812 */ /* 0x000fe200078ec0ff */
[----:B------:R-:W-:Y:S01]  /*04a0*/  IMAD.MOV.U32 R15, RZ, RZ, R33 ;  /* 0x000000ffff0f7224 */ /* 0x000fe200078e0021 */
[C---:B------:R-:W-:Y:S01]  /*04b0*/  FSETP.GEU.AND P2, PT, |R17|.reuse, 1.469367938527859385e-39, PT ;  /* 0x001000001100780b */ /* 0x040fe20003f4e200 */
[----:B------:R-:W-:Y:S01]  /*04c0*/  IMAD.MOV.U32 R24, RZ, RZ, 0x1 ;  /* 0x00000001ff187424 */ /* 0x000fe200078e00ff */
[----:B------:R-:W-:Y:S01]  /*04d0*/  LOP3.LUT R3, R2, 0x3ff00000, RZ, 0xfc, !PT ;  /* 0x3ff0000002037812 */ /* 0x000fe200078efcff */
[----:B------:R-:W-:Y:S01]  /*04e0*/  IMAD.MOV.U32 R2, RZ, RZ, R32 ;  /* 0x000000ffff027224 */ /* 0x000fe200078e0020 */
[----:B------:R-:W-:Y:S01]  /*04f0*/  LOP3.LUT R31, R17, 0x7ff00000, RZ, 0xc0, !PT ;  /* 0x7ff00000111f7812 */ /* 0x000fe200078ec0ff */
[----:B------:R-:W-:Y:S01]  /*0500*/  IMAD.MOV.U32 R23, RZ, RZ, 0x1ca00000 ;  /* 0x1ca00000ff177424 */ /* 0x000fe200078e00ff */
[----:B------:R-:W-:Y:S01]  /*0510*/  LOP3.LUT R32, R33, 0x7ff00000, RZ, 0xc0, !PT ;  /* 0x7ff0000021207812 */ /* 0x000fe200078ec0ff */
[----:B------:R-:W-:Y:S02]  /*0520*/  BSSY.RECONVERGENT B2, `(.L_x_704) ;  /* 0x000004e000027945 */ /* 0x000fe40003800200 */
[----:B------:R-:W-:Y:S01]  /*0530*/  @!P0 DMUL R2, R14, 8.98846567431157953865e+307 ;  /* 0x7fe000000e028828 */ /* 0x000fe20000000000 */
[----:B------:R-:W-:Y:S01]  /*0540*/  ISETP.GE.U32.AND P1, PT, R31, R32, PT ;  /* 0x000000201f00720c */ /* 0x000fe20003f26070 */
[----:B------:R-:W-:-:S02]  /*0550*/  IMAD.MOV.U32 R33, RZ, RZ, R31 ;  /* 0x000000ffff217224 */ /* 0x000fc400078e001f */
[----:B------:R-:W-:Y:S02]  /*0560*/  @!P2 LOP3.LUT R26, R15, 0x7ff00000, RZ, 0xc0, !PT ;  /* 0x7ff000000f1aa812 */ /* 0x000fe400078ec0ff */
[----:B------:R-:W0:Y:S02]  /*0570*/  MUFU.RCP64H R25, R3 ;  /* 0x0000000300197308 */ /* 0x000e240000001800 */
[----:B------:R-:W-:Y:S01]  /*0580*/  @!P2 ISETP.GE.U32.AND P3, PT, R31, R26, PT ;  /* 0x0000001a1f00a20c */ /* 0x000fe20003f66070 */
[----:B------:R-:W-:Y:S01]  /*0590*/  @!P2 IMAD.MOV.U32 R26, RZ, RZ, RZ ;  /* 0x000000ffff1aa224 */ /* 0x000fe200078e00ff */
[----:B------:R-:W-:Y:S02]  /*05a0*/  @!P0 LOP3.LUT R32, R3, 0x7ff00000, RZ, 0xc0, !PT ;  /* 0x7ff0000003208812 */ /* 0x000fe400078ec0ff */
[----:B------:R-:W-:-:S03]  /*05b0*/  @!P2 SEL R27, R23, 0x63400000, !P3 ;  /* 0x63400000171ba807 */ /* 0x000fc60005800000 */
[----:B------:R-:W-:Y:S01]  /*05c0*/  VIADD R34, R32, 0xffffffff ;  /* 0xffffffff20227836 */ /* 0x000fe20000000000 */
[----:B------:R-:W-:-:S04]  /*05d0*/  @!P2 LOP3.LUT R27, R27, 0x80000000, R17, 0xf8, !PT ;  /* 0x800000001b1ba812 */ /* 0x000fc800078ef811 */
[----:B------:R-:W-:Y:S01]  /*05e0*/  @!P2 LOP3.LUT R27, R27, 0x100000, RZ, 0xfc, !PT ;  /* 0x001000001b1ba812 */ /* 0x000fe200078efcff */
[----:B0-----:R-:W-:-:S08]  /*05f0*/  DFMA R18, R24, -R2, 1 ;  /* 0x3ff000001812742b */ /* 0x001fd00000000802 */
[----:B------:R-:W-:-:S08]  /*0600*/  DFMA R18, R18, R18, R18 ;  /* 0x000000121212722b */ /* 0x000fd00000000012 */
[----:B------:R-:W-:Y:S01]  /*0610*/  DFMA R24, R24, R18, R24 ;  /* 0x000000121818722b */ /* 0x000fe20000000018 */
[----:B------:R-:W-:Y:S01]  /*0620*/  SEL R19, R23, 0x63400000, !P1 ;  /* 0x6340000017137807 */ /* 0x000fe20004800000 */
[----:B------:R-:W-:-:S03]  /*0630*/  IMAD.MOV.U32 R18, RZ, RZ, R16 ;  /* 0x000000ffff127224 */ /* 0x000fc600078e0010 */
[----:B------:R-:W-:-:S03]  /*0640*/  LOP3.LUT R19, R19, 0x800fffff, R17, 0xf8, !PT ;  /* 0x800fffff13137812 */ /* 0x000fc600078ef811 */
[----:B------:R-:W-:-:S03]  /*0650*/  DFMA R28, R24, -R2, 1 ;  /* 0x3ff00000181c742b */ /* 0x000fc60000000802 */
[----:B------:R-:W-:-:S05]  /*0660*/  @!P2 DFMA R18, R18, 2, -R26 ;  /* 0x400000001212a82b */ /* 0x000fca000000081a */
[----:B------:R-:W-:-:S05]  /*0670*/  DFMA R28, R24, R28, R24 ;  /* 0x0000001c181c722b */ /* 0x000fca0000000018 */
[----:B------:R-:W-:-:S03]  /*0680*/  @!P2 LOP3.LUT R33, R19, 0x7ff00000, RZ, 0xc0, !PT ;  /* 0x7ff000001321a812 */ /* 0x000fc600078ec0ff */
[----:B------:R-:W-:Y:S02]  /*0690*/  DMUL R24, R28, R18 ;  /* 0x000000121c187228 */ /* 0x000fe40000000000 */
[----:B------:R-:W-:-:S05]  /*06a0*/  VIADD R26, R33, 0xffffffff ;  /* 0xffffffff211a7836 */ /* 0x000fca0000000000 */
[----:B------:R-:W-:Y:S01]  /*06b0*/  ISETP.GT.U32.AND P0, PT, R26, 0x7feffffe, PT ;  /* 0x7feffffe1a00780c */ /* 0x000fe20003f04070 */
[----:B------:R-:W-:-:S03]  /*06c0*/  DFMA R26, R24, -R2, R18 ;  /* 0x80000002181a722b */ /* 0x000fc60000000012 */
[----:B------:R-:W-:-:S05]  /*06d0*/  ISETP.GT.U32.OR P0, PT, R34, 0x7feffffe, P0 ;  /* 0x7feffffe2200780c */ /* 0x000fca0000704470 */
[----:B------:R-:W-:-:S08]  /*06e0*/  DFMA R26, R28, R26, R24 ;  /* 0x0000001a1c1a722b */ /* 0x000fd00000000018 */
[----:B------:R-:W-:Y:S05]  /*06f0*/  @P0 BRA `(.L_x_705) ;  /* 0x00000000006c0947 */ /* 0x000fea0003800000 */
[----:B------:R-:W-:Y:S01]  /*0700*/  LOP3.LUT R24, R15, 0x7ff00000, RZ, 0xc0, !PT ;  /* 0x7ff000000f187812 */ /* 0x000fe200078ec0ff */
[----:B------:R-:W-:-:S03]  /*0710*/  IMAD.MOV.U32 R28, RZ, RZ, RZ ;  /* 0x000000ffff1c7224 */ /* 0x000fc600078e00ff */
[CC--:B------:R-:W-:Y:S02]  /*0720*/  VIADDMNMX R16, R31.reuse, -R24.reuse, 0xb9600000, !PT ;  /* 0xb96000001f107446 */ /* 0x0c0fe40007800918 */
[----:B------:R-:W-:Y:S02]  /*0730*/  ISETP.GE.U32.AND P0, PT, R31, R24, PT ;  /* 0x000000181f00720c */ /* 0x000fe40003f06070 */
[----:B------:R-:W-:Y:S02]  /*0740*/  VIMNMX R16, PT, PT, R16, 0x46a00000, PT ;  /* 0x46a0000010107848 */ /* 0x000fe40003fe0100 */
[----:B------:R-:W-:-:S05]  /*0750*/  SEL R23, R23, 0x63400000, !P0 ;  /* 0x6340000017177807 */ /* 0x000fca0004000000 */
[----:B------:R-:W-:-:S04]  /*0760*/  IMAD.IADD R16, R16, 0x1, -R23 ;  /* 0x0000000110107824 */ /* 0x000fc800078e0a17 */
[----:B------:R-:W-:-:S06]  /*0770*/  VIADD R29, R16, 0x7fe00000 ;  /* 0x7fe00000101d7836 */ /* 0x000fcc0000000000 */
[----:B------:R-:W-:-:S10]  /*0780*/  DMUL R24, R26, R28 ;  /* 0x0000001c1a187228 */ /* 0x000fd40000000000 */
[----:B------:R-:W-:-:S13]  /*0790*/  FSETP.GTU.AND P0, PT, |R25|, 1.469367938527859385e-39, PT ;  /* 0x001000001900780b */ /* 0x000fda0003f0c200 */
[----:B------:R-:W-:Y:S05]  /*07a0*/  @P0 BRA `(.L_x_706) ;  /* 0x0000000000940947 */ /* 0x000fea0003800000 */
[----:B------:R-:W-:Y:S01]  /*07b0*/  DFMA R2, R26, -R2, R18 ;  /* 0x800000021a02722b */ /* 0x000fe20000000012 */
[----:B------:R-:W-:-:S09]  /*07c0*/  IMAD.MOV.U32 R28, RZ, RZ, RZ ;  /* 0x000000ffff1c7224 */ /* 0x000fd200078e00ff */
[C---:B------:R-:W-:Y:S02]  /*07d0*/  FSETP.NEU.AND P0, PT, R3.reuse, RZ, PT ;  /* 0x000000ff0300720b */ /* 0x040fe40003f0d000 */
[----:B------:R-:W-:-:S04]  /*07e0*/  LOP3.LUT R15, R3, 0x80000000, R15, 0x48, !PT ;  /* 0x80000000030f7812 */ /* 0x000fc800078e480f */
[----:B------:R-:W-:-:S07]  /*07f0*/  LOP3.LUT R29, R15, R29, RZ, 0xfc, !PT ;  /* 0x0000001d0f1d7212 */ /* 0x000fce00078efcff */
[----:B------:R-:W-:Y:S05]  /*0800*/  @!P0 BRA `(.L_x_706) ;  /* 0x00000000007c8947 */ /* 0x000fea0003800000 */
[----:B------:R-:W-:Y:S02]  /*0810*/  IMAD.MOV R3, RZ, RZ, -R16 ;  /* 0x000000ffff037224 */ /* 0x000fe400078e0a10 */
[----:B------:R-:W-:-:S06]  /*0820*/  IMAD.MOV.U32 R2, RZ, RZ, RZ ;  /* 0x000000ffff027224 */ /* 0x000fcc00078e00ff */
[----:B------:R-:W-:Y:S02]  /*0830*/  DFMA R2, R24, -R2, R26 ;  /* 0x800000021802722b */ /* 0x000fe4000000001a */
[----:B------:R-:W-:-:S04]  /*0840*/  DMUL.RP R26, R26, R28 ;  /* 0x0000001c1a1a7228 */ /* 0x000fc80000008000 */
[----:B------:R-:W-:-:S04]  /*0850*/  IADD3 R2, PT, PT, -R16, -0x43300000, RZ ;  /* 0xbcd0000010027810 */ /* 0x000fc80007ffe1ff */
[----:B------:R-:W-:Y:S02]  /*0860*/  FSETP.NEU.AND P0, PT, |R3|, R2, PT ;  /* 0x000000020300720b */ /* 0x000fe40003f0d200 */
[----:B------:R-:W-:Y:S02]  /*0870*/  LOP3.LUT R15, R27, R15, RZ, 0x3c, !PT ;  /* 0x0000000f1b0f7212 */ /* 0x000fe400078e3cff */
[----:B------:R-:W-:Y:S02]  /*0880*/  FSEL R24, R26, R24, !P0 ;  /* 0x000000181a187208 */ /* 0x000fe40004000000 */
[----:B------:R-:W-:Y:S01]  /*0890*/  FSEL R25, R15, R25, !P0 ;  /* 0x000000190f197208 */ /* 0x000fe20004000000 */
[----:B------:R-:W-:Y:S06]  /*08a0*/  BRA `(.L_x_706) ;  /* 0x0000000000547947 */ /* 0x000fec0003800000 */
.L_x_705:
[----:B------:R-:W-:-:S14]  /*08b0*/  DSETP.NAN.AND P0, PT, R16, R16, PT ;  /* 0x000000101000722a */ /* 0x000fdc0003f08000 */
[----:B------:R-:W-:Y:S05]  /*08c0*/  @P0 BRA `(.L_x_707) ;  /* 0x0000000000440947 */ /* 0x000fea0003800000 */
[----:B------:R-:W-:-:S14]  /*08d0*/  DSETP.NAN.AND P0, PT, R14, R14, PT ;  /* 0x0000000e0e00722a */ /* 0x000fdc0003f08000 */
[----:B------:R-:W-:Y:S05]  /*08e0*/  @P0 BRA `(.L_x_708) ;  /* 0x0000000000300947 */ /* 0x000fea0003800000 */
[----:B------:R-:W-:Y:S01]  /*08f0*/  ISETP.NE.AND P0, PT, R33, R32, PT ;  /* 0x000000202100720c */ /* 0x000fe20003f05270 */
[----:B------:R-:W-:Y:S02]  /*0900*/  IMAD.MOV.U32 R24, RZ, RZ, 0x0 ;  /* 0x00000000ff187424 */ /* 0x000fe400078e00ff */
[----:B------:R-:W-:-:S10]  /*0910*/  IMAD.MOV.U32 R25, RZ, RZ, -0x80000 ;  /* 0xfff80000ff197424 */ /* 0x000fd400078e00ff */
[----:B------:R-:W-:Y:S05]  /*0920*/  @!P0 BRA `(.L_x_706) ;  /* 0x0000000000348947 */ /* 0x000fea0003800000 */
[----:B------:R-:W-:Y:S02]  /*0930*/  ISETP.NE.AND P0, PT, R33, 0x7ff00000, PT ;  /* 0x7ff000002100780c */ /* 0x000fe40003f05270 */
[----:B------:R-:W-:Y:S02]  /*0940*/  LOP3.LUT R25, R17, 0x80000000, R15, 0x48, !PT ;  /* 0x8000000011197812 */ /* 0x000fe400078e480f */
[----:B------:R-:W-:-:S13]  /*0950*/  ISETP.EQ.OR P0, PT, R32, RZ, !P0 ;  /* 0x000000ff2000720c */ /* 0x000fda0004702670 */
[----:B------:R-:W-:Y:S01]  /*0960*/  @P0 LOP3.LUT R2, R25, 0x7ff00000, RZ, 0xfc, !PT ;  /* 0x7ff0000019020812 */ /* 0x000fe200078efcff */
[----:B------:R-:W-:Y:S02]  /*0970*/  @!P0 IMAD.MOV.U32 R24, RZ, RZ, RZ ;  /* 0x000000ffff188224 */ /* 0x000fe400078e00ff */
[----:B------:R-:W-:Y:S02]  /*0980*/  @P0 IMAD.MOV.U32 R24, RZ, RZ, RZ ;  /* 0x000000ffff180224 */ /* 0x000fe400078e00ff */
[----:B------:R-:W-:Y:S01]  /*0990*/  @P0 IMAD.MOV.U32 R25, RZ, RZ, R2 ;  /* 0x000000ffff190224 */ /* 0x000fe200078e0002 */
[----:B------:R-:W-:Y:S06]  /*09a0*/  BRA `(.L_x_706) ;  /* 0x0000000000147947 */ /* 0x000fec0003800000 */
.L_x_708:
[----:B------:R-:W-:Y:S01]  /*09b0*/  LOP3.LUT R25, R15, 0x80000, RZ, 0xfc, !PT ;  /* 0x000800000f197812 */ /* 0x000fe200078efcff */
[----:B------:R-:W-:Y:S01]  /*09c0*/  IMAD.MOV.U32 R24, RZ, RZ, R14 ;  /* 0x000000ffff187224 */ /* 0x000fe200078e000e */
[----:B------:R-:W-:Y:S06]  /*09d0*/  BRA `(.L_x_706) ;  /* 0x0000000000087947 */ /* 0x000fec0003800000 */
.L_x_707:
[----:B------:R-:W-:Y:S01]  /*09e0*/  LOP3.LUT R25, R17, 0x80000, RZ, 0xfc, !PT ;  /* 0x0008000011197812 */ /* 0x000fe200078efcff */
[----:B------:R-:W-:-:S07]  /*09f0*/  IMAD.MOV.U32 R24, RZ, RZ, R16 ;  /* 0x000000ffff187224 */ /* 0x000fce00078e0010 */
.L_x_706:
[----:B------:R-:W-:Y:S05]  /*0a00*/  BSYNC.RECONVERGENT B2 ;  /* 0x0000000000027941 */ /* 0x000fea0003800200 */
.L_x_704:
[----:B------:R-:W-:Y:S02]  /*0a10*/  IMAD.MOV.U32 R31, RZ, RZ, 0x0 ;  /* 0x00000000ff1f7424 */ /* 0x000fe400078e00ff */
[----:B------:R-:W-:Y:S02]  /*0a20*/  IMAD.MOV.U32 R2, RZ, RZ, R24 ;  /* 0x000000ffff027224 */ /* 0x000fe400078e0018 */
[----:B------:R-:W-:Y:S01]  /*0a30*/  IMAD.MOV.U32 R3, RZ, RZ, R25 ;  /* 0x000000ffff037224 */ /* 0x000fe200078e0019 */
[----:B------:R-:W-:Y:S06]  /*0a40*/  RET.REL.NODEC R30 `(_Z19ZeroingUpperColumnsPdii) ;  /* 0xfffffff41e6c7950 */ /* 0x000fec0003c3ffff */
.L_x_709:
        /* <DEDUP_REMOVED lines=11> */
.L_x_741:


//--------------------- .text._Z19ZeroingLowerColumnsPdii --------------------------
	.section	.text._Z19ZeroingLowerColumnsPdii,"ax",@progbits
	.align	128
        .global         _Z19ZeroingLowerColumnsPdii
        .type           _Z19ZeroingLowerColumnsPdii,@function
        .size           _Z19ZeroingLowerColumnsPdii,(.L_x_742 - _Z19ZeroingLowerColumnsPdii)
        .other          _Z19ZeroingLowerColumnsPdii,@"STO_CUDA_ENTRY STV_DEFAULT"
_Z19ZeroingLowerColumnsPdii:
.text._Z19ZeroingLowerColumnsPdii:
[----:B------:R-:W-:Y:S01]  /*0000*/  LDC R1, c[0x0][0x37c] ;  /* 0x0000df00ff017b82 */ /* 0x000fe20000000800 */
[----:B------:R-:W0:Y:S01]  /*0010*/  S2R R0, SR_CTAID.Y ;  /* 0x0000000000007919 */ /* 0x000e220000002600 */
[----:B------:R-:W1:Y:S06]  /*0020*/  LDCU UR6, c[0x0][0x360] ;  /* 0x00006c00ff0677ac */ /* 0x000e6c0008000800 */
[----:B------:R-:W2:Y:S01]  /*0030*/  LDC.64 R2, c[0x0][0x388] ;  /* 0x0000e200ff027b82 */ /* 0x000ea20000000a00 */
[----:B------:R-:W0:Y:S01]  /*0040*/  S2R R5, SR_TID.Y ;  /* 0x0000000000057919 */ /* 0x000e220000002200 */
[----:B------:R-:W0:Y:S01]  /*0050*/  LDCU UR4, c[0x0][0x364] ;  /* 0x00006c80ff0477ac */ /* 0x000e220008000800 */
[----:B--2---:R-:W-:-:S02]  /*0060*/  IMAD.SHL.U32 R10, R2, 0x2, RZ ;  /* 0x00000002020a7824 */ /* 0x004fc400078e00ff */
[----:B0-----:R-:W-:-:S04]  /*0070*/  IMAD R0, R0, UR4, R5 ;  /* 0x0000000400007c24 */ /* 0x001fc8000f8e0205 */
[----:B------:R-:W-:Y:S02]  /*0080*/  IMAD.X R9, R0, 0x1, R3, PT ;  /* 0x0000000100097824 */ /* 0x000fe400038e0603 */
[----:B------:R-:W0:Y:S03]  /*0090*/  LDC R0, c[0x0][0x370] ;  /* 0x0000dc00ff007b82 */ /* 0x000e260000000800 */
[----:B------:R-:W-:-:S13]  /*00a0*/  ISETP.GE.AND P0, PT, R9, R10, PT ;  /* 0x0000000a0900720c */ /* 0x000fda0003f06270 */
[----:B-1----:R-:W-:Y:S05]  /*00b0*/  @P0 EXIT ;  /* 0x000000000000094d */ /* 0x002fea0003800000 */
[----:B------:R-:W1:Y:S01]  /*00c0*/  S2R R13, SR_CTAID.X ;  /* 0x00000000000d7919 */ /* 0x000e620000002500 */
[C---:B0-----:R-:W-:Y:S01]  /*00d0*/  IMAD R7, R0.reuse, UR6, RZ ;  /* 0x0000000600077c24 */ /* 0x041fe2000f8e02ff */
[----:B------:R-:W0:Y:S01]  /*00e0*/  LDC.64 R20, c[0x0][0x380] ;  /* 0x0000e000ff147b82 */ /* 0x000e220000000a00 */
[----:B------:R-:W2:Y:S01]  /*00f0*/  LDCU UR5, c[0x0][0x374] ;  /* 0x00006e80ff0577ac */ /* 0x000ea20008000800 */
[----:B------:R-:W3:Y:S01]  /*0100*/  S2R R12, SR_TID.X ;  /* 0x00000000000c7919 */ /* 0x000ee20000002100 */
[----:B------:R-:W4:Y:S01]  /*0110*/  I2F.U32.RP R6, R7 ;  /* 0x0000000700067306 */ /* 0x000f220000209000 */
[----:B------:R-:W-:Y:S01]  /*0120*/  IMAD.MOV R15, RZ, RZ, -R7 ;  /* 0x000000ffff0f7224 */ /* 0x000fe200078e0a07 */
[----:B------:R-:W-:Y:S01]  /*0130*/  ISETP.NE.U32.AND P3, PT, R7, RZ, PT ;  /* 0x000000ff0700720c */ /* 0x000fe20003f65070 */
[----:B------:R-:W0:Y:S05]  /*0140*/  LDCU UR8, c[0x0][0x388] ;  /* 0x00007100ff0877ac */ /* 0x000e2a0008000800 */
[----:B----4-:R-:W4:Y:S01]  /*0150*/  MUFU.RCP R6, R6 ;  /* 0x0000000600067308 */ /* 0x010f220000001000 */
[----:B--2---:R-:W-:Y:S01]  /*0160*/  UIMAD UR4, UR4, UR5, URZ ;  /* 0x00000005040472a4 */ /* 0x004fe2000f8e02ff */
[----:B-1----:R-:W-:-:S04]  /*0170*/  IMAD.IADD R5, R0, 0x1, R13 ;  /* 0x0000000100057824 */ /* 0x002fc800078e020d */
[----:B------:R-:W-:Y:S01]  /*0180*/  IMAD R5, R5, UR6, RZ ;  /* 0x0000000605057c24 */ /* 0x000fe2000f8e02ff */
[----:B----4-:R-:W-:Y:S01]  /*0190*/  IADD3 R8, PT, PT, R6, 0xffffffe, RZ ;  /* 0x0ffffffe06087810 */ /* 0x010fe20007ffe0ff */
[----:B---3--:R-:W-:-:S03]  /*01a0*/  IMAD.IADD R0, R12, 0x1, R3 ;  /* 0x000000010c007824 */ /* 0x008fc600078e0203 */
[----:B------:R-:W-:Y:S02]  /*01b0*/  LOP3.LUT R4, RZ, R5, RZ, 0x33, !PT ;  /* 0x00000005ff047212 */ /* 0x000fe400078e33ff */
[----:B------:R-:W-:Y:S02]  /*01c0*/  IADD3 R11, PT, PT, R0, 0x1, R5 ;  /* 0x00000001000b7810 */ /* 0x000fe40007ffe005 */
[----:B------:R1:W2:Y:S02]  /*01d0*/  F2I.FTZ.U32.TRUNC.NTZ R5, R8 ;  /* 0x0000000800057305 */ /* 0x0002a4000021f000 */
[----:B------:R-:W-:-:S04]  /*01e0*/  VIMNMX R11, PT, PT, R11, R2, !PT ;  /* 0x000000020b0b7248 */ /* 0x000fc80007fe0100 */
[----:B------:R-:W-:Y:S01]  /*01f0*/  IADD3 R11, PT, PT, -R0, R11, R4 ;  /* 0x0000000b000b7210 */ /* 0x000fe20007ffe104 */
[----:B------:R-:W-:Y:S02]  /*0200*/  IMAD.MOV.U32 R4, RZ, RZ, RZ ;  /* 0x000000ffff047224 */ /* 0x000fe400078e00ff */
[----:B-1----:R-:W-:Y:S01]  /*0210*/  IMAD R8, R13, UR6, R12 ;  /* 0x000000060d087c24 */ /* 0x002fe2000f8e020c */
[C---:B------:R-:W-:Y:S01]  /*0220*/  ISETP.NE.AND P0, PT, R11.reuse, RZ, PT ;  /* 0x000000ff0b00720c */ /* 0x040fe20003f05270 */
[----:B------:R-:W-:Y:S01]  /*0230*/  VIADD R0, R11, 0xffffffff ;  /* 0xffffffff0b007836 */ /* 0x000fe20000000000 */
[----:B------:R-:W1:Y:S01]  /*0240*/  LDCU.64 UR6, c[0x0][0x358] ;  /* 0x00006b00ff0677ac */ /* 0x000e620008000a00 */
[----:B------:R-:W-:Y:S02]  /*0250*/  VIADD R8, R8, 0x1 ;  /* 0x0000000108087836 */ /* 0x000fe40000000000 */
[----:B--2---:R-:W-:-:S03]  /*0260*/  IMAD R15, R15, R5, RZ ;  /* 0x000000050f0f7224 */ /* 0x004fc600078e02ff */
[----:B------:R-:W-:Y:S01]  /*0270*/  IADD3 R6, PT, PT, R8, R3, RZ ;  /* 0x0000000308067210 */ /* 0x000fe20007ffe0ff */
[----:B------:R-:W-:-:S04]  /*0280*/  IMAD.HI.U32 R5, R5, R15, R4 ;  /* 0x0000000f05057227 */ /* 0x000fc800078e0004 */
[----:B------:R-:W-:-:S04]  /*0290*/  @!P0 IMAD.MOV R0, RZ, RZ, R11 ;  /* 0x000000ffff008224 */ /* 0x000fc800078e020b */
[----:B------:R-:W-:-:S04]  /*02a0*/  IMAD.HI.U32 R11, R5, R0, RZ ;  /* 0x00000000050b7227 */ /* 0x000fc800078e00ff */
[----:B------:R-:W-:Y:S01]  /*02b0*/  IMAD R5, R3, R2, R3 ;  /* 0x0000000203057224 */ /* 0x000fe200078e0203 */
[----:B------:R-:W-:Y:S01]  /*02c0*/  IADD3 R4, PT, PT, -R11, RZ, RZ ;  /* 0x000000ff0b047210 */ /* 0x000fe20007ffe1ff */
[----:B------:R-:W-:Y:S02]  /*02d0*/  IMAD.MOV.U32 R3, RZ, RZ, R9 ;  /* 0x000000ffff037224 */ /* 0x000fe400078e0009 */
[----:B0-----:R-:W-:-:S04]  /*02e0*/  IMAD.WIDE R20, R5, 0x8, R20 ;  /* 0x0000000805147825 */ /* 0x001fc800078e0214 */
[----:B------:R-:W-:Y:S01]  /*02f0*/  IMAD R0, R7, R4, R0 ;  /* 0x0000000407007224 */ /* 0x000fe200078e0200 */
[----:B------:R-:W-:Y:S01]  /*0300*/  SEL R4, RZ, 0x1, !P0 ;  /* 0x00000001ff047807 */ /* 0x000fe20004000000 */
[----:B------:R-:W-:-:S03]  /*0310*/  IMAD.WIDE R18, R8, 0x8, R20 ;  /* 0x0000000808127825 */ /* 0x000fc600078e0214 */
[----:B------:R-:W-:Y:S01]  /*0320*/  ISETP.GE.U32.AND P1, PT, R0, R7, PT ;  /* 0x000000070000720c */ /* 0x000fe20003f26070 */
[C---:B------:R-:W-:Y:S02]  /*0330*/  IMAD.IADD R5, R7.reuse, 0x1, R6 ;  /* 0x0000000107057824 */ /* 0x040fe400078e0206 */
[----:B------:R-:W-:-:S03]  /*0340*/  IMAD.WIDE R16, R7, 0x8, R18 ;  /* 0x0000000807107825 */ /* 0x000fc600078e0212 */
[----:B------:R-:W-:-:S07]  /*0350*/  IADD3 R2, PT, PT, R7, R5, RZ ;  /* 0x0000000507027210 */ /* 0x000fce0007ffe0ff */
[----:B------:R-:W-:Y:S02]  /*0360*/  @P1 IMAD.IADD R0, R0, 0x1, -R7 ;  /* 0x0000000100001824 */ /* 0x000fe400078e0a07 */
[----:B------:R-:W-:-:S03]  /*0370*/  @P1 VIADD R11, R11, 0x1 ;  /* 0x000000010b0b1836 */ /* 0x000fc60000000000 */
[----:B------:R-:W-:-:S13]  /*0380*/  ISETP.GE.U32.AND P2, PT, R0, R7, PT ;  /* 0x000000070000720c */ /* 0x000fda0003f46070 */
[----:B------:R-:W-:Y:S01]  /*0390*/  @P2 VIADD R11, R11, 0x1 ;  /* 0x000000010b0b2836 */ /* 0x000fe20000000000 */
[----:B------:R-:W-:-:S05]  /*03a0*/  @!P3 LOP3.LUT R11, RZ, R7, RZ, 0x33, !PT ;  /* 0x00000007ff0bb212 */ /* 0x000fca00078e33ff */
[----:B-1----:R-:W-:-:S07]  /*03b0*/  IMAD.IADD R4, R4, 0x1, R11 ;  /* 0x0000000104047824 */ /* 0x002fce00078e020b */
.L_x_729:
[----:B0-----:R-:W0:Y:S01]  /*03c0*/  LDC R9, c[0x0][0x388] ;  /* 0x0000e200ff097b82 */ /* 0x001e220000000800 */
[----:B------:R-:W-:Y:S01]  /*03d0*/  BSSY.RECONVERGENT B0, `(.L_x_710) ;  /* 0x00000e0000007945 */ /* 0x000fe20003800200 */
[----:B0-----:R-:W-:-:S13]  /*03e0*/  ISETP.GE.AND P0, PT, R6, R9, PT ;  /* 0x000000090600720c */ /* 0x001fda0003f06270 */
[----:B-123--:R-:W-:Y:S05]  /*03f0*/  @P0 BRA `(.L_x_711) ;  /* 0x0000000c00740947 */ /* 0x00efea0003800000 */
[----:B------:R-:W0:Y:S01]  /*0400*/  LDC.64 R14, c[0x0][0x380] ;  /* 0x0000e000ff0e7b82 */ /* 0x000e220000000a00 */
[----:B------:R-:W1:Y:S01]  /*0410*/  LDCU UR5, c[0x0][0x38c] ;  /* 0x00007180ff0577ac */ /* 0x000e620008000800 */
[----:B------:R-:W-:Y:S01]  /*0420*/  LOP3.LUT R28, R4, 0x3, RZ, 0xc0, !PT ;  /* 0x00000003041c7812 */ /* 0x000fe200078ec0ff */
[----:B------:R-:W-:Y:S01]  /*0430*/  BSSY.RECONVERGENT B1, `(.L_x_712) ;  /* 0x000005f000017945 */ /* 0x000fe20003800200 */
[----:B------:R-:W-:Y:S02]  /*0440*/  IMAD.MOV.U32 R0, RZ, RZ, R6 ;  /* 0x000000ffff007224 */ /* 0x000fe400078e0006 */
[----:B------:R-:W-:Y:S01]  /*0450*/  ISETP.NE.AND P0, PT, R28, 0x3, PT ;  /* 0x000000031c00780c */ /* 0x000fe20003f05270 */
[----:B-1----:R-:W-:-:S04]  /*0460*/  IMAD R9, R3, R9, UR5 ;  /* 0x0000000503097e24 */ /* 0x002fc8000f8e0209 */
[----:B0-----:R-:W-:-:S08]  /*0470*/  IMAD.WIDE R14, R9, 0x8, R14 ;  /* 0x00000008090e7825 */ /* 0x001fd000078e020e */
[----:B------:R-:W-:Y:S05]  /*0480*/  @!P0 BRA `(.L_x_713) ;  /* 0x0000000400648947 */ /* 0x000fea0003800000 */
[----:B------:R-:W2:Y:S04]  /*0490*/  LDG.E.64 R26, desc[UR6][R20.64] ;  /* 0x00000006141a7981 */ /* 0x000ea8000c1e1b00 */
[----:B------:R-:W3:Y:S04]  /*04a0*/  LDG.E.64 R32, desc[UR6][R18.64] ;  /* 0x0000000612207981 */ /* 0x000ee8000c1e1b00 */
[----:B------:R0:W5:Y:S01]  /*04b0*/  LDG.E.64 R30, desc[UR6][R14.64] ;  /* 0x000000060e1e7981 */ /* 0x000162000c1e1b00 */
[----:B------:R-:W-:Y:S01]  /*04c0*/  IMAD.MOV.U32 R12, RZ, RZ, 0x1 ;  /* 0x00000001ff0c7424 */ /* 0x000fe200078e00ff */
[----:B------:R-:W-:Y:S01]  /*04d0*/  BSSY.RECONVERGENT B2, `(.L_x_714) ;  /* 0x0000012000027945 */ /* 0x000fe20003800200 */
[----:B--2---:R-:W1:Y:S01]  /*04e0*/  MUFU.RCP64H R13, R27 ;  /* 0x0000001b000d7308 */ /* 0x004e620000001800 */
[----:B---3--:R-:W-:-:S03]  /*04f0*/  FSETP.GEU.AND P1, PT, |R33|, 6.5827683646048100446e-37, PT ;  /* 0x036000002100780b */ /* 0x008fc60003f2e200 */
[----:B-1----:R-:W-:-:S08]  /*0500*/  DFMA R22, -R26, R12, 1 ;  /* 0x3ff000001a16742b */ /* 0x002fd0000000010c */
[----:B------:R-:W-:-:S08]  /*0510*/  DFMA R22, R22, R22, R22 ;  /* 0x000000161616722b */ /* 0x000fd00000000016 */
[----:B------:R-:W-:-:S08]  /*0520*/  DFMA R22, R12, R22, R12 ;  /* 0x000000160c16722b */ /* 0x000fd0000000000c */
[----:B------:R-:W-:-:S08]  /*0530*/  DFMA R12, -R26, R22, 1 ;  /* 0x3ff000001a0c742b */ /* 0x000fd00000000116 */
[----:B------:R-:W-:-:S08]  /*0540*/  DFMA R12, R22, R12, R22 ;  /* 0x0000000c160c722b */ /* 0x000fd00000000016 */
[----:B------:R-:W-:-:S08]  /*0550*/  DMUL R24, R32, R12 ;  /* 0x0000000c20187228 */ /* 0x000fd00000000000 */
[----:B------:R-:W-:-:S08]  /*0560*/  DFMA R22, -R26, R24, R32 ;  /* 0x000000181a16722b */ /* 0x000fd00000000120 */
[----:B------:R-:W-:-:S10]  /*0570*/  DFMA R24, R12, R22, R24 ;  /* 0x000000160c18722b */ /* 0x000fd40000000018 */
[----:B------:R-:W-:-:S05]  /*0580*/  FFMA R0, RZ, R27, R25 ;  /* 0x0000001bff007223 */ /* 0x000fca0000000019 */
[----:B------:R-:W-:-:S13]  /*0590*/  FSETP.GT.AND P0, PT, |R0|, 1.469367938527859385e-39, PT ;  /* 0x001000000000780b */ /* 0x000fda0003f04200 */
[----:B0-----:R-:W-:Y:S05]  /*05a0*/  @P0 BRA P1, `(.L_x_715) ;  /* 0x0000000000100947 */ /* 0x001fea0000800000 */
[----:B------:R-:W-:Y:S01]  /*05b0*/  IMAD.MOV.U32 R9, RZ, RZ, R33 ;  /* 0x000000ffff097224 */ /* 0x000fe200078e0021 */
[----:B------:R-:W-:-:S07]  /*05c0*/  MOV R12, 0x5e0 ;  /* 0x000005e0000c7802 */ /* 0x000fce0000000f00 */
[----:B-----5:R-:W-:Y:S05]  /*05d0*/  CALL.REL.NOINC `($__internal_1_$__cuda_sm20_div_rn_f64_full) ;  /* 0x0000000c00107944 */ /* 0x020fea0003c00000 */
[----:B------:R-:W-:-:S07]  /*05e0*/  MOV R25, R9 ;  /* 0x0000000900197202 */ /* 0x000fce0000000f00 */
.L_x_715:
[----:B------:R-:W-:Y:S05]  /*05f0*/  BSYNC.RECONVERGENT B2 ;  /* 0x0000000000027941 */ /* 0x000fea0003800200 */
.L_x_714:
[----:B------:R-:W-:-:S05]  /*0600*/  IMAD.WIDE R22, R8, 0x8, R14 ;  /* 0x0000000808167825 */ /* 0x000fca00078e020e */
[----:B------:R-:W2:Y:S01]  /*0610*/  LDG.E.64 R12, desc[UR6][R22.64] ;  /* 0x00000006160c7981 */ /* 0x000ea2000c1e1b00 */
[----:B------:R-:W-:Y:S01]  /*0620*/  ISETP.NE.AND P0, PT, R28, RZ, PT ;  /* 0x000000ff1c00720c */ /* 0x000fe20003f05270 */
[----:B------:R-:W-:Y:S01]  /*0630*/  IMAD.MOV.U32 R0, RZ, RZ, R5 ;  /* 0x000000ffff007224 */ /* 0x000fe200078e0005 */
[----:B--2--5:R-:W-:-:S07]  /*0640*/  DFMA R12, -R30, R24, R12 ;  /* 0x000000181e0c722b */ /* 0x024fce000000010c */
[----:B------:R0:W-:Y:S04]  /*0650*/  STG.E.64 desc[UR6][R22.64], R12 ;  /* 0x0000000c16007986 */ /* 0x0001e8000c101b06 */
[----:B------:R-:W-:Y:S05]  /*0660*/  @!P0 BRA `(.L_x_713) ;  /* 0x0000000000ec8947 */ /* 0x000fea0003800000 */
[----:B------:R-:W2:Y:S04]  /*0670*/  LDG.E.64 R26, desc[UR6][R20.64] ;  /* 0x00000006141a7981 */ /* 0x000ea8000c1e1b00 */
[----:B------:R-:W3:Y:S04]  /*0680*/  LDG.E.64 R32, desc[UR6][R16.64] ;  /* 0x0000000610207981 */ /* 0x000ee8000c1e1b00 */
[----:B------:R1:W5:Y:S01]  /*0690*/  LDG.E.64 R30, desc[UR6][R14.64] ;  /* 0x000000060e1e7981 */ /* 0x000362000c1e1b00 */
[----:B0-----:R-:W-:Y:S01]  /*06a0*/  IMAD.MOV.U32 R12, RZ, RZ, 0x1 ;  /* 0x00000001ff0c7424 */ /* 0x001fe200078e00ff */
[----:B------:R-:W-:Y:S01]  /*06b0*/  BSSY.RECONVERGENT B2, `(.L_x_716) ;  /* 0x0000012000027945 */ /* 0x000fe20003800200 */
[----:B--2---:R-:W0:Y:S01]  /*06c0*/  MUFU.RCP64H R13, R27 ;  /* 0x0000001b000d7308 */ /* 0x004e220000001800 */
[----:B---3--:R-:W-:-:S03]  /*06d0*/  FSETP.GEU.AND P1, PT, |R33|, 6.5827683646048100446e-37, PT ;  /* 0x036000002100780b */ /* 0x008fc60003f2e200 */
[----:B0-----:R-:W-:-:S08]  /*06e0*/  DFMA R24, -R26, R12, 1 ;  /* 0x3ff000001a18742b */ /* 0x001fd0000000010c */
        /* <DEDUP_REMOVED lines=9> */
[----:B-1----:R-:W-:Y:S05]  /*0780*/  @P0 BRA P1, `(.L_x_717) ;  /* 0x0000000000100947 */ /* 0x002fea0000800000 */
[----:B------:R-:W-:Y:S01]  /*0790*/  IMAD.MOV.U32 R9, RZ, RZ, R33 ;  /* 0x000000ffff097224 */ /* 0x000fe200078e0021 */
[----:B------:R-:W-:-:S07]  /*07a0*/  MOV R12, 0x7c0 ;  /* 0x000007c0000c7802 */ /* 0x000fce0000000f00 */
[----:B-----5:R-:W-:Y:S05]  /*07b0*/  CALL.REL.NOINC `($__internal_1_$__cuda_sm20_div_rn_f64_full) ;  /* 0x0000000800987944 */ /* 0x020fea0003c00000 */
[----:B------:R-:W-:-:S07]  /*07c0*/  MOV R25, R9 ;  /* 0x0000000900197202 */ /* 0x000fce0000000f00 */
.L_x_717:
[----:B------:R-:W-:Y:S05]  /*07d0*/  BSYNC.RECONVERGENT B2 ;  /* 0x0000000000027941 */ /* 0x000fea0003800200 */
.L_x_716:
[----:B------:R-:W-:-:S05]  /*07e0*/  IMAD.WIDE R22, R7, 0x8, R22 ;  /* 0x0000000807167825 */ /* 0x000fca00078e0216 */
[----:B------:R-:W2:Y:S01]  /*07f0*/  LDG.E.64 R12, desc[UR6][R22.64] ;  /* 0x00000006160c7981 */ /* 0x000ea2000c1e1b00 */
[----:B------:R-:W-:Y:S01]  /*0800*/  ISETP.NE.AND P0, PT, R28, 0x1, PT ;  /* 0x000000011c00780c */ /* 0x000fe20003f05270 */
[----:B------:R-:W-:Y:S01]  /*0810*/  IMAD.MOV.U32 R0, RZ, RZ, R2 ;  /* 0x000000ffff007224 */ /* 0x000fe200078e0002 */
[----:B--2--5:R-:W-:-:S07]  /*0820*/  DFMA R12, -R30, R24, R12 ;  /* 0x000000181e0c722b */ /* 0x024fce000000010c */
[----:B------:R1:W-:Y:S04]  /*0830*/  STG.E.64 desc[UR6][R22.64], R12 ;  /* 0x0000000c16007986 */ /* 0x0003e8000c101b06 */
[----:B------:R-:W-:Y:S05]  /*0840*/  @!P0 BRA `(.L_x_713) ;  /* 0x0000000000748947 */ /* 0x000fea0003800000 */
[----:B------:R-:W2:Y:S01]  /*0850*/  LDG.E.64 R26, desc[UR6][R20.64] ;  /* 0x00000006141a7981 */ /* 0x000ea2000c1e1b00 */
[----:B------:R-:W-:-:S03]  /*0860*/  IMAD.WIDE R32, R7, 0x8, R16 ;  /* 0x0000000807207825 */ /* 0x000fc600078e0210 */
[----:B------:R0:W5:Y:S04]  /*0870*/  LDG.E.64 R28, desc[UR6][R14.64] ;  /* 0x000000060e1c7981 */ /* 0x000168000c1e1b00 */
[----:B------:R-:W3:Y:S01]  /*0880*/  LDG.E.64 R32, desc[UR6][R32.64] ;  /* 0x0000000620207981 */ /* 0x000ee2000c1e1b00 */
[----:B-1----:R-:W-:Y:S01]  /*0890*/  IMAD.MOV.U32 R12, RZ, RZ, 0x1 ;  /* 0x00000001ff0c7424 */ /* 0x002fe200078e00ff */
[----:B------:R-:W-:Y:S01]  /*08a0*/  BSSY.RECONVERGENT B2, `(.L_x_718) ;  /* 0x0000013000027945 */ /* 0x000fe20003800200 */
[----:B--2---:R-:W1:Y:S04]  /*08b0*/  MUFU.RCP64H R13, R27 ;  /* 0x0000001b000d7308 */ /* 0x004e680000001800 */
[----:B-1----:R-:W-:-:S08]  /*08c0*/  DFMA R24, -R26, R12, 1 ;  /* 0x3ff000001a18742b */ /* 0x002fd0000000010c */
[----:B------:R-:W-:-:S08]  /*08d0*/  DFMA R24, R24, R24, R24 ;  /* 0x000000181818722b */ /* 0x000fd00000000018 */
[----:B------:R-:W-:-:S08]  /*08e0*/  DFMA R24, R12, R24, R12 ;  /* 0x000000180c18722b */ /* 0x000fd0000000000c */
[----:B------:R-:W-:-:S08]  /*08f0*/  DFMA R12, -R26, R24, 1 ;  /* 0x3ff000001a0c742b */ /* 0x000fd00000000118 */
[----:B------:R-:W-:-:S08]  /*0900*/  DFMA R12, R24, R12, R24 ;  /* 0x0000000c180c722b */ /* 0x000fd00000000018 */
[----:B---3--:R-:W-:-:S08]  /*0910*/  DMUL R24, R32, R12 ;  /* 0x0000000c20187228 */ /* 0x008fd00000000000 */
[----:B------:R-:W-:-:S08]  /*0920*/  DFMA R30, -R26, R24, R32 ;  /* 0x000000181a1e722b */ /* 0x000fd00000000120 */
[----:B------:R-:W-:Y:S01]  /*0930*/  DFMA R24, R12, R30, R24 ;  /* 0x0000001e0c18722b */ /* 0x000fe20000000018 */
[----:B------:R-:W-:-:S09]  /*0940*/  FSETP.GEU.AND P1, PT, |R33|, 6.5827683646048100446e-37, PT ;  /* 0x036000002100780b */ /* 0x000fd20003f2e200 */
[----:B------:R-:W-:-:S05]  /*0950*/  FFMA R0, RZ, R27, R25 ;  /* 0x0000001bff007223 */ /* 0x000fca0000000019 */
[----:B------:R-:W-:Y:S01]  /*0960*/  FSETP.GT.AND P0, PT, |R0|, 1.469367938527859385e-39, PT ;  /* 0x001000000000780b */ /* 0x000fe20003f04200 */
[----:B------:R-:W-:-:S12]  /*0970*/  IMAD.IADD R0, R7, 0x1, R2 ;  /* 0x0000000107007824 */ /* 0x000fd800078e0202 */
[----:B0-----:R-:W-:Y:S05]  /*0980*/  @P0 BRA P1, `(.L_x_719) ;  /* 0x0000000000100947 */ /* 0x001fea0000800000 */
[----:B------:R-:W-:Y:S02]  /*0990*/  MOV R9, R33 ;  /* 0x0000002100097202 */ /* 0x000fe40000000f00 */
[----:B------:R-:W-:-:S07]  /*09a0*/  MOV R12, 0x9c0 ;  /* 0x000009c0000c7802 */ /* 0x000fce0000000f00 */
[----:B-----5:R-:W-:Y:S05]  /*09b0*/  CALL.REL.NOINC `($__internal_1_$__cuda_sm20_div_rn_f64_full) ;  /* 0x0000000800187944 */ /* 0x020fea0003c00000 */
[----:B------:R-:W-:-:S07]  /*09c0*/  IMAD.MOV.U32 R25, RZ, RZ, R9 ;  /* 0x000000ffff197224 */ /* 0x000fce00078e0009 */
.L_x_719:
[----:B------:R-:W-:Y:S05]  /*09d0*/  BSYNC.RECONVERGENT B2 ;  /* 0x0000000000027941 */ /* 0x000fea0003800200 */
.L_x_718:
[----:B------:R-:W-:-:S05]  /*09e0*/  IMAD.WIDE R22, R7, 0x8, R22 ;  /* 0x0000000807167825 */ /* 0x000fca00078e0216 */
[----:B------:R-:W2:Y:S02]  /*09f0*/  LDG.E.64 R12, desc[UR6][R22.64] ;  /* 0x00000006160c7981 */ /* 0x000ea4000c1e1b00 */
[----:B--2--5:R-:W-:-:S07]  /*0a00*/  DFMA R12, -R28, R24, R12 ;  /* 0x000000181c0c722b */ /* 0x024fce000000010c */
[----:B------:R2:W-:Y:S04]  /*0a10*/  STG.E.64 desc[UR6][R22.64], R12 ;  /* 0x0000000c16007986 */ /* 0x0005e8000c101b06 */
.L_x_713:
[----:B------:R-:W-:Y:S05]  /*0a20*/  BSYNC.RECONVERGENT B1 ;  /* 0x0000000000017941 */ /* 0x000fea0003800200 */
.L_x_712:
[----:B------:R-:W-:-:S13]  /*0a30*/  ISETP.GE.U32.AND P0, PT, R4, 0x3, PT ;  /* 0x000000030400780c */ /* 0x000fda0003f06070 */
[----:B------:R-:W-:Y:S05]  /*0a40*/  @!P0 BRA `(.L_x_711) ;  /* 0x0000000400e08947 */ /* 0x000fea0003800000 */
.L_x_728:
[----:B---3--:R-:W3:Y:S01]  /*0a50*/  LDG.E.64 R26, desc[UR6][R20.64] ;  /* 0x00000006141a7981 */ /* 0x008ee2000c1e1b00 */
[----:B012---:R-:W0:Y:S03]  /*0a60*/  LDC.64 R12, c[0x0][0x388] ;  /* 0x0000e200ff0c7b82 */ /* 0x007e260000000a00 */
[----:B------:R1:W5:Y:S05]  /*0a70*/  LDG.E.64 R28, desc[UR6][R14.64] ;  /* 0x000000060e1c7981 */ /* 0x00036a000c1e1b00 */
[----:B------:R-:W2:Y:S01]  /*0a80*/  LDC.64 R30, c[0x0][0x380] ;  /* 0x0000e000ff1e7b82 */ /* 0x000ea20000000a00 */
[----:B0-----:R-:W-:-:S04]  /*0a90*/  IMAD R9, R13, R12, R0 ;  /* 0x0000000c0d097224 */ /* 0x001fc800078e0200 */
[----:B--2---:R-:W-:-:S05]  /*0aa0*/  IMAD.WIDE R30, R9, 0x8, R30 ;  /* 0x00000008091e7825 */ /* 0x004fca00078e021e */
[----:B------:R-:W2:Y:S01]  /*0ab0*/  LDG.E.64 R32, desc[UR6][R30.64] ;  /* 0x000000061e207981 */ /* 0x000ea2000c1e1b00 */
[----:B------:R-:W-:Y:S01]  /*0ac0*/  IMAD.MOV.U32 R12, RZ, RZ, 0x1 ;  /* 0x00000001ff0c7424 */ /* 0x000fe200078e00ff */
[----:B------:R-:W-:Y:S01]  /*0ad0*/  BSSY.RECONVERGENT B1, `(.L_x_720) ;  /* 0x0000012000017945 */ /* 0x000fe20003800200 */
[----:B---3--:R-:W0:Y:S04]  /*0ae0*/  MUFU.RCP64H R13, R27 ;  /* 0x0000001b000d7308 */ /* 0x008e280000001800 */
[----:B0-----:R-:W-:-:S08]  /*0af0*/  DFMA R22, -R26, R12, 1 ;  /* 0x3ff000001a16742b */ /* 0x001fd0000000010c */
        /* <DEDUP_REMOVED lines=10> */
[----:B-1----:R-:W-:Y:S05]  /*0ba0*/  @P0 BRA P1, `(.L_x_721) ;  /* 0x0000000000100947 */ /* 0x002fea0000800000 */
[----:B------:R-:W-:Y:S01]  /*0bb0*/  IMAD.MOV.U32 R9, RZ, RZ, R33 ;  /* 0x000000ffff097224 */ /* 0x000fe200078e0021 */
[----:B------:R-:W-:-:S07]  /*0bc0*/  MOV R12, 0xbe0 ;  /* 0x00000be0000c7802 */ /* 0x000fce0000000f00 */
[----:B-----5:R-:W-:Y:S05]  /*0bd0*/  CALL.REL.NOINC `($__internal_1_$__cuda_sm20_div_rn_f64_full) ;  /* 0x0000000400907944 */ /* 0x020fea0003c00000 */
[----:B------:R-:W-:-:S07]  /*0be0*/  MOV R25, R9 ;  /* 0x0000000900197202 */ /* 0x000fce0000000f00 */
.L_x_721:
[----:B------:R-:W-:Y:S05]  /*0bf0*/  BSYNC.RECONVERGENT B1 ;  /* 0x0000000000017941 */ /* 0x000fea0003800200 */
.L_x_720:
[----:B------:R-:W0:Y:S01]  /*0c00*/  LDC.64 R22, c[0x0][0x380] ;  /* 0x0000e000ff167b82 */ /* 0x000e220000000a00 */
[----:B------:R-:W-:-:S04]  /*0c10*/  IMAD R9, R3, UR8, R0 ;  /* 0x0000000803097c24 */ /* 0x000fc8000f8e0200 */
[----:B0-----:R-:W-:-:S05]  /*0c20*/  IMAD.WIDE R22, R9, 0x8, R22 ;  /* 0x0000000809167825 */ /* 0x001fca00078e0216 */
[----:B------:R-:W2:Y:S01]  /*0c30*/  LDG.E.64 R12, desc[UR6][R22.64] ;  /* 0x00000006160c7981 */ /* 0x000ea2000c1e1b00 */
[----:B------:R-:W-:Y:S01]  /*0c40*/  IMAD.WIDE R30, R7, 0x8, R30 ;  /* 0x00000008071e7825 */ /* 0x000fe200078e021e */
[----:B--2--5:R-:W-:-:S07]  /*0c50*/  DFMA R12, -R28, R24, R12 ;  /* 0x000000181c0c722b */ /* 0x024fce000000010c */
[----:B------:R0:W-:Y:S04]  /*0c60*/  STG.E.64 desc[UR6][R22.64], R12 ;  /* 0x0000000c16007986 */ /* 0x0001e8000c101b06 */
[----:B------:R-:W2:Y:S04]  /*0c70*/  LDG.E.64 R26, desc[UR6][R20.64] ;  /* 0x00000006141a7981 */ /* 0x000ea8000c1e1b00 */
[----:B------:R-:W3:Y:S04]  /*0c80*/  LDG.E.64 R32, desc[UR6][R30.64] ;  /* 0x000000061e207981 */ /* 0x000ee8000c1e1b00 */
[----:B------:R1:W5:Y:S01]  /*0c90*/  LDG.E.64 R28, desc[UR6][R14.64] ;  /* 0x000000060e1c7981 */ /* 0x000362000c1e1b00 */
[----:B------:R-:W-:Y:S01]  /*0ca0*/  IMAD.MOV.U32 R24, RZ, RZ, 0x1 ;  /* 0x00000001ff187424 */ /* 0x000fe200078e00ff */
[----:B------:R-:W-:Y:S01]  /*0cb0*/  BSSY.RECONVERGENT B1, `(.L_x_722) ;  /* 0x0000012000017945 */ /* 0x000fe20003800200 */
[----:B--2---:R-:W2:Y:S01]  /*0cc0*/  MUFU.RCP64H R25, R27 ;  /* 0x0000001b00197308 */ /* 0x004ea20000001800 */
[----:B---3--:R-:W-:-:S03]  /*0cd0*/  FSETP.GEU.AND P1, PT, |R33|, 6.5827683646048100446e-37, PT ;  /* 0x036000002100780b */ /* 0x008fc60003f2e200 */
[----:B--2---:R-:W-:-:S08]  /*0ce0*/  DFMA R34, -R26, R24, 1 ;  /* 0x3ff000001a22742b */ /* 0x004fd00000000118 */
[----:B------:R-:W-:-:S08]  /*0cf0*/  DFMA R34, R34, R34, R34 ;  /* 0x000000222222722b */ /* 0x000fd00000000022 */
[----:B------:R-:W-:-:S08]  /*0d00*/  DFMA R34, R24, R34, R24 ;  /* 0x000000221822722b */ /* 0x000fd00000000018 */
[----:B------:R-:W-:-:S08]  /*0d10*/  DFMA R24, -R26, R34, 1 ;  /* 0x3ff000001a18742b */ /* 0x000fd00000000122 */
[----:B------:R-:W-:-:S08]  /*0d20*/  DFMA R24, R34, R24, R34 ;  /* 0x000000182218722b */ /* 0x000fd00000000022 */
[----:B0-----:R-:W-:-:S08]  /*0d30*/  DMUL R12, R32, R24 ;  /* 0x00000018200c7228 */ /* 0x001fd00000000000 */
        /* <DEDUP_REMOVED lines=8> */
[----:B------:R-:W-:-:S07]  /*0dc0*/  IMAD.MOV.U32 R25, RZ, RZ, R9 ;  /* 0x000000ffff197224 */ /* 0x000fce00078e0009 */
.L_x_723:
[----:B------:R-:W-:Y:S05]  /*0dd0*/  BSYNC.RECONVERGENT B1 ;  /* 0x0000000000017941 */ /* 0x000fea0003800200 */
.L_x_722:
[----:B------:R-:W-:-:S05]  /*0de0*/  IMAD.WIDE R22, R7, 0x8, R22 ;  /* 0x0000000807167825 */ /* 0x000fca00078e0216 */
[----:B------:R-:W2:Y:S01]  /*0df0*/  LDG.E.64 R12, desc[UR6][R22.64] ;  /* 0x00000006160c7981 */ /* 0x000ea2000c1e1b00 */
[----:B------:R-:W-:Y:S01]  /*0e00*/  IMAD.WIDE R30, R7, 0x8, R30 ;  /* 0x00000008071e7825 */ /* 0x000fe200078e021e */
[----:B--2--5:R-:W-:-:S07]  /*0e10*/  DFMA R12, -R28, R24, R12 ;  /* 0x000000181c0c722b */ /* 0x024fce000000010c */
[----:B------:R0:W-:Y:S04]  /*0e20*/  STG.E.64 desc[UR6][R22.64], R12 ;  /* 0x0000000c16007986 */ /* 0x0001e8000c101b06 */
[----:B------:R-:W2:Y:S04]  /*0e30*/  LDG.E.64 R26, desc[UR6][R20.64] ;  /* 0x00000006141a7981 */ /* 0x000ea8000c1e1b00 */
[----:B------:R-:W3:Y:S04]  /*0e40*/  LDG.E.64 R32, desc[UR6][R30.64] ;  /* 0x000000061e207981 */ /* 0x000ee8000c1e1b00 */
[----:B------:R1:W5:Y:S01]  /*0e50*/  LDG.E.64 R28, desc[UR6][R14.64] ;  /* 0x000000060e1c7981 */ /* 0x000362000c1e1b00 */
[----:B------:R-:W-:Y:S01]  /*0e60*/  MOV R24, 0x1 ;  /* 0x0000000100187802 */ /* 0x000fe20000000f00 */
        /* <DEDUP_REMOVED lines=18> */
.L_x_725:
[----:B------:R-:W-:Y:S05]  /*0f90*/  BSYNC.RECONVERGENT B1 ;  /* 0x0000000000017941 */ /* 0x000fea0003800200 */
.L_x_724:
        /* <DEDUP_REMOVED lines=23> */
[----:B------:R-:W-:Y:S02]  /*1110*/  MOV R9, R33 ;  /* 0x0000002100097202 */ /* 0x000fe40000000f00 */
[----:B------:R-:W-:-:S07]  /*1120*/  MOV R12, 0x1140 ;  /* 0x00001140000c7802 */ /* 0x000fce0000000f00 */
[----:B-----5:R-:W-:Y:S05]  /*1130*/  CALL.REL.NOINC `($__internal_1_$__cuda_sm20_div_rn_f64_full) ;  /* 0x0000000000387944 */ /* 0x020fea0003c00000 */
[----:B------:R-:W-:-:S07]  /*1140*/  IMAD.MOV.U32 R25, RZ, RZ, R9 ;  /* 0x000000ffff197224 */ /* 0x000fce00078e0009 */
.L_x_727:
[----:B------:R-:W-:Y:S05]  /*1150*/  BSYNC.RECONVERGENT B1 ;  /* 0x0000000000017941 */ /* 0x000fea0003800200 */
.L_x_726:
[----:B------:R-:W-:-:S05]  /*1160*/  IMAD.WIDE R22, R7, 0x8, R22 ;  /* 0x0000000807167825 */ /* 0x000fca00078e0216 */
[----:B------:R-:W2:Y:S01]  /*1170*/  LDG.E.64 R12, desc[UR6][R22.64] ;  /* 0x00000006160c7981 */ /* 0x000ea2000c1e1b00 */
[----:B------:R-:W-:-:S05]  /*1180*/  IMAD R0, R7, 0x4, R0 ;  /* 0x0000000407007824 */ /* 0x000fca00078e0200 */
[----:B------:R-:W-:Y:S01]  /*1190*/  ISETP.GE.AND P0, PT, R0, UR8, PT ;  /* 0x0000000800007c0c */ /* 0x000fe2000bf06270 */
[----:B--2--5:R-:W-:-:S07]  /*11a0*/  DFMA R12, -R28, R24, R12 ;  /* 0x000000181c0c722b */ /* 0x024fce000000010c */
[----:B------:R3:W-:Y:S05]  /*11b0*/  STG.E.64 desc[UR6][R22.64], R12 ;  /* 0x0000000c16007986 */ /* 0x0007ea000c101b06 */
[----:B------:R-:W-:Y:S05]  /*11c0*/  @!P0 BRA `(.L_x_728) ;  /* 0xfffffff800208947 */ /* 0x000fea000383ffff */
.L_x_711:
[----:B------:R-:W-:Y:S05]  /*11d0*/  BSYNC.RECONVERGENT B0 ;  /* 0x0000000000007941 */ /* 0x000fea0003800200 */
.L_x_710:
[----:B------:R-:W-:-:S05]  /*11e0*/  VIADD R3, R3, UR4 ;  /* 0x0000000403037c36 */ /* 0x000fca0008000000 */
[----:B------:R-:W-:-:S13]  /*11f0*/  ISETP.GE.AND P0, PT, R3, R10, PT ;  /* 0x0000000a0300720c */ /* 0x000fda0003f06270 */
[----:B------:R-:W-:Y:S05]  /*1200*/  @!P0 BRA `(.L_x_729) ;  /* 0xfffffff0006c8947 */ /* 0x000fea000383ffff */
[----:B------:R-:W-:Y:S05]  /*1210*/  EXIT ;  /* 0x000000000000794d */ /* 0x000fea0003800000 */
        .weak           $__internal_1_$__cuda_sm20_div_rn_f64_full
        .type           $__internal_1_$__cuda_sm20_div_rn_f64_full,@function
        .size           $__internal_1_$__cuda_sm20_div_rn_f64_full,(.L_x_742 - $__internal_1_$__cuda_sm20_div_rn_f64_full)
$__internal_1_$__cuda_sm20_div_rn_f64_full:
[C---:B------:R-:W-:Y:S01]  /*1220*/  FSETP.GEU.AND P0, PT, |R27|.reuse, 1.469367938527859385e-39, PT ;  /* 0x001000001b00780b */ /* 0x040fe20003f0e200 */
[----:B------:R-:W-:Y:S01]  /*1230*/  IMAD.MOV.U32 R39, RZ, RZ, R9 ;  /* 0x000000ffff277224 */ /* 0x000fe200078e0009 */
[----:B------:R-:W-:Y:S01]  /*1240*/  LOP3.LUT R24, R27, 0x800fffff, RZ, 0xc0, !PT ;  /* 0x800fffff1b187812 */ /* 0x000fe200078ec0ff */
[----:B------:R-:W-:Y:S01]  /*1250*/  IMAD.MOV.U32 R36, RZ, RZ, 0x1 ;  /* 0x00000001ff247424 */ /* 0x000fe200078e00ff */
[----:B------:R-:W-:Y:S01]  /*1260*/  MOV R11, 0x1ca00000 ;  /* 0x1ca00000000b7802 */ /* 0x000fe20000000f00 */
[----:B------:R-:W-:Y:S01]  /*1270*/  IMAD.MOV.U32 R38, RZ, RZ, R32 ;  /* 0x000000ffff267224 */ /* 0x000fe200078e0020 */
[----:B------:R-:W-:Y:S01]  /*1280*/  LOP3.LUT R25, R24, 0x3ff00000, RZ, 0xfc, !PT ;  /* 0x3ff0000018197812 */ /* 0x000fe200078efcff */
[----:B------:R-:W-:Y:S01]  /*1290*/  BSSY.RECONVERGENT B3, `(.L_x_730) ;  /* 0x0000057000037945 */ /* 0x000fe20003800200 */
[----:B------:R-:W-:Y:S02]  /*12a0*/  MOV R24, R26 ;  /* 0x0000001a00187202 */ /* 0x000fe40000000f00 */
[----:B------:R-:W-:-:S02]  /*12b0*/  FSETP.GEU.AND P2, PT, |R39|, 1.469367938527859385e-39, PT ;  /* 0x001000002700780b */ /* 0x000fc40003f4e200 */
[----:B------:R-:W-:Y:S01]  /*12c0*/  LOP3.LUT R9, R39, 0x7ff00000, RZ, 0xc0, !PT ;  /* 0x7ff0000027097812 */ /* 0x000fe200078ec0ff */
[----:B------:R-:W-:Y:S01]  /*12d0*/  @!P0 DMUL R24, R26, 8.98846567431157953865e+307 ;  /* 0x7fe000001a188828 */ /* 0x000fe20000000000 */
[----:B------:R-:W-:-:S04]  /*12e0*/  LOP3.LUT R32, R27, 0x7ff00000, RZ, 0xc0, !PT ;  /* 0x7ff000001b207812 */ /* 0x000fc800078ec0ff */
[----:B------:R-:W-:Y:S01]  /*12f0*/  ISETP.GE.U32.AND P1, PT, R9, R32, PT ;  /* 0x000000200900720c */ /* 0x000fe20003f26070 */
[----:B------:R-:W0:Y:S03]  /*1300*/  MUFU.RCP64H R37, R25 ;  /* 0x0000001900257308 */ /* 0x000e260000001800 */
[----:B------:R-:W-:Y:S02]  /*1310*/  SEL R13, R11, 0x63400000, !P1 ;  /* 0x634000000b0d7807 */ /* 0x000fe40004800000 */
[----:B------:R-:W-:Y:S02]  /*1320*/  @!P2 LOP3.LUT R34, R27, 0x7ff00000, RZ, 0xc0, !PT ;  /* 0x7ff000001b22a812 */ /* 0x000fe400078ec0ff */
[----:B------:R-:W-:Y:S02]  /*1330*/  @!P0 LOP3.LUT R32, R25, 0x7ff00000, RZ, 0xc0, !PT ;  /* 0x7ff0000019208812 */ /* 0x000fe400078ec0ff */
[----:B------:R-:W-:-:S04]  /*1340*/  @!P2 ISETP.GE.U32.AND P3, PT, R9, R34, PT ;  /* 0x000000220900a20c */ /* 0x000fc80003f66070 */
[----:B------:R-:W-:Y:S01]  /*1350*/  @!P2 SEL R33, R11, 0x63400000, !P3 ;  /* 0x634000000b21a807 */ /* 0x000fe20005800000 */
[----:B0-----:R-:W-:-:S03]  /*1360*/  DFMA R40, R36, -R24, 1 ;  /* 0x3ff000002428742b */ /* 0x001fc60000000818 */
[----:B------:R-:W-:-:S05]  /*1370*/  @!P2 LOP3.LUT R33, R33, 0x80000000, R39, 0xf8, !PT ;  /* 0x800000002121a812 */ /* 0x000fca00078ef827 */
[----:B------:R-:W-:-:S08]  /*1380*/  DFMA R40, R40, R40, R40 ;  /* 0x000000282828722b */ /* 0x000fd00000000028 */
[----:B------:R-:W-:Y:S01]  /*1390*/  DFMA R34, R36, R40, R36 ;  /* 0x000000282422722b */ /* 0x000fe20000000024 */
[----:B------:R-:W-:Y:S01]  /*13a0*/  LOP3.LUT R41, R13, 0x800fffff, R39, 0xf8, !PT ;  /* 0x800fffff0d297812 */ /* 0x000fe200078ef827 */
[----:B------:R-:W-:Y:S01]  /*13b0*/  IMAD.MOV.U32 R40, RZ, RZ, R38 ;  /* 0x000000ffff287224 */ /* 0x000fe200078e0026 */
[----:B------:R-:W-:Y:S01]  /*13c0*/  @!P2 LOP3.LUT R37, R33, 0x100000, RZ, 0xfc, !PT ;  /* 0x001000002125a812 */ /* 0x000fe200078efcff */
[----:B------:R-:W-:Y:S02]  /*13d0*/  @!P2 IMAD.MOV.U32 R36, RZ, RZ, RZ ;  /* 0x000000ffff24a224 */ /* 0x000fe400078e00ff */
[----:B------:R-:W-:Y:S02]  /*13e0*/  IMAD.MOV.U32 R13, RZ, RZ, R9 ;  /* 0x000000ffff0d7224 */ /* 0x000fe400078e0009 */
[----:B------:R-:W-:Y:S02]  /*13f0*/  DFMA R42, R34, -R24, 1 ;  /* 0x3ff00000222a742b */ /* 0x000fe40000000818 */
[----:B------:R-:W-:-:S06]  /*1400*/  @!P2 DFMA R40, R40, 2, -R36 ;  /* 0x400000002828a82b */ /* 0x000fcc0000000824 */
[----:B------:R-:W-:-:S04]  /*1410*/  DFMA R42, R34, R42, R34 ;  /* 0x0000002a222a722b */ /* 0x000fc80000000022 */
[----:B------:R-:W-:-:S04]  /*1420*/  @!P2 LOP3.LUT R13, R41, 0x7ff00000, RZ, 0xc0, !PT ;  /* 0x7ff00000290da812 */ /* 0x000fc800078ec0ff */
[----:B------:R-:W-:Y:S01]  /*1430*/  DMUL R34, R42, R40 ;  /* 0x000000282a227228 */ /* 0x000fe20000000000 */
[----:B------:R-:W-:-:S04]  /*1440*/  IADD3 R33, PT, PT, R13, -0x1, RZ ;  /* 0xffffffff0d217810 */ /* 0x000fc80007ffe0ff */
[----:B------:R-:W-:-:S03]  /*1450*/  ISETP.GT.U32.AND P0, PT, R33, 0x7feffffe, PT ;  /* 0x7feffffe2100780c */ /* 0x000fc60003f04070 */
[----:B------:R-:W-:-:S08]  /*1460*/  DFMA R36, R34, -R24, R40 ;  /* 0x800000182224722b */ /* 0x000fd00000000028 */
[----:B------:R-:W-:Y:S01]  /*1470*/  DFMA R36, R42, R36, R34 ;  /* 0x000000242a24722b */ /* 0x000fe20000000022 */
[----:B------:R-:W-:-:S05]  /*1480*/  VIADD R34, R32, 0xffffffff ;  /* 0xffffffff20227836 */ /* 0x000fca0000000000 */
[----:B------:R-:W-:-:S13]  /*1490*/  ISETP.GT.U32.OR P0, PT, R34, 0x7feffffe, P0 ;  /* 0x7feffffe2200780c */ /* 0x000fda0000704470 */
[----:B------:R-:W-:Y:S05]  /*14a0*/  @P0 BRA `(.L_x_731) ;  /* 0x0000000000740947 */ /* 0x000fea0003800000 */
[----:B------:R-:W-:-:S04]  /*14b0*/  LOP3.LUT R32, R27, 0x7ff00000, RZ, 0xc0, !PT ;  /* 0x7ff000001b207812 */ /* 0x000fc800078ec0ff */
[CC--:B------:R-:W-:Y:S02]  /*14c0*/  VIADDMNMX R13, R9.reuse, -R32.reuse, 0xb9600000, !PT ;  /* 0xb9600000090d7446 */ /* 0x0c0fe40007800920 */
[----:B------:R-:W-:Y:S02]  /*14d0*/  ISETP.GE.U32.AND P0, PT, R9, R32, PT ;  /* 0x000000200900720c */ /* 0x000fe40003f06070 */
[----:B------:R-:W-:Y:S02]  /*14e0*/  VIMNMX R13, PT, PT, R13, 0x46a00000, PT ;  /* 0x46a000000d0d7848 */ /* 0x000fe40003fe0100 */
[----:B------:R-:W-:-:S05]  /*14f0*/  SEL R32, R11, 0x63400000, !P0 ;  /* 0x634000000b207807 */ /* 0x000fca0004000000 */
[----:B------:R-:W-:Y:S01]  /*1500*/  IMAD.IADD R13, R13, 0x1, -R32 ;  /* 0x000000010d0d7824 */ /* 0x000fe200078e0a20 */
[----:B------:R-:W-:-:S03]  /*1510*/  MOV R32, RZ ;  /* 0x000000ff00207202 */ /* 0x000fc60000000f00 */
[----:B------:R-:W-:-:S06]  /*1520*/  VIADD R33, R13, 0x7fe00000 ;  /* 0x7fe000000d217836 */ /* 0x000fcc0000000000 */
[----:B------:R-:W-:-:S10]  /*1530*/  DMUL R34, R36, R32 ;  /* 0x0000002024227228 */ /* 0x000fd40000000000 */
[----:B------:R-:W-:-:S13]  /*1540*/  FSETP.GTU.AND P0, PT, |R35|, 1.469367938527859385e-39, PT ;  /* 0x001000002300780b */ /* 0x000fda0003f0c200 */
[----:B------:R-:W-:Y:S05]  /*1550*/  @P0 BRA `(.L_x_732) ;  /* 0x0000000000a80947 */ /* 0x000fea0003800000 */
[----:B------:R-:W-:-:S06]  /*1560*/  DFMA R24, R36, -R24, R40 ;  /* 0x800000182418722b */ /* 0x000fcc0000000028 */
[----:B------:R-:W-:-:S04]  /*1570*/  IMAD.MOV.U32 R24, RZ, RZ, RZ ;  /* 0x000000ffff187224 */ /* 0x000fc800078e00ff */
[C---:B------:R-:W-:Y:S02]  /*1580*/  FSETP.NEU.AND P0, PT, R25.reuse, RZ, PT ;  /* 0x000000ff1900720b */ /* 0x040fe40003f0d000 */
[----:B------:R-:W-:-:S04]  /*1590*/  LOP3.LUT R26, R25, 0x80000000, R27, 0x48, !PT ;  /* 0x80000000191a7812 */ /* 0x000fc800078e481b */
[----:B------:R-:W-:-:S07]  /*15a0*/  LOP3.LUT R25, R26, R33, RZ, 0xfc, !PT ;  /* 0x000000211a197212 */ /* 0x000fce00078efcff */
[----:B------:R-:W-:Y:S05]  /*15b0*/  @!P0 BRA `(.L_x_732) ;  /* 0x0000000000908947 */ /* 0x000fea0003800000 */
[----:B------:R-:W-:Y:S01]  /*15c0*/  IMAD.MOV R33, RZ, RZ, -R13 ;  /* 0x000000ffff217224 */ /* 0x000fe200078e0a0d */
[----:B------:R-:W-:Y:S01]  /*15d0*/  DMUL.RP R24, R36, R24 ;  /* 0x0000001824187228 */ /* 0x000fe20000008000 */
[----:B------:R-:W-:Y:S01]  /*15e0*/  IMAD.MOV.U32 R32, RZ, RZ, RZ ;  /* 0x000000ffff207224 */ /* 0x000fe200078e00ff */
[----:B------:R-:W-:-:S05]  /*15f0*/  IADD3 R13, PT, PT, -R13, -0x43300000, RZ ;  /* 0xbcd000000d0d7810 */ /* 0x000fca0007ffe1ff */
[----:B------:R-:W-:-:S03]  /*1600*/  DFMA R32, R34, -R32, R36 ;  /* 0x800000202220722b */ /* 0x000fc60000000024 */
[----:B------:R-:W-:-:S07]  /*1610*/  LOP3.LUT R26, R25, R26, RZ, 0x3c, !PT ;  /* 0x0000001a191a7212 */ /* 0x000fce00078e3cff */
[----:B------:R-:W-:-:S04]  /*1620*/  FSETP.NEU.AND P0, PT, |R33|, R13, PT ;  /* 0x0000000d2100720b */ /* 0x000fc80003f0d200 */
[----:B------:R-:W-:Y:S02]  /*1630*/  FSEL R25, R26, R35, !P0 ;  /* 0x000000231a197208 */ /* 0x000fe40004000000 */
[----:B------:R-:W-:-:S03]  /*1640*/  FSEL R24, R24, R34, !P0 ;  /* 0x0000002218187208 */ /* 0x000fc60004000000 */
[----:B------:R-:W-:Y:S01]  /*1650*/  IMAD.MOV.U32 R35, RZ, RZ, R25 ;  /* 0x000000ffff237224 */ /* 0x000fe200078e0019 */
[----:B------:R-:W-:Y:S01]  /*1660*/  MOV R34, R24 ;  /* 0x0000001800227202 */ /* 0x000fe20000000f00 */
[----:B------:R-:W-:Y:S06]  /*1670*/  BRA `(.L_x_732) ;  /* 0x0000000000607947 */ /* 0x000fec0003800000 */
.L_x_731:
        /* <DEDUP_REMOVED lines=12> */
[----:B------:R-:W-:Y:S01]  /*1740*/  @!P0 IMAD.MOV.U32 R35, RZ, RZ, R27 ;  /* 0x000000ffff238224 */ /* 0x000fe200078e001b */
[----:B------:R-:W-:Y:S01]  /*1750*/  @!P0 MOV R34, RZ ;  /* 0x000000ff00228202 */ /* 0x000fe20000000f00 */
[----:B------:R-:W-:Y:S02]  /*1760*/  @P0 IMAD.MOV.U32 R34, RZ, RZ, RZ ;  /* 0x000000ffff220224 */ /* 0x000fe400078e00ff */
[----:B------:R-:W-:Y:S01]  /*1770*/  @P0 IMAD.MOV.U32 R35, RZ, RZ, R9 ;  /* 0x000000ffff230224 */ /* 0x000fe200078e0009 */
[----:B------:R-:W-:Y:S06]  /*1780*/  BRA `(.L_x_732) ;  /* 0x00000000001c7947 */ /* 0x000fec0003800000 */
.L_x_734:
[----:B------:R-:W-:Y:S02]  /*1790*/  LOP3.LUT R9, R27, 0x80000, RZ, 0xfc, !PT ;  /* 0x000800001b097812 */ /* 0x000fe400078efcff */
[----:B------:R-:W-:-:S03]  /*17a0*/  MOV R34, R26 ;  /* 0x0000001a00227202 */ /* 0x000fc60000000f00 */
[----:B------:R-:W-:Y:S01]  /*17b0*/  IMAD.MOV.U32 R35, RZ, RZ, R9 ;  /* 0x000000ffff237224 */ /* 0x000fe200078e0009 */
[----:B------:R-:W-:Y:S06]  /*17c0*/  BRA `(.L_x_732) ;  /* 0x00000000000c7947 */ /* 0x000fec0003800000 */
.L_x_733:
[----:B------:R-:W-:Y:S01]  /*17d0*/  LOP3.LUT R9, R39, 0x80000, RZ, 0xfc, !PT ;  /* 0x0008000027097812 */ /* 0x000fe200078efcff */
[----:B------:R-:W-:-:S04]  /*17e0*/  IMAD.MOV.U32 R34, RZ, RZ, R38 ;  /* 0x000000ffff227224 */ /* 0x000fc800078e0026 */
[----:B------:R-:W-:-:S07]  /*17f0*/  IMAD.MOV.U32 R35, RZ, RZ, R9 ;  /* 0x000000ffff237224 */ /* 0x000fce00078e0009 */
.L_x_732:
[----:B------:R-:W-:Y:S05]  /*1800*/  BSYNC.RECONVERGENT B3 ;  /* 0x0000000000037941 */ /* 0x000fea0003800200 */
.L_x_730:
[----:B------:R-:W-:Y:S01]  /*1810*/  IMAD.MOV.U32 R13, RZ, RZ, 0x0 ;  /* 0x00000000ff0d7424 */ /* 0x000fe200078e00ff */
[----:B------:R-:W-:Y:S01]  /*1820*/  MOV R24, R34 ;  /* 0x0000002200187202 */ /* 0x000fe20000000f00 */
[----:B------:R-:W-:Y:S02]  /*1830*/  IMAD.MOV.U32 R9, RZ, RZ, R35 ;  /* 0x000000ffff097224 */ /* 0x000fe400078e0023 */
[----:B------:R-:W-:Y:S05]  /*1840*/  RET.REL.NODEC R12 `(_Z19ZeroingLowerColumnsPdii) ;  /* 0xffffffe40cec7950 */ /* 0x000fea0003c3ffff */
.L_x_735:
        /* <DEDUP_REMOVED lines=11> */
.L_x_742:


//--------------------- .text._Z8SwapRowsPdiii    --------------------------
	.section	.text._Z8SwapRowsPdiii,"ax",@progbits
	.align	128
        .global         _Z8SwapRowsPdiii
        .type           _Z8SwapRowsPdiii,@function
        .size           _Z8SwapRowsPdiii,(.L_x_754 - _Z8SwapRowsPdiii)
        .other          _Z8SwapRowsPdiii,@"STO_CUDA_ENTRY STV_DEFAULT"
_Z8SwapRowsPdiii:
.text._Z8SwapRowsPdiii:
[----:B------:R-:W-:Y:S01]  /*0000*/  LDC R1, c[0x0][0x37c] ;  /* 0x0000df00ff017b82 */ /* 0x000fe20000000800 */
[----:B------:R-:W0:Y:S07]  /*0010*/  S2R R5, SR_CTAID.X ;  /* 0x0000000000057919 */ /* 0x000e2e0000002500 */
[----:B------:R-:W1:Y:S01]  /*0020*/  LDC R0, c[0x0][0x388] ;  /* 0x0000e200ff007b82 */ /* 0x000e620000000800 */
[----:B------:R-:W0:Y:S01]  /*0030*/  LDCU UR4, c[0x0][0x360] ;  /* 0x00006c00ff0477ac */ /* 0x000e220008000800 */
[----:B------:R-:W0:Y:S01]  /*0040*/  S2R R2, SR_TID.X ;  /* 0x0000000000027919 */ /* 0x000e220000002100 */
[----:B------:R-:W2:Y:S01]  /*0050*/  LDCU UR5, c[0x0][0x370] ;  /* 0x00006e00ff0577ac */ /* 0x000ea20008000800 */
[----:B-1----:R-:W-:Y:S01]  /*0060*/  SHF.L.U32 R4, R0, 0x1, RZ ;  /* 0x0000000100047819 */ /* 0x002fe200000006ff */
[----:B0-----:R-:W-:Y:S01]  /*0070*/  IMAD R5, R5, UR4, R2 ;  /* 0x0000000405057c24 */ /* 0x001fe2000f8e0202 */
[----:B--2---:R-:W-:-:S04]  /*0080*/  UIMAD UR4, UR4, UR5, URZ ;  /* 0x00000005040472a4 */ /* 0x004fc8000f8e02ff */
[----:B------:R-:W-:-:S13]  /*0090*/  ISETP.GE.AND P0, PT, R5, R4, PT ;  /* 0x000000040500720c */ /* 0x000fda0003f06270 */
[----:B------:R-:W-:Y:S05]  /*00a0*/  @P0 EXIT ;  /* 0x000000000000094d */ /* 0x000fea0003800000 */
[----:B------:R-:W0:Y:S01]  /*00b0*/  I2F.U32.RP R9, UR4 ;  /* 0x0000000400097d06 */ /* 0x000e220008209000 */
[----:B------:R-:W-:Y:S01]  /*00c0*/  IADD3 R7, PT, PT, R5, UR4, RZ ;  /* 0x0000000405077c10 */ /* 0x000fe2000fffe0ff */
[----:B------:R-:W1:Y:S01]  /*00d0*/  LDCU UR9, c[0x0][0x38c] ;  /* 0x00007180ff0977ac */ /* 0x000e620008000800 */
[----:B------:R-:W-:Y:S01]  /*00e0*/  IADD3 R11, PT, PT, RZ, -UR4, RZ ;  /* 0x80000004ff0b7c10 */ /* 0x000fe2000fffe0ff */
[----:B------:R-:W-:Y:S01]  /*00f0*/  BSSY.RECONVERGENT B0, `(.L_x_736) ;  /* 0x0000031000007945 */ /* 0x000fe20003800200 */
[----:B------:R-:W-:Y:S01]  /*0100*/  ISETP.GE.AND P0, PT, R7, R4, PT ;  /* 0x000000040700720c */ /* 0x000fe20003f06270 */
[----:B------:R-:W2:Y:S01]  /*0110*/  LDCU UR10, c[0x0][0x390] ;  /* 0x00007200ff0a77ac */ /* 0x000ea20008000800 */
[----:B------:R-:W-:Y:S02]  /*0120*/  VIMNMX R6, PT, PT, R4, R7, !PT ;  /* 0x0000000704067248 */ /* 0x000fe40007fe0100 */
[----:B------:R-:W-:Y:S01]  /*0130*/  SEL R8, RZ, 0x1, P0 ;  /* 0x00000001ff087807 */ /* 0x000fe20000000000 */
[----:B------:R-:W3:Y:S01]  /*0140*/  LDCU.64 UR6, c[0x0][0x358] ;  /* 0x00006b00ff0677ac */ /* 0x000ee20008000a00 */
[----:B------:R-:W-:-:S02]  /*0150*/  ISETP.NE.U32.AND P2, PT, RZ, UR4, PT ;  /* 0x00000004ff007c0c */ /* 0x000fc4000bf45070 */
[----:B------:R-:W-:Y:S01]  /*0160*/  IADD3 R6, PT, PT, R6, -R7, -R8 ;  /* 0x8000000706067210 */ /* 0x000fe20007ffe808 */
[----:B0-----:R-:W0:Y:S02]  /*0170*/  MUFU.RCP R9, R9 ;  /* 0x0000000900097308 */ /* 0x001e240000001000 */
[----:B0-----:R-:W-:-:S06]  /*0180*/  IADD3 R2, PT, PT, R9, 0xffffffe, RZ ;  /* 0x0ffffffe09027810 */ /* 0x001fcc0007ffe0ff */
[----:B------:R0:W4:Y:S02]  /*0190*/  F2I.FTZ.U32.TRUNC.NTZ R3, R2 ;  /* 0x0000000200037305 */ /* 0x000124000021f000 */
[----:B0-----:R-:W-:Y:S02]  /*01a0*/  HFMA2 R2, -RZ, RZ, 0, 0 ;  /* 0x00000000ff027431 */ /* 0x001fe400000001ff */
[----:B----4-:R-:W-:-:S04]  /*01b0*/  IMAD R11, R11, R3, RZ ;  /* 0x000000030b0b7224 */ /* 0x010fc800078e02ff */
[----:B------:R-:W-:-:S06]  /*01c0*/  IMAD.HI.U32 R3, R3, R11, R2 ;  /* 0x0000000b03037227 */ /* 0x000fcc00078e0002 */
[----:B------:R-:W-:-:S04]  /*01d0*/  IMAD.HI.U32 R7, R3, R6, RZ ;  /* 0x0000000603077227 */ /* 0x000fc800078e00ff */
[----:B------:R-:W-:-:S04]  /*01e0*/  IMAD.MOV R3, RZ, RZ, -R7 ;  /* 0x000000ffff037224 */ /* 0x000fc800078e0a07 */
[----:B------:R-:W-:Y:S02]  /*01f0*/  IMAD R6, R3, UR4, R6 ;  /* 0x0000000403067c24 */ /* 0x000fe4000f8e0206 */
[----:B------:R-:W0:Y:S03]  /*0200*/  LDC.64 R2, c[0x0][0x380] ;  /* 0x0000e000ff027b82 */ /* 0x000e260000000a00 */
[----:B------:R-:W-:-:S13]  /*0210*/  ISETP.GE.U32.AND P0, PT, R6, UR4, PT ;  /* 0x0000000406007c0c */ /* 0x000fda000bf06070 */
[----:B------:R-:W-:Y:S02]  /*0220*/  @P0 IADD3 R6, PT, PT, R6, -UR4, RZ ;  /* 0x8000000406060c10 */ /* 0x000fe4000fffe0ff */
[----:B------:R-:W-:Y:S02]  /*0230*/  @P0 IADD3 R7, PT, PT, R7, 0x1, RZ ;  /* 0x0000000107070810 */ /* 0x000fe40007ffe0ff */
[----:B------:R-:W-:-:S13]  /*0240*/  ISETP.GE.U32.AND P1, PT, R6, UR4, PT ;  /* 0x0000000406007c0c */ /* 0x000fda000bf26070 */
[----:B------:R-:W-:Y:S02]  /*0250*/  @P1 IADD3 R7, PT, PT, R7, 0x1, RZ ;  /* 0x0000000107071810 */ /* 0x000fe40007ffe0ff */
[----:B------:R-:W-:-:S05]  /*0260*/  @!P2 LOP3.LUT R7, RZ, UR4, RZ, 0x33, !PT ;  /* 0x00000004ff07ac12 */ /* 0x000fca000f8e33ff */
[----:B------:R-:W-:-:S05]  /*0270*/  IMAD.IADD R8, R8, 0x1, R7 ;  /* 0x0000000108087824 */ /* 0x000fca00078e0207 */
[C---:B------:R-:W-:Y:S02]  /*0280*/  LOP3.LUT R6, R8.reuse, 0x3, RZ, 0xc0, !PT ;  /* 0x0000000308067812 */ /* 0x040fe400078ec0ff */
[----:B------:R-:W-:Y:S02]  /*0290*/  ISETP.GE.U32.AND P1, PT, R8, 0x3, PT ;  /* 0x000000030800780c */ /* 0x000fe40003f26070 */
[----:B------:R-:W-:-:S13]  /*02a0*/  ISETP.NE.AND P0, PT, R6, 0x3, PT ;  /* 0x000000030600780c */ /* 0x000fda0003f05270 */
[----:B0123--:R-:W-:Y:S05]  /*02b0*/  @!P0 BRA `(.L_x_737) ;  /* 0x0000000000508947 */ /* 0x00ffea0003800000 */
[----:B------:R-:W0:Y:S01]  /*02c0*/  LDC.64 R6, c[0x0][0x380] ;  /* 0x0000e000ff067b82 */ /* 0x000e220000000a00 */
[----:B------:R-:W1:Y:S01]  /*02d0*/  LDCU UR5, c[0x0][0x390] ;  /* 0x00007200ff0577ac */ /* 0x000e620008000800 */
[----:B------:R-:W-:Y:S01]  /*02e0*/  IADD3 R8, PT, PT, R8, 0x1, RZ ;  /* 0x0000000108087810 */ /* 0x000fe20007ffe0ff */
[----:B------:R-:W2:Y:S03]  /*02f0*/  LDCU UR8, c[0x0][0x38c] ;  /* 0x00007180ff0877ac */ /* 0x000ea60008000800 */
[----:B------:R-:W-:-:S04]  /*0300*/  LOP3.LUT R8, R8, 0x3, RZ, 0xc0, !PT ;  /* 0x0000000308087812 */ /* 0x000fc800078ec0ff */
[----:B------:R-:W-:Y:S01]  /*0310*/  IADD3 R16, PT, PT, -R8, RZ, RZ ;  /* 0x000000ff08107210 */ /* 0x000fe20007ffe1ff */
[CC--:B-1----:R-:W-:Y:S02]  /*0320*/  IMAD R17, R5.reuse, R0.reuse, UR5 ;  /* 0x0000000505117e24 */ /* 0x0c2fe4000f8e0200 */
[----:B--2---:R-:W-:-:S07]  /*0330*/  IMAD R19, R5, R0, UR8 ;  /* 0x0000000805137e24 */ /* 0x004fce000f8e0200 */
.L_x_738:
[----:B01----:R-:W-:-:S04]  /*0340*/  IMAD.WIDE R12, R17, 0x8, R6 ;  /* 0x00000008110c7825 */ /* 0x003fc800078e0206 */
[----:B------:R-:W-:Y:S01]  /*0350*/  IMAD.WIDE R8, R19, 0x8, R6 ;  /* 0x0000000813087825 */ /* 0x000fe200078e0206 */
[----:B------:R-:W2:Y:S04]  /*0360*/  LDG.E.64 R14, desc[UR6][R12.64] ;  /* 0x000000060c0e7981 */ /* 0x000ea8000c1e1b00 */
[----:B------:R-:W3:Y:S01]  /*0370*/  LDG.E.64 R10, desc[UR6][R8.64] ;  /* 0x00000006080a7981 */ /* 0x000ee2000c1e1b00 */
[----:B------:R-:W-:Y:S01]  /*0380*/  IADD3 R16, PT, PT, R16, 0x1, RZ ;  /* 0x0000000110107810 */ /* 0x000fe20007ffe0ff */
[----:B------:R-:W-:Y:S02]  /*0390*/  VIADD R5, R5, UR4 ;  /* 0x0000000405057c36 */ /* 0x000fe40008000000 */
[----:B------:R-:W-:Y:S01]  /*03a0*/  IMAD R17, R0, UR4, R17 ;  /* 0x0000000400117c24 */ /* 0x000fe2000f8e0211 */
[----:B------:R-:W-:Y:S01]  /*03b0*/  ISETP.NE.AND P0, PT, R16, RZ, PT ;  /* 0x000000ff1000720c */ /* 0x000fe20003f05270 */
[----:B------:R-:W-:Y:S01]  /*03c0*/  IMAD R19, R0, UR4, R19 ;  /* 0x0000000400137c24 */ /* 0x000fe2000f8e0213 */
[----:B--2---:R1:W-:Y:S04]  /*03d0*/  STG.E.64 desc[UR6][R8.64], R14 ;  /* 0x0000000e08007986 */ /* 0x0043e8000c101b06 */
[----:B---3--:R1:W-:Y:S07]  /*03e0*/  STG.E.64 desc[UR6][R12.64], R10 ;  /* 0x0000000a0c007986 */ /* 0x0083ee000c101b06 */
[----:B------:R-:W-:Y:S05]  /*03f0*/  @P0 BRA `(.L_x_738) ;  /* 0xfffffffc00d00947 */ /* 0x000fea000383ffff */
.L_x_737:
[----:B------:R-:W-:Y:S05]  /*0400*/  BSYNC.RECONVERGENT B0 ;  /* 0x0000000000007941 */ /* 0x000fea0003800200 */
.L_x_736:
[----:B------:R-:W-:Y:S05]  /*0410*/  @!P1 EXIT ;  /* 0x000000000000994d */ /* 0x000fea0003800000 */
.L_x_739:
[CC--:B0-----:R-:W-:Y:S02]  /*0420*/  IMAD R19, R5.reuse, R0.reuse, UR10 ;  /* 0x0000000a05137e24 */ /* 0x0c1fe4000f8e0200 */
[----:B-1----:R-:W-:Y:S02]  /*0430*/  IMAD R15, R5, R0, UR9 ;  /* 0x00000009050f7e24 */ /* 0x002fe4000f8e0200 */
[----:B------:R-:W-:-:S04]  /*0440*/  IMAD.WIDE R18, R19, 0x8, R2 ;  /* 0x0000000813127825 */ /* 0x000fc800078e0202 */
[----:B------:R-:W-:Y:S01]  /*0450*/  IMAD.WIDE R14, R15, 0x8, R2 ;  /* 0x000000080f0e7825 */ /* 0x000fe200078e0202 */
[----:B------:R-:W2:Y:S04]  /*0460*/  LDG.E.64 R20, desc[UR6][R18.64] ;  /* 0x0000000612147981 */ /* 0x000ea8000c1e1b00 */
[----:B------:R-:W3:Y:S01]  /*0470*/  LDG.E.64 R16, desc[UR6][R14.64] ;  /* 0x000000060e107981 */ /* 0x000ee2000c1e1b00 */
[----:B------:R-:W-:-:S05]  /*0480*/  IADD3 R5, PT, PT, R5, UR4, RZ ;  /* 0x0000000405057c10 */ /* 0x000fca000fffe0ff */
[CC--:B------:R-:W-:Y:S02]  /*0490*/  IMAD R7, R5.reuse, R0.reuse, UR10 ;  /* 0x0000000a05077e24 */ /* 0x0c0fe4000f8e0200 */
[----:B------:R-:W-:Y:S02]  /*04a0*/  IMAD R9, R5, R0, UR9 ;  /* 0x0000000905097e24 */ /* 0x000fe4000f8e0200 */
[----:B------:R-:W-:-:S04]  /*04b0*/  IMAD.WIDE R6, R7, 0x8, R2 ;  /* 0x0000000807067825 */ /* 0x000fc800078e0202 */
[----:B------:R-:W-:Y:S01]  /*04c0*/  IMAD.WIDE R8, R9, 0x8, R2 ;  /* 0x0000000809087825 */ /* 0x000fe200078e0202 */
[----:B--2---:R0:W-:Y:S04]  /*04d0*/  STG.E.64 desc[UR6][R14.64], R20 ;  /* 0x000000140e007986 */ /* 0x0041e8000c101b06 */
[----:B---3--:R1:W-:Y:S04]  /*04e0*/  STG.E.64 desc[UR6][R18.64], R16 ;  /* 0x0000001012007986 */ /* 0x0083e8000c101b06 */
        /* <DEDUP_REMOVED lines=9> */
[----:B0-----:R-:W4:Y:S04]  /*0580*/  LDG.E.64 R20, desc[UR6][R10.64] ;  /* 0x000000060a147981 */ /* 0x001f28000c1e1b00 */
[----:B------:R-:W5:Y:S01]  /*0590*/  LDG.E.64 R14, desc[UR6][R12.64] ;  /* 0x000000060c0e7981 */ /* 0x000f62000c1e1b00 */
[----:B------:R-:W-:-:S05]  /*05a0*/  IADD3 R5, PT, PT, R5, UR4, RZ ;  /* 0x0000000405057c10 */ /* 0x000fca000fffe0ff */
[CC--:B-1----:R-:W-:Y:S02]  /*05b0*/  IMAD R19, R5.reuse, R0.reuse, UR10 ;  /* 0x0000000a05137e24 */ /* 0x0c2fe4000f8e0200 */
[----:B------:R-:W-:Y:S02]  /*05c0*/  IMAD R17, R5, R0, UR9 ;  /* 0x0000000905117e24 */ /* 0x000fe4000f8e0200 */
[----:B------:R-:W-:-:S04]  /*05d0*/  IMAD.WIDE R18, R19, 0x8, R2 ;  /* 0x0000000813127825 */ /* 0x000fc800078e0202 */
[----:B------:R-:W-:Y:S01]  /*05e0*/  IMAD.WIDE R16, R17, 0x8, R2 ;  /* 0x0000000811107825 */ /* 0x000fe200078e0202 */
[----:B----4-:R0:W-:Y:S04]  /*05f0*/  STG.E.64 desc[UR6][R12.64], R20 ;  /* 0x000000140c007986 */ /* 0x0101e8000c101b06 */
[----:B-----5:R0:W-:Y:S04]  /*0600*/  STG.E.64 desc[UR6][R10.64], R14 ;  /* 0x0000000e0a007986 */ /* 0x0201e8000c101b06 */
[----:B--2---:R-:W2:Y:S04]  /*0610*/  LDG.E.64 R8, desc[UR6][R18.64] ;  /* 0x0000000612087981 */ /* 0x004ea8000c1e1b00 */
[----:B---3--:R-:W3:Y:S01]  /*0620*/  LDG.E.64 R6, desc[UR6][R16.64] ;  /* 0x0000000610067981 */ /* 0x008ee2000c1e1b00 */
[----:B------:R-:W-:-:S04]  /*0630*/  IADD3 R5, PT, PT, R5, UR4, RZ ;  /* 0x0000000405057c10 */ /* 0x000fc8000fffe0ff */
[----:B------:R-:W-:Y:S01]  /*0640*/  ISETP.GE.AND P0, PT, R5, R4, PT ;  /* 0x000000040500720c */ /* 0x000fe20003f06270 */
[----:B--2---:R0:W-:Y:S04]  /*0650*/  STG.E.64 desc[UR6][R16.64], R8 ;  /* 0x0000000810007986 */ /* 0x0041e8000c101b06 */
[----:B---3--:R0:W-:Y:S08]  /*0660*/  STG.E.64 desc[UR6][R18.64], R6 ;  /* 0x0000000612007986 */ /* 0x0081f0000c101b06 */
[----:B------:R-:W-:Y:S05]  /*0670*/  @!P0 BRA `(.L_x_739) ;  /* 0xfffffffc00688947 */ /* 0x000fea000383ffff */
[----:B------:R-:W-:Y:S05]  /*0680*/  EXIT ;  /* 0x000000000000794d */ /* 0x000fea0003800000 */
.L_x_740:
        /* <DEDUP_REMOVED lines=15> */
.L_x_754:


//--------------------- .nv.shared._ZN3cub18CUB_300001_SM_10006detail11EmptyKernelIvEEvv --------------------------
	.section	.nv.shared._ZN3cub18CUB_300001_SM_10006detail11EmptyKernelIvEEvv,"aw",@nobits
	.sectionflags	@""
	.align	16
	.zero		1024


//--------------------- .nv.shared.reserved.0     --------------------------
	.section	.nv.shared.reserved.0,"aw",@nobits
	.weak		__nv_reservedSMEM_offset_0_alias
	.size		__nv_reservedSMEM_offset_0_alias, 0, 64
	.other		__nv_reservedSMEM_offset_0_alias,@"STO_CUDA_RESERVED_SHARED STV_DEFAULT"
__nv_reservedSMEM_offset_0_alias:
	.zero		0
	.zero		64


//--------------------- .nv.global                --------------------------
	.section	.nv.global,"aw",@nobits
.nv.global:
	.type		_ZN34_INTERNAL_85b66831_4_k_cu_e286c4066thrust24THRUST_300001_SM_1000_NS12placeholders2_8E,@object
	.size		_ZN34_INTERNAL_85b66831_4_k_cu_e286c4066thrust24THRUST_300001_SM_1000_NS12placeholders2_8E,(_ZN34_INTERNAL_85b66831_4_k_cu_e286c4064cuda3std3__436_GLOBAL__N__85b66831_4_k_cu_e286c4066ignoreE - _ZN34_INTERNAL_85b66831_4_k_cu_e286c4066thrust24THRUST_300001_SM_1000_NS12placeholders2_8E)
_ZN34_INTERNAL_85b66831_4_k_cu_e286c4066thrust24THRUST_300001_SM_1000_NS12placeholders2_8E:
	.zero		1
	.type		_ZN34_INTERNAL_85b66831_4_k_cu_e286c4064cuda3std3__436_GLOBAL__N__85b66831_4_k_cu_e286c4066ignoreE,@object
	.size		_ZN34_INTERNAL_85b66831_4_k_cu_e286c4064cuda3std3__436_GLOBAL__N__85b66831_4_k_cu_e286c4066ignoreE,(_ZN34_INTERNAL_85b66831_4_k_cu_e286c4064cuda3std6ranges3__45__cpo4dataE - _ZN34_INTERNAL_85b66831_4_k_cu_e286c4064cuda3std3__436_GLOBAL__N__85b66831_4_k_cu_e286c4066ignoreE)
_ZN34_INTERNAL_85b66831_4_k_cu_e286c4064cuda3std3__436_GLOBAL__N__85b66831_4_k_cu_e286c4066ignoreE:
	.zero		1
	.type		_ZN34_INTERNAL_85b66831_4_k_cu_e286c4064cuda3std6ranges3__45__cpo4dataE,@object
	.size		_ZN34_INTERNAL_85b66831_4_k_cu_e286c4064cuda3std6ranges3__45__cpo4dataE,(_ZN34_INTERNAL_85b66831_4_k_cu_e286c4066thrust24THRUST_300001_SM_1000_NS6system3cpp3parE - _ZN34_INTERNAL_85b66831_4_k_cu_e286c4064cuda3std6ranges3__45__cpo4dataE)
_ZN34_INTERNAL_85b66831_4_k_cu_e286c4064cuda3std6ranges3__45__cpo4dataE:
	.zero		1
	.type		_ZN34_INTERNAL_85b66831_4_k_cu_e286c4066thrust24THRUST_300001_SM_1000_NS6system3cpp3parE,@object
	.size		_ZN34_INTERNAL_85b66831_4_k_cu_e286c4066thrust24THRUST_300001_SM_1000_NS6system3cpp3parE,(_ZN34_INTERNAL_85b66831_4_k_cu_e286c4064cuda3std3__45__cpo5beginE - _ZN34_INTERNAL_85b66831_4_k_cu_e286c4066thrust24THRUST_300001_SM_1000_NS6system3cpp3parE)
_ZN34_INTERNAL_85b66831_4_k_cu_e286c4066thrust24THRUST_300001_SM_1000_NS6system3cpp3parE:
	.zero		1
	.type		_ZN34_INTERNAL_85b66831_4_k_cu_e286c4064cuda3std3__45__cpo5beginE,@object
	.size		_ZN34_INTERNAL_85b66831_4_k_cu_e286c4064cuda3std3__45__cpo5beginE,(_ZN34_INTERNAL_85b66831_4_k_cu_e286c4064cuda3std6ranges3__45__cpo5beginE - _ZN34_INTERNAL_85b66831_4_k_cu_e286c4064cuda3std3__45__cpo5beginE)
_ZN34_INTERNAL_85b66831_4_k_cu_e286c4064cuda3std3__45__cpo5beginE:
	.zero		1
	.type		_ZN34_INTERNAL_85b66831_4_k_cu_e286c4064cuda3std6ranges3__45__cpo5beginE,@object
	.size		_ZN34_INTERNAL_85b66831_4_k_cu_e286c4064cuda3std6ranges3__45__cpo5beginE,(_ZN34_INTERNAL_85b66831_4_k_cu_e286c4066thrust24THRUST_300001_SM_1000_NS6deviceE - _ZN34_INTERNAL_85b66831_4_k_cu_e286c4064cuda3std6ranges3__45__cpo5beginE)
_ZN34_INTERNAL_85b66831_4_k_cu_e286c4064cuda3std6ranges3__45__cpo5beginE:
	.zero		1
	.type		_ZN34_INTERNAL_85b66831_4_k_cu_e286c4066thrust24THRUST_300001_SM_1000_NS6deviceE,@object
	.size		_ZN34_INTERNAL_85b66831_4_k_cu_e286c4066thrust24THRUST_300001_SM_1000_NS6deviceE,(_ZN34_INTERNAL_85b66831_4_k_cu_e286c4064cuda3std3__47nulloptE - _ZN34_INTERNAL_85b66831_4_k_cu_e286c4066thrust24THRUST_300001_SM_1000_NS6deviceE)
_ZN34_INTERNAL_85b66831_4_k_cu_e286c4066thrust24THRUST_300001_SM_1000_NS6deviceE:
	.zero		1
	.type		_ZN34_INTERNAL_85b66831_4_k_cu_e286c4064cuda3std3__47nulloptE,@object
	.size		_ZN34_INTERNAL_85b66831_4_k_cu_e286c4064cuda3std3__47nulloptE,(_ZN34_INTERNAL_85b66831_4_k_cu_e286c4064cuda3std6ranges3__45__cpo8distanceE - _ZN34_INTERNAL_85b66831_4_k_cu_e286c4064cuda3std3__47nulloptE)
_ZN34_INTERNAL_85b66831_4_k_cu_e286c4064cuda3std3__47nulloptE:
	.zero		1
	.type		_ZN34_INTERNAL_85b66831_4_k_cu_e286c4064cuda3std6ranges3__45__cpo8distanceE,@object
	.size		_ZN34_INTERNAL_85b66831_4_k_cu_e286c4064cuda3std6ranges3__45__cpo8distanceE,(_ZN34_INTERNAL_85b66831_4_k_cu_e286c4066thrust24THRUST_300001_SM_1000_NS12placeholders2_4E - _ZN34_INTERNAL_85b66831_4_k_cu_e286c4064cuda3std6ranges3__45__cpo8distanceE)
_ZN34_INTERNAL_85b66831_4_k_cu_e286c4064cuda3std6ranges3__45__cpo8distanceE:
	.zero		1
	.type		_ZN34_INTERNAL_85b66831_4_k_cu_e286c4066thrust24THRUST_300001_SM_1000_NS12placeholders2_4E,@object
	.size		_ZN34_INTERNAL_85b66831_4_k_cu_e286c4066thrust24THRUST_300001_SM_1000_NS12placeholders2_4E,(_ZN34_INTERNAL_85b66831_4_k_cu_e286c4064cuda3std3__45__cpo6rbeginE - _ZN34_INTERNAL_85b66831_4_k_cu_e286c4066thrust24THRUST_300001_SM_1000_NS12placeholders2_4E)
_ZN34_INTERNAL_85b66831_4_k_cu_e286c4066thrust24THRUST_300001_SM_1000_NS12placeholders2_4E:
	.zero		1
	.type		_ZN34_INTERNAL_85b66831_4_k_cu_e286c4064cuda3std3__45__cpo6rbeginE,@object
	.size		_ZN34_INTERNAL_85b66831_4_k_cu_e286c4064cuda3std3__45__cpo6rbeginE,(_ZN34_INTERNAL_85b66831_4_k_cu_e286c4064cuda3std6ranges3__45__cpo7advanceE - _ZN34_INTERNAL_85b66831_4_k_cu_e286c4064cuda3std3__45__cpo6rbeginE)
_ZN34_INTERNAL_85b66831_4_k_cu_e286c4064cuda3std3__45__cpo6rbeginE:
	.zero		1
	.type		_ZN34_INTERNAL_85b66831_4_k_cu_e286c4064cuda3std6ranges3__45__cpo7advanceE,@object
	.size		_ZN34_INTERNAL_85b66831_4_k_cu_e286c4064cuda3std6ranges3__45__cpo7advanceE,(_ZN34_INTERNAL_85b66831_4_k_cu_e286c4066thrust24THRUST_300001_SM_1000_NS12placeholders3_10E - _ZN34_INTERNAL_85b66831_4_k_cu_e286c4064cuda3std6ranges3__45__cpo7advanceE)
_ZN34_INTERNAL_85b66831_4_k_cu_e286c4064cuda3std6ranges3__45__cpo7advanceE:
	.zero		1
	.type		_ZN34_INTERNAL_85b66831_4_k_cu_e286c4066thrust24THRUST_300001_SM_1000_NS12placeholders3_10E,@object
	.size		_ZN34_INTERNAL_85b66831_4_k_cu_e286c4066thrust24THRUST_300001_SM_1000_NS12placeholders3_10E,(_ZN34_INTERNAL_85b66831_4_k_cu_e286c4064cuda3std3__48in_placeE - _ZN34_INTERNAL_85b66831_4_k_cu_e286c4066thrust24THRUST_300001_SM_1000_NS12placeholders3_10E)
_ZN34_INTERNAL_85b66831_4_k_cu_e286c4066thrust24THRUST_300001_SM_1000_NS12placeholders3_10E:
	.zero		1
	.type		_ZN34_INTERNAL_85b66831_4_k_cu_e286c4064cuda3std3__48in_placeE,@object
	.size		_ZN34_INTERNAL_85b66831_4_k_cu_e286c4064cuda3std3__48in_placeE,(_ZN34_INTERNAL_85b66831_4_k_cu_e286c4064cuda3std6ranges3__45__cpo4sizeE - _ZN34_INTERNAL_85b66831_4_k_cu_e286c4064cuda3std3__48in_placeE)
_ZN34_INTERNAL_85b66831_4_k_cu_e286c4064cuda3std3__48in_placeE:
	.zero		1
	.type		_ZN34_INTERNAL_85b66831_4_k_cu_e286c4064cuda3std6ranges3__45__cpo4sizeE,@object
	.size		_ZN34_INTERNAL_85b66831_4_k_cu_e286c4064cuda3std6ranges3__45__cpo4sizeE,(_ZN34_INTERNAL_85b66831_4_k_cu_e286c4066thrust24THRUST_300001_SM_1000_NS12placeholders2_2E - _ZN34_INTERNAL_85b66831_4_k_cu_e286c4064cuda3std6ranges3__45__cpo4sizeE)
_ZN34_INTERNAL_85b66831_4_k_cu_e286c4064cuda3std6ranges3__45__cpo4sizeE:
	.zero		1
	.type		_ZN34_INTERNAL_85b66831_4_k_cu_e286c4066thrust24THRUST_300001_SM_1000_NS12placeholders2_2E,@object
	.size		_ZN34_INTERNAL_85b66831_4_k_cu_e286c4066thrust24THRUST_300001_SM_1000_NS12placeholders2_2E,(_ZN34_INTERNAL_85b66831_4_k_cu_e286c4064cuda3std3__45__cpo6cbeginE - _ZN34_INTERNAL_85b66831_4_k_cu_e286c4066thrust24THRUST_300001_SM_1000_NS12placeholders2_2E)
_ZN34_INTERNAL_85b66831_4_k_cu_e286c4066thrust24THRUST_300001_SM_1000_NS12placeholders2_2E:
	.zero		1
	.type		_ZN34_INTERNAL_85b66831_4_k_cu_e286c4064cuda3std3__45__cpo6cbeginE,@object
	.size		_ZN34_INTERNAL_85b66831_4_k_cu_e286c4064cuda3std3__45__cpo6cbeginE,(_ZN34_INTERNAL_85b66831_4_k_cu_e286c4064cuda3std6ranges3__45__cpo6cbeginE - _ZN34_INTERNAL_85b66831_4_k_cu_e286c4064cuda3std3__45__cpo6cbeginE)
_ZN34_INTERNAL_85b66831_4_k_cu_e286c4064cuda3std3__45__cpo6cbeginE:
	.zero		1
	.type		_ZN34_INTERNAL_85b66831_4_k_cu_e286c4064cuda3std6ranges3__45__cpo6cbeginE,@object
	.size		_ZN34_INTERNAL_85b66831_4_k_cu_e286c4064cuda3std6ranges3__45__cpo6cbeginE,(_ZN34_INTERNAL_85b66831_4_k_cu_e286c4066thrust24THRUST_300001_SM_1000_NS12placeholders2_6E - _ZN34_INTERNAL_85b66831_4_k_cu_e286c4064cuda3std6ranges3__45__cpo6cbeginE)
_ZN34_INTERNAL_85b66831_4_k_cu_e286c4064cuda3std6ranges3__45__cpo6cbeginE:
	.zero		1
	.type		_ZN34_INTERNAL_85b66831_4_k_cu_e286c4066thrust24THRUST_300001_SM_1000_NS12placeholders2_6E,@object
	.size		_ZN34_INTERNAL_85b66831_4_k_cu_e286c4066thrust24THRUST_300001_SM_1000_NS12placeholders2_6E,(_ZN34_INTERNAL_85b66831_4_k_cu_e286c4064cuda3std3__45__cpo7crbeginE - _ZN34_INTERNAL_85b66831_4_k_cu_e286c4066thrust24THRUST_300001_SM_1000_NS12placeholders2_6E)
_ZN34_INTERNAL_85b66831_4_k_cu_e286c4066thrust24THRUST_300001_SM_1000_NS12placeholders2_6E:
	.zero		1
	.type		_ZN34_INTERNAL_85b66831_4_k_cu_e286c4064cuda3std3__45__cpo7crbeginE,@object
	.size		_ZN34_INTERNAL_85b66831_4_k_cu_e286c4064cuda3std3__45__cpo7crbeginE,(_ZN34_INTERNAL_85b66831_4_k_cu_e286c4064cuda3std6ranges3__45__cpo4nextE - _ZN34_INTERNAL_85b66831_4_k_cu_e286c4064cuda3std3__45__cpo7crbeginE)
_ZN34_INTERNAL_85b66831_4_k_cu_e286c4064cuda3std3__45__cpo7crbeginE:
	.zero		1
	.type		_ZN34_INTERNAL_85b66831_4_k_cu_e286c4064cuda3std6ranges3__45__cpo4nextE,@object
	.size		_ZN34_INTERNAL_85b66831_4_k_cu_e286c4064cuda3std6ranges3__45__cpo4nextE,(_ZN34_INTERNAL_85b66831_4_k_cu_e286c4064cuda3std6ranges3__45__cpo4swapE - _ZN34_INTERNAL_85b66831_4_k_cu_e286c4064cuda3std6ranges3__45__cpo4nextE)
_ZN34_INTERNAL_85b66831_4_k_cu_e286c4064cuda3std6ranges3__45__cpo4nextE:
	.zero		1
	.type		_ZN34_INTERNAL_85b66831_4_k_cu_e286c4064cuda3std6ranges3__45__cpo4swapE,@object
	.size		_ZN34_INTERNAL_85b66831_4_k_cu_e286c4064cuda3std6ranges3__45__cpo4swapE,(_ZN34_INTERNAL_85b66831_4_k_cu_e286c4066thrust24THRUST_300001_SM_1000_NS8cuda_cub10par_nosyncE - _ZN34_INTERNAL_85b66831_4_k_cu_e286c4064cuda3std6ranges3__45__cpo4swapE)
_ZN34_INTERNAL_85b66831_4_k_cu_e286c4064cuda3std6ranges3__45__cpo4swapE:
	.zero		1
	.type		_ZN34_INTERNAL_85b66831_4_k_cu_e286c4066thrust24THRUST_300001_SM_1000_NS8cuda_cub10par_nosyncE,@object
	.size		_ZN34_INTERNAL_85b66831_4_k_cu_e286c4066thrust24THRUST_300001_SM_1000_NS8cuda_cub10par_nosyncE,(_ZN34_INTERNAL_85b66831_4_k_cu_e286c4066thrust24THRUST_300001_SM_1000_NS3seqE - _ZN34_INTERNAL_85b66831_4_k_cu_e286c4066thrust24THRUST_300001_SM_1000_NS8cuda_cub10par_nosyncE)
_ZN34_INTERNAL_85b66831_4_k_cu_e286c4066thrust24THRUST_300001_SM_1000_NS8cuda_cub10par_nosyncE:
	.zero		1
	.type		_ZN34_INTERNAL_85b66831_4_k_cu_e286c4066thrust24THRUST_300001_SM_1000_NS3seqE,@object
	.size		_ZN34_INTERNAL_85b66831_4_k_cu_e286c4066thrust24THRUST_300001_SM_1000_NS3seqE,(_ZN34_INTERNAL_85b66831_4_k_cu_e286c4064cuda3std3__420unreachable_sentinelE - _ZN34_INTERNAL_85b66831_4_k_cu_e286c4066thrust24THRUST_300001_SM_1000_NS3seqE)
_ZN34_INTERNAL_85b66831_4_k_cu_e286c4066thrust24THRUST_300001_SM_1000_NS3seqE:
	.zero		1
	.type		_ZN34_INTERNAL_85b66831_4_k_cu_e286c4064cuda3std3__420unreachable_sentinelE,@object
	.size		_ZN34_INTERNAL_85b66831_4_k_cu_e286c4064cuda3std3__420unreachable_sentinelE,(_ZN34_INTERNAL_85b66831_4_k_cu_e286c4064cuda3std6ranges3__45__cpo5ssizeE - _ZN34_INTERNAL_85b66831_4_k_cu_e286c4064cuda3std3__420unreachable_sentinelE)
_ZN34_INTERNAL_85b66831_4_k_cu_e286c4064cuda3std3__420unreachable_sentinelE:
	.zero		1
	.type		_ZN34_INTERNAL_85b66831_4_k_cu_e286c4064cuda3std6ranges3__45__cpo5ssizeE,@object
	.size		_ZN34_INTERNAL_85b66831_4_k_cu_e286c4064cuda3std6ranges3__45__cpo5ssizeE,(_ZN34_INTERNAL_85b66831_4_k_cu_e286c4066thrust24THRUST_300001_SM_1000_NS12placeholders2_3E - _ZN34_INTERNAL_85b66831_4_k_cu_e286c4064cuda3std6ranges3__45__cpo5ssizeE)
_ZN34_INTERNAL_85b66831_4_k_cu_e286c4064cuda3std6ranges3__45__cpo5ssizeE:
	.zero		1
	.type		_ZN34_INTERNAL_85b66831_4_k_cu_e286c4066thrust24THRUST_300001_SM_1000_NS12placeholders2_3E,@object
	.size		_ZN34_INTERNAL_85b66831_4_k_cu_e286c4066thrust24THRUST_300001_SM_1000_NS12placeholders2_3E,(_ZN34_INTERNAL_85b66831_4_k_cu_e286c4064cuda3std3__45__cpo4cendE - _ZN34_INTERNAL_85b66831_4_k_cu_e286c4066thrust24THRUST_300001_SM_1000_NS12placeholders2_3E)
_ZN34_INTERNAL_85b66831_4_k_cu_e286c4066thrust24THRUST_300001_SM_1000_NS12placeholders2_3E:
	.zero		1
	.type		_ZN34_INTERNAL_85b66831_4_k_cu_e286c4064cuda3std3__45__cpo4cendE,@object
	.size		_ZN34_INTERNAL_85b66831_4_k_cu_e286c4064cuda3std3__45__cpo4cendE,(_ZN34_INTERNAL_85b66831_4_k_cu_e286c4064cuda3std6ranges3__45__cpo4cendE - _ZN34_INTERNAL_85b66831_4_k_cu_e286c4064cuda3std3__45__cpo4cendE)
_ZN34_INTERNAL_85b66831_4_k_cu_e286c4064cuda3std3__45__cpo4cendE:
	.zero		1
	.type		_ZN34_INTERNAL_85b66831_4_k_cu_e286c4064cuda3std6ranges3__45__cpo4cendE,@object
	.size		_ZN34_INTERNAL_85b66831_4_k_cu_e286c4064cuda3std6ranges3__45__cpo4cendE,(_ZN34_INTERNAL_85b66831_4_k_cu_e286c4066thrust24THRUST_300001_SM_1000_NS12placeholders2_7E - _ZN34_INTERNAL_85b66831_4_k_cu_e286c4064cuda3std6ranges3__45__cpo4cendE)
_ZN34_INTERNAL_85b66831_4_k_cu_e286c4064cuda3std6ranges3__45__cpo4cendE:
	.zero		1
	.type		_ZN34_INTERNAL_85b66831_4_k_cu_e286c4066thrust24THRUST_300001_SM_1000_NS12placeholders2_7E,@object
	.size		_ZN34_INTERNAL_85b66831_4_k_cu_e286c4066thrust24THRUST_300001_SM_1000_NS12placeholders2_7E,(_ZN34_INTERNAL_85b66831_4_k_cu_e286c4064cuda3std3__45__cpo5crendE - _ZN34_INTERNAL_85b66831_4_k_cu_e286c4066thrust24THRUST_300001_SM_1000_NS12placeholders2_7E)
_ZN34_INTERNAL_85b66831_4_k_cu_e286c4066thrust24THRUST_300001_SM_1000_NS12placeholders2_7E:
	.zero		1
	.type		_ZN34_INTERNAL_85b66831_4_k_cu_e286c4064cuda3std3__45__cpo5crendE,@object
	.size		_ZN34_INTERNAL_85b66831_4_k_cu_e286c4064cuda3std3__45__cpo5crendE,(_ZN34_INTERNAL_85b66831_4_k_cu_e286c4064cuda3std6ranges3__45__cpo4prevE - _ZN34_INTERNAL_85b66831_4_k_cu_e286c4064cuda3std3__45__cpo5crendE)
_ZN34_INTERNAL_85b66831_4_k_cu_e286c4064cuda3std3__45__cpo5crendE:
	.zero		1
	.type		_ZN34_INTERNAL_85b66831_4_k_cu_e286c4064cuda3std6ranges3__45__cpo4prevE,@object
	.size		_ZN34_INTERNAL_85b66831_4_k_cu_e286c4064cuda3std6ranges3__45__cpo4prevE,(_ZN34_INTERNAL_85b66831_4_k_cu_e286c4064cuda3std6ranges3__45__cpo9iter_moveE - _ZN34_INTERNAL_85b66831_4_k_cu_e286c4064cuda3std6ranges3__45__cpo4prevE)
_ZN34_INTERNAL_85b66831_4_k_cu_e286c4064cuda3std6ranges3__45__cpo4prevE:
	.zero		1
	.type		_ZN34_INTERNAL_85b66831_4_k_cu_e286c4064cuda3std6ranges3__45__cpo9iter_moveE,@object
	.size		_ZN34_INTERNAL_85b66831_4_k_cu_e286c4064cuda3std6ranges3__45__cpo9iter_moveE,(_ZN34_INTERNAL_85b66831_4_k_cu_e286c4066thrust24THRUST_300001_SM_1000_NS6system6detail10sequential3seqE - _ZN34_INTERNAL_85b66831_4_k_cu_e286c4064cuda3std6ranges3__45__cpo9iter_moveE)
_ZN34_INTERNAL_85b66831_4_k_cu_e286c4064cuda3std6ranges3__45__cpo9iter_moveE:
	.zero		1
	.type		_ZN34_INTERNAL_85b66831_4_k_cu_e286c4066thrust24THRUST_300001_SM_1000_NS6system6detail10sequential3seqE,@object
	.size		_ZN34_INTERNAL_85b66831_4_k_cu_e286c4066thrust24THRUST_300001_SM_1000_NS6system6detail10sequential3seqE,(_ZN34_INTERNAL_85b66831_4_k_cu_e286c4066thrust24THRUST_300001_SM_1000_NS12placeholders2_9E - _ZN34_INTERNAL_85b66831_4_k_cu_e286c4066thrust24THRUST_300001_SM_1000_NS6system6detail10sequential3seqE)
_ZN34_INTERNAL_85b66831_4_k_cu_e286c4066thrust24THRUST_300001_SM_1000_NS6system6detail10sequential3seqE:
	.zero		1
	.type		_ZN34_INTERNAL_85b66831_4_k_cu_e286c4066thrust24THRUST_300001_SM_1000_NS12placeholders2_9E,@object
	.size		_ZN34_INTERNAL_85b66831_4_k_cu_e286c4066thrust24THRUST_300001_SM_1000_NS12placeholders2_9E,(_ZN34_INTERNAL_85b66831_4_k_cu_e286c4064cuda3std3__419piecewise_constructE - _ZN34_INTERNAL_85b66831_4_k_cu_e286c4066thrust24THRUST_300001_SM_1000_NS12placeholders2_9E)
_ZN34_INTERNAL_85b66831_4_k_cu_e286c4066thrust24THRUST_300001_SM_1000_NS12placeholders2_9E:
	.zero		1
	.type		_ZN34_INTERNAL_85b66831_4_k_cu_e286c4064cuda3std3__419piecewise_constructE,@object
	.size		_ZN34_INTERNAL_85b66831_4_k_cu_e286c4064cuda3std3__419piecewise_constructE,(_ZN34_INTERNAL_85b66831_4_k_cu_e286c4064cuda3std6ranges3__45__cpo5cdataE - _ZN34_INTERNAL_85b66831_4_k_cu_e286c4064cuda3std3__419piecewise_constructE)
_ZN34_INTERNAL_85b66831_4_k_cu_e286c4064cuda3std3__419piecewise_constructE:
	.zero		1
	.type		_ZN34_INTERNAL_85b66831_4_k_cu_e286c4064cuda3std6ranges3__45__cpo5cdataE,@object
	.size		_ZN34_INTERNAL_85b66831_4_k_cu_e286c4064cuda3std6ranges3__45__cpo5cdataE,(_ZN34_INTERNAL_85b66831_4_k_cu_e286c4066thrust24THRUST_300001_SM_1000_NS12placeholders2_1E - _ZN34_INTERNAL_85b66831_4_k_cu_e286c4064cuda3std6ranges3__45__cpo5cdataE)
_ZN34_INTERNAL_85b66831_4_k_cu_e286c4064cuda3std6ranges3__45__cpo5cdataE:
	.zero		1
	.type		_ZN34_INTERNAL_85b66831_4_k_cu_e286c4066thrust24THRUST_300001_SM_1000_NS12placeholders2_1E,@object
	.size		_ZN34_INTERNAL_85b66831_4_k_cu_e286c4066thrust24THRUST_300001_SM_1000_NS12placeholders2_1E,(_ZN34_INTERNAL_85b66831_4_k_cu_e286c4064cuda3std3__45__cpo3endE - _ZN34_INTERNAL_85b66831_4_k_cu_e286c4066thrust24THRUST_300001_SM_1000_NS12placeholders2_1E)
_ZN34_INTERNAL_85b66831_4_k_cu_e286c4066thrust24THRUST_300001_SM_1000_NS12placeholders2_1E:
	.zero		1
	.type		_ZN34_INTERNAL_85b66831_4_k_cu_e286c4064cuda3std3__45__cpo3endE,@object
	.size		_ZN34_INTERNAL_85b66831_4_k_cu_e286c4064cuda3std3__45__cpo3endE,(_ZN34_INTERNAL_85b66831_4_k_cu_e286c4064cuda3std6ranges3__45__cpo3endE - _ZN34_INTERNAL_85b66831_4_k_cu_e286c4064cuda3std3__45__cpo3endE)
_ZN34_INTERNAL_85b66831_4_k_cu_e286c4064cuda3std3__45__cpo3endE:
	.zero		1
	.type		_ZN34_INTERNAL_85b66831_4_k_cu_e286c4064cuda3std6ranges3__45__cpo3endE,@object
	.size		_ZN34_INTERNAL_85b66831_4_k_cu_e286c4064cuda3std6ranges3__45__cpo3endE,(_ZN34_INTERNAL_85b66831_4_k_cu_e286c4066thrust24THRUST_300001_SM_1000_NS12placeholders2_5E - _ZN34_INTERNAL_85b66831_4_k_cu_e286c4064cuda3std6ranges3__45__cpo3endE)
_ZN34_INTERNAL_85b66831_4_k_cu_e286c4064cuda3std6ranges3__45__cpo3endE:
	.zero		1
	.type		_ZN34_INTERNAL_85b66831_4_k_cu_e286c4066thrust24THRUST_300001_SM_1000_NS12placeholders2_5E,@object
	.size		_ZN34_INTERNAL_85b66831_4_k_cu_e286c4066thrust24THRUST_300001_SM_1000_NS12placeholders2_5E,(_ZN34_INTERNAL_85b66831_4_k_cu_e286c4064cuda3std3__45__cpo4rendE - _ZN34_INTERNAL_85b66831_4_k_cu_e286c4066thrust24THRUST_300001_SM_1000_NS12placeholders2_5E)
_ZN34_INTERNAL_85b66831_4_k_cu_e286c4066thrust24THRUST_300001_SM_1000_NS12placeholders2_5E:
	.zero		1
	.type		_ZN34_INTERNAL_85b66831_4_k_cu_e286c4064cuda3std3__45__cpo4rendE,@object
	.size		_ZN34_INTERNAL_85b66831_4_k_cu_e286c4064cuda3std3__45__cpo4rendE,(_ZN34_INTERNAL_85b66831_4_k_cu_e286c4064cuda3std6ranges3__45__cpo9iter_swapE - _ZN34_INTERNAL_85b66831_4_k_cu_e286c4064cuda3std3__45__cpo4rendE)
_ZN34_INTERNAL_85b66831_4_k_cu_e286c4064cuda3std3__45__cpo4rendE:
	.zero		1
	.type		_ZN34_INTERNAL_85b66831_4_k_cu_e286c4064cuda3std6ranges3__45__cpo9iter_swapE,@object
	.size		_ZN34_INTERNAL_85b66831_4_k_cu_e286c4064cuda3std6ranges3__45__cpo9iter_swapE,(_ZN34_INTERNAL_85b66831_4_k_cu_e286c4064cuda3std3__48unexpectE - _ZN34_INTERNAL_85b66831_4_k_cu_e286c4064cuda3std6ranges3__45__cpo9iter_swapE)
_ZN34_INTERNAL_85b66831_4_k_cu_e286c4064cuda3std6ranges3__45__cpo9iter_swapE:
	.zero		1
	.type		_ZN34_INTERNAL_85b66831_4_k_cu_e286c4064cuda3std3__48unexpectE,@object
	.size		_ZN34_INTERNAL_85b66831_4_k_cu_e286c4064cuda3std3__48unexpectE,(_ZN34_INTERNAL_85b66831_4_k_cu_e286c4066thrust24THRUST_300001_SM_1000_NS8cuda_cub3parE - _ZN34_INTERNAL_85b66831_4_k_cu_e286c4064cuda3std3__48unexpectE)
_ZN34_INTERNAL_85b66831_4_k_cu_e286c4064cuda3std3__48unexpectE:
	.zero		1
	.type		_ZN34_INTERNAL_85b66831_4_k_cu_e286c4066thrust24THRUST_300001_SM_1000_NS8cuda_cub3parE,@object
	.size		_ZN34_INTERNAL_85b66831_4_k_cu_e286c4066thrust24THRUST_300001_SM_1000_NS8cuda_cub3parE,(.L_29 - _ZN34_INTERNAL_85b66831_4_k_cu_e286c4066thrust24THRUST_300001_SM_1000_NS8cuda_cub3parE)
_ZN34_INTERNAL_85b66831_4_k_cu_e286c4066thrust24THRUST_300001_SM_1000_NS8cuda_cub3parE:
	.zero		1
.L_29:


//--------------------- .nv.shared._ZN6thrust24THRUST_300001_SM_1000_NS8cuda_cub4core6detail13_kernel_agentINS1_8__reduce11ReduceAgentIPN4cuda3std3__45tupleIJdlEEESC_SB_lNS1_9__extrema9arg_max_fIdl13AbsComparatorEEEEJSC_SC_iSG_EEEvDpT0_ --------------------------
	.section	.nv.shared._ZN6thrust24THRUST_300001_SM_1000_NS8cuda_cub4core6detail13_kernel_agentINS1_8__reduce11ReduceAgentIPN4cuda3std3__45tupleIJdlEEESC_SB_lNS1_9__extrema9arg_max_fIdl13AbsComparatorEEEEJSC_SC_iSG_EEEvDpT0_,"aw",@nobits
	.sectionflags	@""
	.align	16
	.zero		1024


//--------------------- .nv.shared._ZN6thrust24THRUST_300001_SM_1000_NS8cuda_cub4core6detail13_kernel_agentINS1_8__reduce10DrainAgentIlEEJN3cub18CUB_300001_SM_10009GridQueueIyEElEEEvDpT0_ --------------------------
	.section	.nv.shared._ZN6thrust24THRUST_300001_SM_1000_NS8cuda_cub4core6detail13_kernel_agentINS1_8__reduce10DrainAgentIlEEJN3cub18CUB_300001_SM_10009GridQueueIyEElEEEvDpT0_,"aw",@nobits
	.sectionflags	@""
	.align	16
	.zero		1024


//--------------------- .nv.shared._ZN6thrust24THRUST_300001_SM_1000_NS8cuda_cub4core6detail13_kernel_agentINS1_8__reduce11ReduceAgentINS0_12zip_iteratorIN4cuda3std3__45tupleIJNS0_10device_ptrIdEENS0_17counting_iteratorIlNS0_11use_defaultESF_SF_EEEEEEEPNSB_IJdlEEESJ_lNS1_9__extrema9arg_max_fIdl13AbsComparatorEEEEJSI_SK_lN3cub18CUB_300001_SM_100013GridEvenShareIlEENSR_9GridQueueIyEESO_EEEvDpT0_ --------------------------
	.section	.nv.shared._ZN6thrust24THRUST_300001_SM_1000_NS8cuda_cub4core6detail13_kernel_agentINS1_8__reduce11ReduceAgentINS0_12zip_iteratorIN4cuda3std3__45tupleIJNS0_10device_ptrIdEENS0_17counting_iteratorIlNS0_11use_defaultESF_SF_EEEEEEEPNSB_IJdlEEESJ_lNS1_9__extrema9arg_max_fIdl13AbsComparatorEEEEJSI_SK_lN3cub18CUB_300001_SM_100013GridEvenShareIlEENSR_9GridQueueIyEESO_EEEvDpT0_,"aw",@nobits
	.sectionflags	@""
	.align	16
	.zero		1024


//--------------------- .nv.shared._ZN6thrust24THRUST_300001_SM_1000_NS8cuda_cub4core6detail13_kernel_agentINS1_8__reduce11ReduceAgentINS0_12zip_iteratorIN4cuda3std3__45tupleIJNS0_10device_ptrIdEENS0_17counting_iteratorIlNS0_11use_defaultESF_SF_EEEEEEEPNSB_IJdlEEESJ_lNS1_9__extrema9arg_max_fIdl13AbsComparatorEEEEJSI_SK_lSO_EEEvDpT0_ --------------------------
	.section	.nv.shared._ZN6thrust24THRUST_300001_SM_1000_NS8cuda_cub4core6detail13_kernel_agentINS1_8__reduce11ReduceAgentINS0_12zip_iteratorIN4cuda3std3__45tupleIJNS0_10device_ptrIdEENS0_17counting_iteratorIlNS0_11use_defaultESF_SF_EEEEEEEPNSB_IJdlEEESJ_lNS1_9__extrema9arg_max_fIdl13AbsComparatorEEEEJSI_SK_lSO_EEEvDpT0_,"aw",@nobits
	.sectionflags	@""
	.align	16
	.zero		1024


//--------------------- .nv.shared._ZN6thrust24THRUST_300001_SM_1000_NS8cuda_cub4core6detail13_kernel_agentINS1_8__reduce11ReduceAgentIPN4cuda3std3__45tupleIJdlEEESC_SB_iNS1_9__extrema9arg_max_fIdl13AbsComparatorEEEEJSC_SC_iSG_EEEvDpT0_ --------------------------
	.section	.nv.shared._ZN6thrust24THRUST_300001_SM_1000_NS8cuda_cub4core6detail13_kernel_agentINS1_8__reduce11ReduceAgentIPN4cuda3std3__45tupleIJdlEEESC_SB_iNS1_9__extrema9arg_max_fIdl13AbsComparatorEEEEJSC_SC_iSG_EEEvDpT0_,"aw",@nobits
	.sectionflags	@""
	.align	16
	.zero		1024


//--------------------- .nv.shared._ZN6thrust24THRUST_300001_SM_1000_NS8cuda_cub4core6detail13_kernel_agentINS1_8__reduce10DrainAgentIiEEJN3cub18CUB_300001_SM_10009GridQueueIjEEiEEEvDpT0_ --------------------------
	.section	.nv.shared._ZN6thrust24THRUST_300001_SM_1000_NS8cuda_cub4core6detail13_kernel_agentINS1_8__reduce10DrainAgentIiEEJN3cub18CUB_300001_SM_10009GridQueueIjEEiEEEvDpT0_,"aw",@nobits
	.sectionflags	@""
	.align	16
	.zero		1024


//--------------------- .nv.shared._ZN6thrust24THRUST_300001_SM_1000_NS8cuda_cub4core6detail13_kernel_agentINS1_8__reduce11ReduceAgentINS0_12zip_iteratorIN4cuda3std3__45tupleIJNS0_10device_ptrIdEENS0_17counting_iteratorIlNS0_11use_defaultESF_SF_EEEEEEEPNSB_IJdlEEESJ_iNS1_9__extrema9arg_max_fIdl13AbsComparatorEEEEJSI_SK_iN3cub18CUB_300001_SM_100013GridEvenShareIiEENSR_9GridQueueIjEESO_EEEvDpT0_ --------------------------
	.section	.nv.shared._ZN6thrust24THRUST_300001_SM_1000_NS8cuda_cub4core6detail13_kernel_agentINS1_8__reduce11ReduceAgentINS0_12zip_iteratorIN4cuda3std3__45tupleIJNS0_10device_ptrIdEENS0_17counting_iteratorIlNS0_11use_defaultESF_SF_EEEEEEEPNSB_IJdlEEESJ_iNS1_9__extrema9arg_max_fIdl13AbsComparatorEEEEJSI_SK_iN3cub18CUB_300001_SM_100013GridEvenShareIiEENSR_9GridQueueIjEESO_EEEvDpT0_,"aw",@nobits
	.sectionflags	@""
	.align	16
	.zero		1024


//--------------------- .nv.shared._ZN6thrust24THRUST_300001_SM_1000_NS8cuda_cub4core6detail13_kernel_agentINS1_8__reduce11ReduceAgentINS0_12zip_iteratorIN4cuda3std3__45tupleIJNS0_10device_ptrIdEENS0_17counting_iteratorIlNS0_11use_defaultESF_SF_EEEEEEEPNSB_IJdlEEESJ_iNS1_9__extrema9arg_max_fIdl13AbsComparatorEEEEJSI_SK_iSO_EEEvDpT0_ --------------------------
	.section	.nv.shared._ZN6thrust24THRUST_300001_SM_1000_NS8cuda_cub4core6detail13_kernel_agentINS1_8__reduce11ReduceAgentINS0_12zip_iteratorIN4cuda3std3__45tupleIJNS0_10device_ptrIdEENS0_17counting_iteratorIlNS0_11use_defaultESF_SF_EEEEEEEPNSB_IJdlEEESJ_iNS1_9__extrema9arg_max_fIdl13AbsComparatorEEEEJSI_SK_iSO_EEEvDpT0_,"aw",@nobits
	.sectionflags	@""
	.align	16
	.zero		1024


//--------------------- .nv.shared._Z19ZeroingUpperColumnsPdii --------------------------
	.section	.nv.shared._Z19ZeroingUpperColumnsPdii,"aw",@nobits
	.sectionflags	@""
	.align	16
	.zero		1024


//--------------------- .nv.shared._Z19ZeroingLowerColumnsPdii --------------------------
	.section	.nv.shared._Z19ZeroingLowerColumnsPdii,"aw",@nobits
	.sectionflags	@""
	.align	16
	.zero		1024


//--------------------- .nv.shared._Z8SwapRowsPdiii --------------------------
	.section	.nv.shared._Z8SwapRowsPdiii,"aw",@nobits
	.sectionflags	@""
	.align	16
	.zero		1024


//--------------------- .nv.constant0._ZN3cub18CUB_300001_SM_10006detail11EmptyKernelIvEEvv --------------------------
	.section	.nv.constant0._ZN3cub18CUB_300001_SM_10006detail11EmptyKernelIvEEvv,"a",@progbits
	.sectionflags	@""
	.align	4
.nv.constant0._ZN3cub18CUB_300001_SM_10006detail11EmptyKernelIvEEvv:
	.zero		896


//--------------------- .nv.constant0._ZN6thrust24THRUST_300001_SM_1000_NS8cuda_cub4core6detail13_kernel_agentINS1_8__reduce11ReduceAgentIPN4cuda3std3__45tupleIJdlEEESC_SB_lNS1_9__extrema9arg_max_fIdl13AbsComparatorEEEEJSC_SC_iSG_EEEvDpT0_ --------------------------
	.section	.nv.constant0._ZN6thrust24THRUST_300001_SM_1000_NS8cuda_cub4core6detail13_kernel_agentINS1_8__reduce11ReduceAgentIPN4cuda3std3__45tupleIJdlEEESC_SB_lNS1_9__extrema9arg_max_fIdl13AbsComparatorEEEEJSC_SC_iSG_EEEvDpT0_,"a",@progbits
	.sectionflags	@""
	.align	4
.nv.constant0._ZN6thrust24THRUST_300001_SM_1000_NS8cuda_cub4core6detail13_kernel_agentINS1_8__reduce11ReduceAgentIPN4cuda3std3__45tupleIJdlEEESC_SB_lNS1_9__extrema9arg_max_fIdl13AbsComparatorEEEEJSC_SC_iSG_EEEvDpT0_:
	.zero		917


//--------------------- .nv.constant0._ZN6thrust24THRUST_300001_SM_1000_NS8cuda_cub4core6detail13_kernel_agentINS1_8__reduce10DrainAgentIlEEJN3cub18CUB_300001_SM_10009GridQueueIyEElEEEvDpT0_ --------------------------
	.section	.nv.constant0._ZN6thrust24THRUST_300001_SM_1000_NS8cuda_cub4core6detail13_kernel_agentINS1_8__reduce10DrainAgentIlEEJN3cub18CUB_300001_SM_10009GridQueueIyEElEEEvDpT0_,"a",@progbits
	.sectionflags	@""
	.align	4
.nv.constant0._ZN6thrust24THRUST_300001_SM_1000_NS8cuda_cub4core6detail13_kernel_agentINS1_8__reduce10DrainAgentIlEEJN3cub18CUB_300001_SM_10009GridQueueIyEElEEEvDpT0_:
	.zero		912


//--------------------- .nv.constant0._ZN6thrust24THRUST_300001_SM_1000_NS8cuda_cub4core6detail13_kernel_agentINS1_8__reduce11ReduceAgentINS0_12zip_iteratorIN4cuda3std3__45tupleIJNS0_10device_ptrIdEENS0_17counting_iteratorIlNS0_11use_defaultESF_SF_EEEEEEEPNSB_IJdlEEESJ_lNS1_9__extrema9arg_max_fIdl13AbsComparatorEEEEJSI_SK_lN3cub18CUB_300001_SM_100013GridEvenShareIlEENSR_9GridQueueIyEESO_EEEvDpT0_ --------------------------
	.section	.nv.constant0._ZN6thrust24THRUST_300001_SM_1000_NS8cuda_cub4core6detail13_kernel_agentINS1_8__reduce11ReduceAgentINS0_12zip_iteratorIN4cuda3std3__45tupleIJNS0_10device_ptrIdEENS0_17counting_iteratorIlNS0_11use_defaultESF_SF_EEEEEEEPNSB_IJdlEEESJ_lNS1_9__extrema9arg_max_fIdl13AbsComparatorEEEEJSI_SK_lN3cub18CUB_300001_SM_100013GridEvenShareIlEENSR_9GridQueueIyEESO_EEEvDpT0_,"a",@progbits
	.sectionflags	@""
	.align	4
.nv.constant0._ZN6thrust24THRUST_300001_SM_1000_NS8cuda_cub4core6detail13_kernel_agentINS1_8__reduce11ReduceAgentINS0_12zip_iteratorIN4cuda3std3__45tupleIJNS0_10device_ptrIdEENS0_17counting_iteratorIlNS0_11use_defaultESF_SF_EEEEEEEPNSB_IJdlEEESJ_lNS1_9__extrema9arg_max_fIdl13AbsComparatorEEEEJSI_SK_lN3cub18CUB_300001_SM_100013GridEvenShareIlEENSR_9GridQueueIyEESO_EEEvDpT0_:
	.zero		1009


//--------------------- .nv.constant0._ZN6thrust24THRUST_300001_SM_1000_NS8cuda_cub4core6detail13_kernel_agentINS1_8__reduce11ReduceAgentINS0_12zip_iteratorIN4cuda3std3__45tupleIJNS0_10device_ptrIdEENS0_17counting_iteratorIlNS0_11use_defaultESF_SF_EEEEEEEPNSB_IJdlEEESJ_lNS1_9__extrema9arg_max_fIdl13AbsComparatorEEEEJSI_SK_lSO_EEEvDpT0_ --------------------------
	.section	.nv.constant0._ZN6thrust24THRUST_300001_SM_1000_NS8cuda_cub4core6detail13_kernel_agentINS1_8__reduce11ReduceAgentINS0_12zip_iteratorIN4cuda3std3__45tupleIJNS0_10device_ptrIdEENS0_17counting_iteratorIlNS0_11use_defaultESF_SF_EEEEEEEPNSB_IJdlEEESJ_lNS1_9__extrema9arg_max_fIdl13AbsComparatorEEEEJSI_SK_lSO_EEEvDpT0_,"a",@progbits
	.sectionflags	@""
	.align	4
.nv.constant0._ZN6thrust24THRUST_300001_SM_1000_NS8cuda_cub4core6detail13_kernel_agentINS1_8__reduce11ReduceAgentINS0_12zip_iteratorIN4cuda3std3__45tupleIJNS0_10device_ptrIdEENS0_17counting_iteratorIlNS0_11use_defaultESF_SF_EEEEEEEPNSB_IJdlEEESJ_lNS1_9__extrema9arg_max_fIdl13AbsComparatorEEEEJSI_SK_lSO_EEEvDpT0_:
	.zero		929


//--------------------- .nv.constant0._ZN6thrust24THRUST_300001_SM_1000_NS8cuda_cub4core6detail13_kernel_agentINS1_8__reduce11ReduceAgentIPN4cuda3std3__45tupleIJdlEEESC_SB_iNS1_9__extrema9arg_max_fIdl13AbsComparatorEEEEJSC_SC_iSG_EEEvDpT0_ --------------------------
	.section	.nv.constant0._ZN6thrust24THRUST_300001_SM_1000_NS8cuda_cub4core6detail13_kernel_agentINS1_8__reduce11ReduceAgentIPN4cuda3std3__45tupleIJdlEEESC_SB_iNS1_9__extrema9arg_max_fIdl13AbsComparatorEEEEJSC_SC_iSG_EEEvDpT0_,"a",@progbits
	.sectionflags	@""
	.align	4
.nv.constant0._ZN6thrust24THRUST_300001_SM_1000_NS8cuda_cub4core6detail13_kernel_agentINS1_8__reduce11ReduceAgentIPN4cuda3std3__45tupleIJdlEEESC_SB_iNS1_9__extrema9arg_max_fIdl13AbsComparatorEEEEJSC_SC_iSG_EEEvDpT0_:
	.zero		917


//--------------------- .nv.constant0._ZN6thrust24THRUST_300001_SM_1000_NS8cuda_cub4core6detail13_kernel_agentINS1_8__reduce10DrainAgentIiEEJN3cub18CUB_300001_SM_10009GridQueueIjEEiEEEvDpT0_ --------------------------
	.section	.nv.constant0._ZN6thrust24THRUST_300001_SM_1000_NS8cuda_cub4core6detail13_kernel_agentINS1_8__reduce10DrainAgentIiEEJN3cub18CUB_300001_SM_10009GridQueueIjEEiEEEvDpT0_,"a",@progbits
	.sectionflags	@""
	.align	4
.nv.constant0._ZN6thrust24THRUST_300001_SM_1000_NS8cuda_cub4core6detail13_kernel_agentINS1_8__reduce10DrainAgentIiEEJN3cub18CUB_300001_SM_10009GridQueueIjEEiEEEvDpT0_:
	.zero		908


//--------------------- .nv.constant0._ZN6thrust24THRUST_300001_SM_1000_NS8cuda_cub4core6detail13_kernel_agentINS1_8__reduce11ReduceAgentINS0_12zip_iteratorIN4cuda3std3__45tupleIJNS0_10device_ptrIdEENS0_17counting_iteratorIlNS0_11use_defaultESF_SF_EEEEEEEPNSB_IJdlEEESJ_iNS1_9__extrema9arg_max_fIdl13AbsComparatorEEEEJSI_SK_iN3cub18CUB_300001_SM_100013GridEvenShareIiEENSR_9GridQueueIjEESO_EEEvDpT0_ --------------------------
	.section	.nv.constant0._ZN6thrust24THRUST_300001_SM_1000_NS8cuda_cub4core6detail13_kernel_agentINS1_8__reduce11ReduceAgentINS0_12zip_iteratorIN4cuda3std3__45tupleIJNS0_10device_ptrIdEENS0_17counting_iteratorIlNS0_11use_defaultESF_SF_EEEEEEEPNSB_IJdlEEESJ_iNS1_9__extrema9arg_max_fIdl13AbsComparatorEEEEJSI_SK_iN3cub18CUB_300001_SM_100013GridEvenShareIiEENSR_9GridQueueIjEESO_EEEvDpT0_,"a",@progbits
	.sectionflags	@""
	.align	4
.nv.constant0._ZN6thrust24THRUST_300001_SM_1000_NS8cuda_cub4core6detail13_kernel_agentINS1_8__reduce11ReduceAgentINS0_12zip_iteratorIN4cuda3std3__45tupleIJNS0_10device_ptrIdEENS0_17counting_iteratorIlNS0_11use_defaultESF_SF_EEEEEEEPNSB_IJdlEEESJ_iNS1_9__extrema9arg_max_fIdl13AbsComparatorEEEEJSI_SK_iN3cub18CUB_300001_SM_100013GridEvenShareIiEENSR_9GridQueueIjEESO_EEEvDpT0_:
	.zero		977


//--------------------- .nv.constant0._ZN6thrust24THRUST_300001_SM_1000_NS8cuda_cub4core6detail13_kernel_agentINS1_8__reduce11ReduceAgentINS0_12zip_iteratorIN4cuda3std3__45tupleIJNS0_10device_ptrIdEENS0_17counting_iteratorIlNS0_11use_defaultESF_SF_EEEEEEEPNSB_IJdlEEESJ_iNS1_9__extrema9arg_max_fIdl13AbsComparatorEEEEJSI_SK_iSO_EEEvDpT0_ --------------------------
	.section	.nv.constant0._ZN6thrust24THRUST_300001_SM_1000_NS8cuda_cub4core6detail13_kernel_agentINS1_8__reduce11ReduceAgentINS0_12zip_iteratorIN4cuda3std3__45tupleIJNS0_10device_ptrIdEENS0_17counting_iteratorIlNS0_11use_defaultESF_SF_EEEEEEEPNSB_IJdlEEESJ_iNS1_9__extrema9arg_max_fIdl13AbsComparatorEEEEJSI_SK_iSO_EEEvDpT0_,"a",@progbits
	.sectionflags	@""
	.align	4
.nv.constant0._ZN6thrust24THRUST_300001_SM_1000_NS8cuda_cub4core6detail13_kernel_agentINS1_8__reduce11ReduceAgentINS0_12zip_iteratorIN4cuda3std3__45tupleIJNS0_10device_ptrIdEENS0_17counting_iteratorIlNS0_11use_defaultESF_SF_EEEEEEEPNSB_IJdlEEESJ_iNS1_9__extrema9arg_max_fIdl13AbsComparatorEEEEJSI_SK_iSO_EEEvDpT0_:
	.zero		925


//--------------------- .nv.constant0._Z19ZeroingUpperColumnsPdii --------------------------
	.section	.nv.constant0._Z19ZeroingUpperColumnsPdii,"a",@progbits
	.sectionflags	@""
	.align	4
.nv.constant0._Z19ZeroingUpperColumnsPdii:
	.zero		912


//--------------------- .nv.constant0._Z19ZeroingLowerColumnsPdii --------------------------
	.section	.nv.constant0._Z19ZeroingLowerColumnsPdii,"a",@progbits
	.sectionflags	@""
	.align	4
.nv.constant0._Z19ZeroingLowerColumnsPdii:
	.zero		912


//--------------------- .nv.constant0._Z8SwapRowsPdiii --------------------------
	.section	.nv.constant0._Z8SwapRowsPdiii,"a",@progbits
	.sectionflags	@""
	.align	4
.nv.constant0._Z8SwapRowsPdiii:
	.zero		916


//--------------------- SYMBOLS --------------------------

	.type		.nv.reservedSmem.offset0,@object
	.size		.nv.reservedSmem.offset0,0x4
	.type		.nv.reservedSmem.cap,@object
	.size		.nv.reservedSmem.cap,0x4
